def matmul_kernel(
    a_ptr,
    b_ptr,
    c_ptr,
    M,
    N,
    K,
    stride_am,
    stride_ak,
    stride_bk,
    stride_bn,
    stride_cm,
    stride_cn,
    BLOCK_M: tl.constexpr,
    BLOCK_N: tl.constexpr,
    BLOCK_K: tl.constexpr,
    GROUP_M: tl.constexpr,
):
    pid = tl.program_id(axis=0)
    num_pid_m = tl.cdiv(M, BLOCK_M)
    num_pid_n = tl.cdiv(N, BLOCK_N)
    num_pid_in_group = GROUP_M * num_pid_n
    group_id = pid // num_pid_in_group
    first_pid_m = group_id * GROUP_M
    group_size_m = min(num_pid_m - first_pid_m, GROUP_M)
    pid_m = first_pid_m + ((pid % num_pid_in_group) % group_size_m)
    pid_n = (pid % num_pid_in_group) // group_size_m

    offs_am = (pid_m * BLOCK_M + tl.arange(0, BLOCK_M)) % M
    offs_bn = (pid_n * BLOCK_N + tl.arange(0, BLOCK_N)) % N
    offs_k = tl.arange(0, BLOCK_K)
    a_ptrs = a_ptr + offs_am[:, None] * stride_am + offs_k[None, :] * stride_ak
    b_ptrs = b_ptr + offs_k[:, None] * stride_bk + offs_bn[None, :] * stride_bn

    acc = tl.zeros((BLOCK_M, BLOCK_N), dtype=tl.float32)
    for kk in range(0, tl.cdiv(K, BLOCK_K)):
        a = tl.load(a_ptrs, mask=offs_k[None, :] < K - kk * BLOCK_K, other=0.0)
        b = tl.load(b_ptrs, mask=offs_k[:, None] < K - kk * BLOCK_K, other=0.0)
        acc = tl.dot(a, b, acc)
        a_ptrs += BLOCK_K * stride_ak
        b_ptrs += BLOCK_K * stride_bk

    c = acc.to(c_ptr.dtype.element_ty)
    offs_cm = pid_m * BLOCK_M + tl.arange(0, BLOCK_M)
    offs_cn = pid_n * BLOCK_N + tl.arange(0, BLOCK_N)
    c_ptrs = c_ptr + offs_cm[:, None] * stride_cm + offs_cn[None, :] * stride_cn
    mask = (offs_cm[:, None] < M) & (offs_cn[None, :] < N)
    tl.store(c_ptrs, c, mask=mask)

# config = {"BLOCK_K": 32, "BLOCK_M": 256, "BLOCK_N": 128, "GROUP_M": 8, "arch": "sm_80", "dtype": "fp32", "num_ctas": 1, "num_stages": 2, "num_warps": 4}
# arch = sm_80


// ===== COMPILED SASS (sm_80) =====

	.target	sm_80

	.elftype	@"ET_EXEC"


//--------------------- .note.nv.tkinfo           --------------------------
	.section	.note.nv.tkinfo,"",@"SHT_NOTE"
	.sectionflags	@"SHF_NOTE_NV_TKINFO"
	.tkinfo
        /*0018*/ 	.word	0x00000002
        /*0030*/ 	.string	""
        /*0030*/ 	.string	"ptxas"
        /*0030*/ 	.string	"Cuda compilation tools, release 13.0, V13.0.88"
        /*0030*/ 	.string	"Build cuda_13.0.r13.0/compiler.36424714_0"
        /*0030*/ 	.string	"-v  -suppress-debug-info  -lineinfo  -arch sm_80 "



//--------------------- .note.nv.cuinfo           --------------------------
	.section	.note.nv.cuinfo,"",@"SHT_NOTE"
	.sectionflags	@"SHF_NOTE_NV_CUINFO"
        /*0018*/ 	.short	0x0002
        /*001a*/ 	.short	0x0050
        /*001c*/ 	.short	0x0082
	.zero		2


//--------------------- .nv.info                  --------------------------
	.section	.nv.info,"",@"SHT_CUDA_INFO"
	.align	4


	//----- nvinfo : EIATTR_REGCOUNT
	.align		4
        /*0000*/ 	.byte	0x04, 0x2f
        /*0002*/ 	.short	(.L_1 - .L_0)
	.align		4
.L_0:
        /*0004*/ 	.word	index@(matmul_kernel)
        /*0008*/ 	.word	0x000000ff


	//----- nvinfo : EIATTR_FRAME_SIZE
	.align		4
.L_1:
        /*000c*/ 	.byte	0x04, 0x11
        /*000e*/ 	.short	(.L_3 - .L_2)
	.align		4
.L_2:
        /*0010*/ 	.word	index@(matmul_kernel)
        /*0014*/ 	.word	0x000008d8


	//----- nvinfo : EIATTR_MIN_STACK_SIZE
	.align		4
.L_3:
        /*0018*/ 	.byte	0x04, 0x12
        /*001a*/ 	.short	(.L_5 - .L_4)
	.align		4
.L_4:
        /*001c*/ 	.word	index@(matmul_kernel)
        /*0020*/ 	.word	0x000008d8
.L_5:


//--------------------- .nv.info.matmul_kernel    --------------------------
	.section	.nv.info.matmul_kernel,"",@"SHT_CUDA_INFO"
	.sectionflags	@""
	.align	4


	//----- nvinfo : EIATTR_CUDA_API_VERSION
	.align		4
        /*0000*/ 	.byte	0x04, 0x37
        /*0002*/ 	.short	(.L_7 - .L_6)
.L_6:
        /*0004*/ 	.word	0x00000082


	//----- nvinfo : EIATTR_SW2861232_WAR
	.align		4
.L_7:
        /*0008*/ 	.byte	0x01, 0x35
	.zero		2


	//----- nvinfo : EIATTR_PARAM_CBANK
	.align		4
        /*000c*/ 	.byte	0x04, 0x0a
        /*000e*/ 	.short	(.L_9 - .L_8)
	.align		4
.L_8:
        /*0010*/ 	.word	index@(.nv.constant0.matmul_kernel)
        /*0014*/ 	.short	0x0160
        /*0016*/ 	.short	0x0050


	//----- nvinfo : EIATTR_CBANK_PARAM_SIZE
	.align		4
.L_9:
        /*0018*/ 	.byte	0x03, 0x19
        /*001a*/ 	.short	0x0050


	//----- nvinfo : EIATTR_KPARAM_INFO
	.align		4
        /*001c*/ 	.byte	0x04, 0x17
        /*001e*/ 	.short	(.L_11 - .L_10)
.L_10:
        /*0020*/ 	.word	0x00000000
        /*0024*/ 	.short	0x000d
        /*0026*/ 	.short	0x0048
        /*0028*/ 	.byte	0x00, 0xf4, 0x21, 0x00


	//----- nvinfo : EIATTR_KPARAM_INFO
	.align		4
.L_11:
        /*002c*/ 	.byte	0x04, 0x17
        /*002e*/ 	.short	(.L_13 - .L_12)
.L_12:
        /*0030*/ 	.word	0x00000000
        /*0034*/ 	.short	0x000c
        /*0036*/ 	.short	0x0040
        /*0038*/ 	.byte	0x00, 0xf4, 0x21, 0x00


	//----- nvinfo : EIATTR_KPARAM_INFO
	.align		4
.L_13:
        /*003c*/ 	.byte	0x04, 0x17
        /*003e*/ 	.short	(.L_15 - .L_14)
.L_14:
        /*0040*/ 	.word	0x00000000
        /*0044*/ 	.short	0x000b
        /*0046*/ 	.short	0x0038
        /*0048*/ 	.byte	0x00, 0xf0, 0x11, 0x00


	//----- nvinfo : EIATTR_KPARAM_INFO
	.align		4
.L_15:
        /*004c*/ 	.byte	0x04, 0x17
        /*004e*/ 	.short	(.L_17 - .L_16)
.L_16:
        /*0050*/ 	.word	0x00000000
        /*0054*/ 	.short	0x000a
        /*0056*/ 	.short	0x0034
        /*0058*/ 	.byte	0x00, 0xf0, 0x11, 0x00


	//----- nvinfo : EIATTR_KPARAM_INFO
	.align		4
.L_17:
        /*005c*/ 	.byte	0x04, 0x17
        /*005e*/ 	.short	(.L_19 - .L_18)
.L_18:
        /*0060*/ 	.word	0x00000000
        /*0064*/ 	.short	0x0009
        /*0066*/ 	.short	0x0030
        /*0068*/ 	.byte	0x00, 0xf0, 0x11, 0x00


	//----- nvinfo : EIATTR_KPARAM_INFO
	.align		4
.L_19:
        /*006c*/ 	.byte	0x04, 0x17
        /*006e*/ 	.short	(.L_21 - .L_20)
.L_20:
        /*0070*/ 	.word	0x00000000
        /*0074*/ 	.short	0x0008
        /*0076*/ 	.short	0x002c
        /*0078*/ 	.byte	0x00, 0xf0, 0x11, 0x00


	//----- nvinfo : EIATTR_KPARAM_INFO
	.align		4
.L_21:
        /*007c*/ 	.byte	0x04, 0x17
        /*007e*/ 	.short	(.L_23 - .L_22)
.L_22:
        /*0080*/ 	.word	0x00000000
        /*0084*/ 	.short	0x0007
        /*0086*/ 	.short	0x0028
        /*0088*/ 	.byte	0x00, 0xf0, 0x11, 0x00


	//----- nvinfo : EIATTR_KPARAM_INFO
	.align		4
.L_23:
        /*008c*/ 	.byte	0x04, 0x17
        /*008e*/ 	.short	(.L_25 - .L_24)
.L_24:
        /*0090*/ 	.word	0x00000000
        /*0094*/ 	.short	0x0006
        /*0096*/ 	.short	0x0024
        /*0098*/ 	.byte	0x00, 0xf0, 0x11, 0x00


	//----- nvinfo : EIATTR_KPARAM_INFO
	.align		4
.L_25:
        /*009c*/ 	.byte	0x04, 0x17
        /*009e*/ 	.short	(.L_27 - .L_26)
.L_26:
        /*00a0*/ 	.word	0x00000000
        /*00a4*/ 	.short	0x0005
        /*00a6*/ 	.short	0x0020
        /*00a8*/ 	.byte	0x00, 0xf0, 0x11, 0x00


	//----- nvinfo : EIATTR_KPARAM_INFO
	.align		4
.L_27:
        /*00ac*/ 	.byte	0x04, 0x17
        /*00ae*/ 	.short	(.L_29 - .L_28)
.L_28:
        /*00b0*/ 	.word	0x00000000
        /*00b4*/ 	.short	0x0004
        /*00b6*/ 	.short	0x001c
        /*00b8*/ 	.byte	0x00, 0xf0, 0x11, 0x00


	//----- nvinfo : EIATTR_KPARAM_INFO
	.align		4
.L_29:
        /*00bc*/ 	.byte	0x04, 0x17
        /*00be*/ 	.short	(.L_31 - .L_30)
.L_30:
        /*00c0*/ 	.word	0x00000000
        /*00c4*/ 	.short	0x0003
        /*00c6*/ 	.short	0x0018
        /*00c8*/ 	.byte	0x00, 0xf0, 0x11, 0x00


	//----- nvinfo : EIATTR_KPARAM_INFO
	.align		4
.L_31:
        /*00cc*/ 	.byte	0x04, 0x17
        /*00ce*/ 	.short	(.L_33 - .L_32)
.L_32:
        /*00d0*/ 	.word	0x00000000
        /*00d4*/ 	.short	0x0002
        /*00d6*/ 	.short	0x0010
        /*00d8*/ 	.byte	0x00, 0xf4, 0x21, 0x00


	//----- nvinfo : EIATTR_KPARAM_INFO
	.align		4
.L_33:
        /*00dc*/ 	.byte	0x04, 0x17
        /*00de*/ 	.short	(.L_35 - .L_34)
.L_34:
        /*00e0*/ 	.word	0x00000000
        /*00e4*/ 	.short	0x0001
        /*00e6*/ 	.short	0x0008
        /*00e8*/ 	.byte	0x00, 0xf4, 0x21, 0x00


	//----- nvinfo : EIATTR_KPARAM_INFO
	.align		4
.L_35:
        /*00ec*/ 	.byte	0x04, 0x17
        /*00ee*/ 	.short	(.L_37 - .L_36)
.L_36:
        /*00f0*/ 	.word	0x00000000
        /*00f4*/ 	.short	0x0000
        /*00f6*/ 	.short	0x0000
        /*00f8*/ 	.byte	0x00, 0xf4, 0x21, 0x00


	//----- nvinfo : EIATTR_MAXREG_COUNT
	.align		4
.L_37:
        /*00fc*/ 	.byte	0x03, 0x1b
        /*00fe*/ 	.short	0x00ff


	//----- nvinfo : EIATTR_NUM_BARRIERS
	.align		4
        /*0100*/ 	.byte	0x02, 0x4c
        /*0102*/ 	.byte	0x01
	.zero		1


	//----- nvinfo : EIATTR_ANNOTATIONS
	.align		4
        /*0104*/ 	.byte	0x04, 0x55
        /*0106*/ 	.short	(.L_39 - .L_38)


	//   ....[0]....
.L_38:
        /*0108*/ 	.word	0x00000001
        /*010c*/ 	.byte	0xb0, 0x0f, 0x00, 0x00, 0x01, 0x00, 0x00, 0x00, 0x90, 0x10, 0x00, 0x00, 0x01, 0x00, 0x00, 0x00
        /* <DEDUP_REMOVED lines=564> */
        /*245c*/ 	.byte	0x50, 0xfe, 0x00, 0x00, 0x01, 0x00, 0x00, 0x00, 0x60, 0xfe, 0x00, 0x00


	//----- nvinfo : EIATTR_MERCURY_ISA_VERSION
	.align		4
.L_39:
        /*2468*/ 	.byte	0x03, 0x5f
        /*246a*/ 	.short	0x0000


	//----- nvinfo : EIATTR_EXIT_INSTR_OFFSETS
	.align		4
        /*246c*/ 	.byte	0x04, 0x1c
        /*246e*/ 	.short	(.L_41 - .L_40)


	//   ....[0]....
.L_40:
        /*2470*/ 	.word	0x00013cf0


	//   ....[1]....
        /*2474*/ 	.word	0x00013d10


	//----- nvinfo : EIATTR_REQNTID
	.align		4
.L_41:
        /*2478*/ 	.byte	0x04, 0x10
        /*247a*/ 	.short	(.L_43 - .L_42)
.L_42:
        /*247c*/ 	.word	0x00000080
        /*2480*/ 	.word	0x00000001
        /*2484*/ 	.word	0x00000001
.L_43:


//--------------------- .nv.callgraph             --------------------------
	.section	.nv.callgraph,"",@"SHT_CUDA_CALLGRAPH"
	.align	4
	.sectionentsize	8
	.align		4
        /*0000*/ 	.word	0x00000000
	.align		4
        /*0004*/ 	.word	0xffffffff
	.align		4
        /*0008*/ 	.word	0x00000000
	.align		4
        /*000c*/ 	.word	0xfffffffe
	.align		4
        /*0010*/ 	.word	0x00000000
	.align		4
        /*0014*/ 	.word	0xfffffffd
	.align		4
        /*0018*/ 	.word	0x00000000
	.align		4
        /*001c*/ 	.word	0xfffffffc


//--------------------- .nv.rel.action            --------------------------
	.section	.nv.rel.action,"",@"SHT_CUDA_RELOCINFO"
	.align	8
	.sectionentsize	8
        /*0000*/ 	.byte	0x73, 0x00, 0x00, 0x00, 0x00, 0x00, 0x00, 0x00, 0x00, 0x00, 0x00, 0x11, 0x25, 0x00, 0x05, 0x36


//--------------------- .nv.constant0.matmul_kernel --------------------------
	.section	.nv.constant0.matmul_kernel,"a",@progbits
	.sectionflags	@""
	.align	4
.nv.constant0.matmul_kernel:
	.zero		432


//--------------------- .text.matmul_kernel       --------------------------
	.section	.text.matmul_kernel,"ax",@progbits
	.sectioninfo	@"SHI_REGISTERS=255"
	.align	128
        .global         matmul_kernel
        .type           matmul_kernel,@function
        .size           matmul_kernel,(.L_x_4 - matmul_kernel)
        .other          matmul_kernel,@"STO_CUDA_ENTRY STV_DEFAULT"
matmul_kernel:
.text.matmul_kernel:
[----:B------:R-:W-:-:S03]  /*0000*/  IMAD.MOV.U32 R1, RZ, RZ, c[0x0][0x28] ;  /* 0x00000a00ff017624 */ /* 0x000fc600078e00ff */
[----:B------:R-:W-:Y:S01]  /*0010*/  IMAD.MOV.U32 R0, RZ, RZ, c[0x0][0x17c] ;  /* 0x00005f00ff007624 */ /* 0x000fe200078e00ff */
[----:B------:R-:W1:Y:S01]  /*0020*/  S2R R9, SR_CTAID.X ;  /* 0x0000000000097919 */ /* 0x000e620000002500 */
[----:B------:R-:W-:Y:S01]  /*0030*/  IADD3 R1, R1, -0x8d8, RZ ;  /* 0xfffff72801017810 */ /* 0x000fe20007ffe0ff */
[----:B------:R-:W-:Y:S02]  /*0040*/  ULDC.64 UR4, c[0x0][0x118] ;  /* 0x0000460000047ab9 */ /* 0x000fe40000000a00 */
[----:B------:R-:W-:Y:S01]  /*0050*/  IADD3 R0, R0, 0x7f, RZ ;  /* 0x0000007f00007810 */ /* 0x000fe20007ffe0ff */
[----:B------:R-:W2:Y:S03]  /*0060*/  S2R R157, SR_TID.X ;  /* 0x00000000009d7919 */ /* 0x000ea60000002100 */
[----:B------:R-:W-:-:S04]  /*0070*/  SHF.R.S32.HI R3, RZ, 0x1f, R0 ;  /* 0x0000001fff037819 */ /* 0x000fc80000011400 */
[----:B------:R-:W-:-:S04]  /*0080*/  LEA.HI R3, R3, R0, RZ, 0x7 ;  /* 0x0000000003037211 */ /* 0x000fc800078f38ff */
[----:B------:R-:W-:-:S05]  /*0090*/  SHF.R.S32.HI R3, RZ, 0x7, R3 ;  /* 0x00000007ff037819 */ /* 0x000fca0000011403 */
[----:B------:R-:W-:Y:S01]  /*00a0*/  IMAD.SHL.U32 R4, R3, 0x8, RZ ;  /* 0x0000000803047824 */ /* 0x000fe200078e00ff */
[----:B-1----:R-:W-:-:S04]  /*00b0*/  IABS R8, R9 ;  /* 0x0000000900087213 */ /* 0x002fc80000000000 */
[-C--:B------:R-:W-:Y:S02]  /*00c0*/  IABS R5, R4.reuse ;  /* 0x0000000400057213 */ /* 0x080fe40000000000 */
[----:B------:R-:W-:Y:S02]  /*00d0*/  IABS R10, R4 ;  /* 0x00000004000a7213 */ /* 0x000fe40000000000 */
[----:B------:R-:W1:Y:S01]  /*00e0*/  I2F.RP R0, R5 ;  /* 0x0000000500007306 */ /* 0x000e620000209400 */
[----:B--2---:R-:W-:-:S07]  /*00f0*/  LOP3.LUT R49, R157, 0x7f, RZ, 0xc0, !PT ;  /* 0x0000007f9d317812 */ /* 0x004fce00078ec0ff */
[----:B-1----:R-:W1:Y:S02]  /*0100*/  MUFU.RCP R0, R0 ;  /* 0x0000000000007308 */ /* 0x002e640000001000 */
[----:B-1----:R-:W-:Y:S01]  /*0110*/  IADD3 R2, R0, 0xffffffe, RZ ;  /* 0x0ffffffe00027810 */ /* 0x002fe20007ffe0ff */
[----:B------:R-:W-:-:S05]  /*0120*/  IMAD.MOV R0, RZ, RZ, -R10 ;  /* 0x000000ffff007224 */ /* 0x000fca00078e0a0a */
[----:B------:R1:W2:Y:S02]  /*0130*/  F2I.FTZ.U32.TRUNC.NTZ R3, R2 ;  /* 0x0000000200037305 */ /* 0x0002a4000021f000 */
[----:B-1----:R-:W-:Y:S02]  /*0140*/  IMAD.MOV.U32 R2, RZ, RZ, RZ ;  /* 0x000000ffff027224 */ /* 0x002fe400078e00ff */
[----:B--2---:R-:W-:-:S04]  /*0150*/  IMAD.MOV R6, RZ, RZ, -R3 ;  /* 0x000000ffff067224 */ /* 0x004fc800078e0a03 */
[----:B------:R-:W-:Y:S02]  /*0160*/  IMAD R7, R6, R5, RZ ;  /* 0x0000000506077224 */ /* 0x000fe400078e02ff */
[----:B------:R-:W-:Y:S02]  /*0170*/  IMAD.MOV.U32 R6, RZ, RZ, R8 ;  /* 0x000000ffff067224 */ /* 0x000fe400078e0008 */
[----:B------:R-:W-:-:S06]  /*0180*/  IMAD.HI.U32 R3, R3, R7, R2 ;  /* 0x0000000703037227 */ /* 0x000fcc00078e0002 */
[----:B------:R-:W-:-:S04]  /*0190*/  IMAD.HI.U32 R3, R3, R6, RZ ;  /* 0x0000000603037227 */ /* 0x000fc800078e00ff */
[----:B------:R-:W-:-:S05]  /*01a0*/  IMAD R0, R3, R0, R6 ;  /* 0x0000000003007224 */ /* 0x000fca00078e0206 */
[----:B------:R-:W-:-:S13]  /*01b0*/  ISETP.GT.U32.AND P1, PT, R5, R0, PT ;  /* 0x000000000500720c */ /* 0x000fda0003f24070 */
[----:B------:R-:W-:Y:S01]  /*01c0*/  @!P1 IMAD.IADD R0, R0, 0x1, -R5 ;  /* 0x0000000100009824 */ /* 0x000fe200078e0a05 */
[----:B------:R-:W-:Y:S02]  /*01d0*/  @!P1 IADD3 R3, R3, 0x1, RZ ;  /* 0x0000000103039810 */ /* 0x000fe40007ffe0ff */
[----:B------:R-:W-:Y:S02]  /*01e0*/  ISETP.NE.AND P1, PT, R4, RZ, PT ;  /* 0x000000ff0400720c */ /* 0x000fe40003f25270 */
[----:B------:R-:W-:Y:S02]  /*01f0*/  ISETP.GE.U32.AND P0, PT, R0, R5, PT ;  /* 0x000000050000720c */ /* 0x000fe40003f06070 */
[----:B------:R-:W-:-:S04]  /*0200*/  LOP3.LUT R0, R9, R4, RZ, 0x3c, !PT ;  /* 0x0000000409007212 */ /* 0x000fc800078e3cff */
[----:B------:R-:W-:Y:S01]  /*0210*/  ISETP.GE.AND P2, PT, R0, RZ, PT ;  /* 0x000000ff0000720c */ /* 0x000fe20003f46270 */
[----:B------:R-:W-:-:S05]  /*0220*/  IMAD.MOV.U32 R0, RZ, RZ, c[0x0][0x178] ;  /* 0x00005e00ff007624 */ /* 0x000fca00078e00ff */
[----:B------:R-:W-:Y:S02]  /*0230*/  IADD3 R0, R0, 0xff, RZ ;  /* 0x000000ff00007810 */ /* 0x000fe40007ffe0ff */
[----:B------:R-:W-:-:S05]  /*0240*/  @P0 IADD3 R3, R3, 0x1, RZ ;  /* 0x0000000103030810 */ /* 0x000fca0007ffe0ff */
[----:B------:R-:W-:Y:S01]  /*0250*/  IMAD.MOV.U32 R2, RZ, RZ, R3 ;  /* 0x000000ffff027224 */ /* 0x000fe200078e0003 */
[----:B------:R-:W-:-:S04]  /*0260*/  SHF.R.S32.HI R3, RZ, 0x1f, R0 ;  /* 0x0000001fff037819 */ /* 0x000fc80000011400 */
[----:B------:R-:W-:Y:S02]  /*0270*/  @!P2 IADD3 R2, -R2, RZ, RZ ;  /* 0x000000ff0202a210 */ /* 0x000fe40007ffe1ff */
[----:B------:R-:W-:Y:S02]  /*0280*/  @!P1 LOP3.LUT R2, RZ, R4, RZ, 0x33, !PT ;  /* 0x00000004ff029212 */ /* 0x000fe400078e33ff */
[----:B------:R-:W-:-:S03]  /*0290*/  LEA.HI R3, R3, R0, RZ, 0x8 ;  /* 0x0000000003037211 */ /* 0x000fc600078f40ff */
[----:B------:R-:W-:Y:S02]  /*02a0*/  IMAD.SHL.U32 R0, R2, 0x8, RZ ;  /* 0x0000000802007824 */ /* 0x000fe400078e00ff */
[----:B------:R-:W-:-:S03]  /*02b0*/  IMAD.MOV R2, RZ, RZ, -R2 ;  /* 0x000000ffff027224 */ /* 0x000fc600078e0a02 */
[----:B------:R-:W-:Y:S01]  /*02c0*/  LEA.HI.SX32 R3, R3, -R0, 0x18 ;  /* 0x8000000003037211 */ /* 0x000fe200078fc2ff */
[----:B------:R-:W-:-:S03]  /*02d0*/  IMAD R4, R4, R2, R9 ;  /* 0x0000000204047224 */ /* 0x000fc600078e0209 */
[----:B------:R-:W-:Y:S02]  /*02e0*/  IMNMX R3, R3, 0x8, PT ;  /* 0x0000000803037817 */ /* 0x000fe40003800200 */
[----:B------:R-:W-:Y:S02]  /*02f0*/  IABS R2, R4 ;  /* 0x0000000400027213 */ /* 0x000fe40000000000 */
[----:B------:R-:W-:-:S04]  /*0300*/  IABS R11, R3 ;  /* 0x00000003000b7213 */ /* 0x000fc80000000000 */
[----:B------:R-:W1:Y:S08]  /*0310*/  I2F.RP R5, R11 ;  /* 0x0000000b00057306 */ /* 0x000e700000209400 */
[----:B-1----:R-:W1:Y:S02]  /*0320*/  MUFU.RCP R5, R5 ;  /* 0x0000000500057308 */ /* 0x002e640000001000 */
[----:B-1----:R-:W-:-:S02]  /*0330*/  IADD3 R6, R5, 0xffffffe, RZ ;  /* 0x0ffffffe05067810 */ /* 0x002fc40007ffe0ff */
[----:B------:R-:W-:-:S04]  /*0340*/  IABS R5, c[0x0][0x17c] ;  /* 0x00005f0000057a13 */ /* 0x000fc80000000000 */
[----:B------:R1:W2:Y:S08]  /*0350*/  F2I.FTZ.U32.TRUNC.NTZ R7, R6 ;  /* 0x0000000600077305 */ /* 0x0002b0000021f000 */
[----:B------:R-:W3:Y:S01]  /*0360*/  I2F.RP R10, R5 ;  /* 0x00000005000a7306 */ /* 0x000ee20000209400 */
[----:B-1----:R-:W-:Y:S02]  /*0370*/  IMAD.MOV.U32 R6, RZ, RZ, RZ ;  /* 0x000000ffff067224 */ /* 0x002fe400078e00ff */
[----:B--2---:R-:W-:-:S04]  /*0380*/  IMAD.MOV R8, RZ, RZ, -R7 ;  /* 0x000000ffff087224 */ /* 0x004fc800078e0a07 */
[----:B------:R-:W-:Y:S01]  /*0390*/  IMAD R9, R8, R11, RZ ;  /* 0x0000000b08097224 */ /* 0x000fe200078e02ff */
[----:B------:R-:W-:-:S03]  /*03a0*/  IABS R8, R3 ;  /* 0x0000000300087213 */ /* 0x000fc60000000000 */
[----:B------:R-:W-:Y:S01]  /*03b0*/  IMAD.HI.U32 R7, R7, R9, R6 ;  /* 0x0000000907077227 */ /* 0x000fe200078e0006 */
[----:B---3--:R-:W1:Y:S03]  /*03c0*/  MUFU.RCP R10, R10 ;  /* 0x0000000a000a7308 */ /* 0x008e660000001000 */
[----:B------:R-:W-:Y:S02]  /*03d0*/  IMAD.MOV R9, RZ, RZ, -R8 ;  /* 0x000000ffff097224 */ /* 0x000fe400078e0a08 */
[----:B------:R-:W-:Y:S01]  /*03e0*/  IMAD.HI.U32 R6, R7, R2, RZ ;  /* 0x0000000207067227 */ /* 0x000fe200078e00ff */
[----:B------:R-:W-:-:S03]  /*03f0*/  SHF.R.U32.HI R7, RZ, 0x5, R157 ;  /* 0x00000005ff077819 */ /* 0x000fc6000001169d */
[----:B------:R-:W-:Y:S01]  /*0400*/  IMAD R2, R6, R9, R2 ;  /* 0x0000000906027224 */ /* 0x000fe200078e0202 */
[----:B------:R-:W-:-:S04]  /*0410*/  SGXT.U32 R7, R7, 0x2 ;  /* 0x000000020707781a */ /* 0x000fc80000000000 */
[----:B------:R-:W-:Y:S02]  /*0420*/  ISETP.GT.U32.AND P1, PT, R11, R2, PT ;  /* 0x000000020b00720c */ /* 0x000fe40003f24070 */
[----:B-1----:R-:W-:-:S04]  /*0430*/  IADD3 R8, R10, 0xffffffe, RZ ;  /* 0x0ffffffe0a087810 */ /* 0x002fc80007ffe0ff */
[----:B------:R1:W2:Y:S07]  /*0440*/  F2I.FTZ.U32.TRUNC.NTZ R9, R8 ;  /* 0x0000000800097305 */ /* 0x0002ae000021f000 */
[----:B------:R-:W-:Y:S01]  /*0450*/  @!P1 IMAD.IADD R2, R2, 0x1, -R11 ;  /* 0x0000000102029824 */ /* 0x000fe200078e0a0b */
[----:B------:R-:W-:Y:S01]  /*0460*/  @!P1 IADD3 R6, R6, 0x1, RZ ;  /* 0x0000000106069810 */ /* 0x000fe20007ffe0ff */
[----:B-1----:R-:W-:Y:S01]  /*0470*/  IMAD.MOV.U32 R8, RZ, RZ, RZ ;  /* 0x000000ffff087224 */ /* 0x002fe200078e00ff */
[----:B------:R-:W-:-:S02]  /*0480*/  ISETP.NE.AND P1, PT, R3, RZ, PT ;  /* 0x000000ff0300720c */ /* 0x000fc40003f25270 */
[----:B------:R-:W-:Y:S02]  /*0490*/  ISETP.GE.U32.AND P0, PT, R2, R11, PT ;  /* 0x0000000b0200720c */ /* 0x000fe40003f06070 */
[----:B------:R-:W-:-:S04]  /*04a0*/  LOP3.LUT R2, R4, R3, RZ, 0x3c, !PT ;  /* 0x0000000304027212 */ /* 0x000fc800078e3cff */
[----:B------:R-:W-:Y:S01]  /*04b0*/  ISETP.GE.AND P2, PT, R2, RZ, PT ;  /* 0x000000ff0200720c */ /* 0x000fe20003f46270 */
[----:B--2---:R-:W-:-:S04]  /*04c0*/  IMAD.MOV R2, RZ, RZ, -R9 ;  /* 0x000000ffff027224 */ /* 0x004fc800078e0a09 */
[----:B------:R-:W-:Y:S02]  /*04d0*/  IMAD R11, R2, R5, RZ ;  /* 0x00000005020b7224 */ /* 0x000fe400078e02ff */
[----:B------:R-:W-:Y:S02]  /*04e0*/  @P0 IADD3 R6, R6, 0x1, RZ ;  /* 0x0000000106060810 */ /* 0x000fe40007ffe0ff */
[----:B------:R-:W-:-:S04]  /*04f0*/  IMAD.HI.U32 R8, R9, R11, R8 ;  /* 0x0000000b09087227 */ /* 0x000fc800078e0008 */
[----:B------:R-:W-:Y:S01]  /*0500*/  @!P2 IMAD.MOV R6, RZ, RZ, -R6 ;  /* 0x000000ffff06a224 */ /* 0x000fe200078e0a06 */
[----:B------:R-:W-:-:S05]  /*0510*/  @!P1 LOP3.LUT R6, RZ, R3, RZ, 0x33, !PT ;  /* 0x00000003ff069212 */ /* 0x000fca00078e33ff */
[----:B------:R-:W-:Y:S02]  /*0520*/  IMAD.SHL.U32 R252, R6, 0x80, RZ ;  /* 0x0000008006fc7824 */ /* 0x000fe400078e00ff */
[----:B------:R-:W-:-:S03]  /*0530*/  IMAD.MOV R6, RZ, RZ, -R6 ;  /* 0x000000ffff067224 */ /* 0x000fc600078e0a06 */
[----:B------:R-:W-:Y:S01]  /*0540*/  LOP3.LUT R7, R252, R7, RZ, 0xfc, !PT ;  /* 0x00000007fc077212 */ /* 0x000fe200078efcff */
[----:B------:R-:W-:-:S03]  /*0550*/  IMAD R3, R3, R6, R4 ;  /* 0x0000000603037224 */ /* 0x000fc600078e0204 */
[C---:B------:R-:W-:Y:S02]  /*0560*/  LOP3.LUT R23, R7.reuse, 0x7c, RZ, 0xfc, !PT ;  /* 0x0000007c07177812 */ /* 0x040fe400078efcff */
[----:B------:R-:W-:Y:S02]  /*0570*/  IABS R10, R7 ;  /* 0x00000007000a7213 */ /* 0x000fe40000000000 */
[----:B------:R-:W-:Y:S02]  /*0580*/  IABS R22, R23 ;  /* 0x0000001700167213 */ /* 0x000fe40000000000 */
[C---:B------:R-:W-:Y:S01]  /*0590*/  LOP3.LUT R15, R7.reuse, 0x4, RZ, 0xfc, !PT ;  /* 0x00000004070f7812 */ /* 0x040fe200078efcff */
[C---:B------:R-:W-:Y:S01]  /*05a0*/  IMAD.HI.U32 R2, R8.reuse, R10, RZ ;  /* 0x0000000a08027227 */ /* 0x040fe200078e00ff */
[----:B------:R-:W-:Y:S02]  /*05b0*/  LOP3.LUT R17, R7, 0x8, RZ, 0xfc, !PT ;  /* 0x0000000807117812 */ /* 0x000fe400078efcff */
[----:B------:R-:W-:Y:S01]  /*05c0*/  IABS R12, R15 ;  /* 0x0000000f000c7213 */ /* 0x000fe20000000000 */
[----:B------:R-:W-:Y:S01]  /*05d0*/  IMAD.HI.U32 R9, R8, R22, RZ ;  /* 0x0000001608097227 */ /* 0x000fe200078e00ff */
[----:B------:R-:W-:-:S02]  /*05e0*/  IADD3 R2, -R2, RZ, RZ ;  /* 0x000000ff02027210 */ /* 0x000fc40007ffe1ff */
[----:B------:R-:W-:Y:S01]  /*05f0*/  IABS R14, R17 ;  /* 0x00000011000e7213 */ /* 0x000fe20000000000 */
[----:B------:R-:W-:Y:S01]  /*0600*/  IMAD.MOV R11, RZ, RZ, -R9 ;  /* 0x000000ffff0b7224 */ /* 0x000fe200078e0a09 */
[----:B------:R-:W-:Y:S01]  /*0610*/  LOP3.LUT R19, R7, 0x10, RZ, 0xfc, !PT ;  /* 0x0000001007137812 */ /* 0x000fe200078efcff */
[----:B------:R-:W-:Y:S01]  /*0620*/  IMAD R10, R5, R2, R10 ;  /* 0x00000002050a7224 */ /* 0x000fe200078e020a */
[----:B------:R-:W-:Y:S01]  /*0630*/  ISETP.GE.AND P6, PT, R15, RZ, PT ;  /* 0x000000ff0f00720c */ /* 0x000fe20003fc6270 */
[----:B------:R-:W-:Y:S01]  /*0640*/  IMAD R22, R5, R11, R22 ;  /* 0x0000000b05167224 */ /* 0x000fe200078e0216 */
[----:B------:R-:W-:Y:S01]  /*0650*/  LOP3.LUT R15, R7, 0xc, RZ, 0xfc, !PT ;  /* 0x0000000c070f7812 */ /* 0x000fe200078efcff */
[C---:B------:R-:W-:Y:S01]  /*0660*/  IMAD.HI.U32 R9, R8.reuse, R12, RZ ;  /* 0x0000000c08097227 */ /* 0x040fe200078e00ff */
[C---:B------:R-:W-:Y:S02]  /*0670*/  ISETP.GT.U32.AND P0, PT, R5.reuse, R10, PT ;  /* 0x0000000a0500720c */ /* 0x040fe40003f04070 */
[----:B------:R-:W-:Y:S01]  /*0680*/  ISETP.GT.U32.AND P1, PT, R5, R22, PT ;  /* 0x000000160500720c */ /* 0x000fe20003f24070 */
[----:B------:R-:W-:Y:S01]  /*0690*/  IMAD.MOV R9, RZ, RZ, -R9 ;  /* 0x000000ffff097224 */ /* 0x000fe200078e0a09 */
[----:B------:R-:W-:Y:S01]  /*06a0*/  IABS R18, R19 ;  /* 0x0000001300127213 */ /* 0x000fe20000000000 */
[----:B------:R-:W-:Y:S01]  /*06b0*/  IMAD.MOV.U32 R2, RZ, RZ, c[0x0][0x180] ;  /* 0x00006000ff027624 */ /* 0x000fe200078e00ff */
[----:B------:R-:W-:Y:S01]  /*06c0*/  LOP3.LUT R21, R7, 0x14, RZ, 0xfc, !PT ;  /* 0x0000001407157812 */ /* 0x000fe200078efcff */
[----:B------:R-:W-:Y:S01]  /*06d0*/  IMAD R12, R5, R9, R12 ;  /* 0x00000009050c7224 */ /* 0x000fe200078e020c */
[----:B------:R-:W-:Y:S01]  /*06e0*/  IABS R16, R15 ;  /* 0x0000000f00107213 */ /* 0x000fe20000000000 */
[----:B------:R-:W-:Y:S01]  /*06f0*/  IMAD.HI.U32 R9, R8, R14, RZ ;  /* 0x0000000e08097227 */ /* 0x000fe200078e00ff */
[----:B------:R-:W-:-:S02]  /*0700*/  IADD3 R13, R2, -0x1f, RZ ;  /* 0xffffffe1020d7810 */ /* 0x000fc40007ffe0ff */
[----:B------:R-:W-:Y:S01]  /*0710*/  ISETP.GT.U32.AND P4, PT, R5, R12, PT ;  /* 0x0000000c0500720c */ /* 0x000fe20003f84070 */
[--C-:B------:R-:W-:Y:S01]  /*0720*/  @!P0 IMAD.IADD R10, R10, 0x1, -R5.reuse ;  /* 0x000000010a0a8824 */ /* 0x100fe200078e0a05 */
[----:B------:R-:W-:Y:S01]  /*0730*/  IABS R20, R21 ;  /* 0x0000001500147213 */ /* 0x000fe20000000000 */
[----:B------:R-:W-:Y:S01]  /*0740*/  @!P1 IMAD.IADD R22, R22, 0x1, -R5 ;  /* 0x0000000116169824 */ /* 0x000fe200078e0a05 */
[----:B------:R-:W-:Y:S01]  /*0750*/  ISETP.GE.U32.AND P2, PT, R13, 0x7fffffc2, PT ;  /* 0x7fffffc20d00780c */ /* 0x000fe20003f46070 */
[----:B------:R-:W-:Y:S01]  /*0760*/  IMAD.MOV R9, RZ, RZ, -R9 ;  /* 0x000000ffff097224 */ /* 0x000fe200078e0a09 */
[C---:B------:R-:W-:Y:S01]  /*0770*/  ISETP.GT.U32.AND P3, PT, R5.reuse, R10, PT ;  /* 0x0000000a0500720c */ /* 0x040fe20003f64070 */
[----:B------:R-:W-:Y:S01]  /*0780*/  IMAD.HI.U32 R11, R8, R18, RZ ;  /* 0x00000012080b7227 */ /* 0x000fe200078e00ff */
[----:B------:R-:W-:Y:S02]  /*0790*/  ISETP.GT.U32.AND P5, PT, R5, R22, PT ;  /* 0x000000160500720c */ /* 0x000fe40003fa4070 */
[----:B------:R-:W-:Y:S01]  /*07a0*/  ISETP.GE.AND P0, PT, R17, RZ, PT ;  /* 0x000000ff1100720c */ /* 0x000fe20003f06270 */
[----:B------:R-:W-:Y:S01]  /*07b0*/  IMAD R14, R5, R9, R14 ;  /* 0x00000009050e7224 */ /* 0x000fe200078e020e */
[----:B------:R-:W-:Y:S01]  /*07c0*/  LOP3.LUT R17, R7, 0x24, RZ, 0xfc, !PT ;  /* 0x0000002407117812 */ /* 0x000fe200078efcff */
[----:B------:R-:W-:Y:S01]  /*07d0*/  @!P4 IMAD.IADD R12, R12, 0x1, -R5 ;  /* 0x000000010c0cc824 */ /* 0x000fe200078e0a05 */
[----:B------:R-:W-:Y:S01]  /*07e0*/  ISETP.GE.AND P4, PT, R23, RZ, PT ;  /* 0x000000ff1700720c */ /* 0x000fe20003f86270 */
[----:B------:R-:W-:Y:S01]  /*07f0*/  IMAD.HI.U32 R9, R8, R16, RZ ;  /* 0x0000001008097227 */ /* 0x000fe200078e00ff */
[----:B------:R-:W-:-:S02]  /*0800*/  ISETP.GT.U32.AND P1, PT, R5, R14, PT ;  /* 0x0000000e0500720c */ /* 0x000fc40003f24070 */
[----:B------:R-:W-:Y:S01]  /*0810*/  IABS R28, R17 ;  /* 0x00000011001c7213 */ /* 0x000fe20000000000 */
[----:B------:R-:W-:Y:S01]  /*0820*/  @!P3 IMAD.IADD R10, R10, 0x1, -R5 ;  /* 0x000000010a0ab824 */ /* 0x000fe200078e0a05 */
[----:B------:R-:W-:Y:S01]  /*0830*/  ISETP.GE.AND P3, PT, R7, RZ, PT ;  /* 0x000000ff0700720c */ /* 0x000fe20003f66270 */
[----:B------:R-:W-:Y:S01]  /*0840*/  IMAD.MOV R11, RZ, RZ, -R11 ;  /* 0x000000ffff0b7224 */ /* 0x000fe200078e0a0b */
[----:B------:R-:W-:Y:S01]  /*0850*/  @!P5 IADD3 R22, R22, -R5, RZ ;  /* 0x800000051616d210 */ /* 0x000fe20007ffe0ff */
[----:B------:R-:W-:Y:S01]  /*0860*/  IMAD.HI.U32 R13, R8, R20, RZ ;  /* 0x00000014080d7227 */ /* 0x000fe200078e00ff */
[----:B------:R-:W-:Y:S02]  /*0870*/  ISETP.GT.U32.AND P5, PT, R5, R12, PT ;  /* 0x0000000c0500720c */ /* 0x000fe40003fa4070 */
[C---:B------:R-:W-:Y:S01]  /*0880*/  LOP3.LUT R23, R7.reuse, 0x3c, RZ, 0xfc, !PT ;  /* 0x0000003c07177812 */ /* 0x040fe200078efcff */
[----:B------:R-:W-:Y:S01]  /*0890*/  IMAD.MOV R9, RZ, RZ, -R9 ;  /* 0x000000ffff097224 */ /* 0x000fe200078e0a09 */
[----:B------:R-:W-:Y:S01]  /*08a0*/  LOP3.LUT R27, R7, 0x5c, RZ, 0xfc, !PT ;  /* 0x0000005c071b7812 */ /* 0x000fe200078efcff */
[----:B------:R-:W-:Y:S01]  /*08b0*/  IMAD R18, R5, R11, R18 ;  /* 0x0000000b05127224 */ /* 0x000fe200078e0212 */
[----:B------:R-:W-:Y:S01]  /*08c0*/  LOP3.LUT R11, R7, 0x18, RZ, 0xfc, !PT ;  /* 0x00000018070b7812 */ /* 0x000fe200078efcff */
[----:B------:R-:W-:Y:S01]  /*08d0*/  IMAD.MOV R13, RZ, RZ, -R13 ;  /* 0x000000ffff0d7224 */ /* 0x000fe200078e0a0d */
[----:B------:R-:W-:Y:S01]  /*08e0*/  IABS R40, R23 ;  /* 0x0000001700287213 */ /* 0x000fe20000000000 */
[C---:B------:R-:W-:Y:S01]  /*08f0*/  IMAD R16, R5.reuse, R9, R16 ;  /* 0x0000000905107224 */ /* 0x040fe200078e0210 */
[----:B------:R-:W-:Y:S01]  /*0900*/  IABS R9, R11 ;  /* 0x0000000b00097213 */ /* 0x000fe20000000000 */
[----:B------:R-:W-:Y:S01]  /*0910*/  IMAD R20, R5, R13, R20 ;  /* 0x0000000d05147224 */ /* 0x000fe200078e0214 */
[----:B------:R-:W-:Y:S01]  /*0920*/  LOP3.LUT R13, R7, 0x1c, RZ, 0xfc, !PT ;  /* 0x0000001c070d7812 */ /* 0x000fe200078efcff */
[----:B------:R-:W-:Y:S01]  /*0930*/  @!P5 IMAD.IADD R12, R12, 0x1, -R5 ;  /* 0x000000010c0cd824 */ /* 0x000fe200078e0a05 */
[C---:B------:R-:W-:Y:S01]  /*0940*/  ISETP.GT.U32.AND P5, PT, R5.reuse, R18, PT ;  /* 0x000000120500720c */ /* 0x040fe20003fa4070 */
[----:B------:R-:W-:Y:S01]  /*0950*/  @!P3 IMAD.MOV R10, RZ, RZ, -R10 ;  /* 0x000000ffff0ab224 */ /* 0x000fe200078e0a0a */
[C---:B------:R-:W-:Y:S01]  /*0960*/  ISETP.GT.U32.AND P3, PT, R5.reuse, R16, PT ;  /* 0x000000100500720c */ /* 0x040fe20003f64070 */
[----:B------:R-:W-:Y:S01]  /*0970*/  IMAD.MOV.U32 R70, RZ, RZ, R22 ;  /* 0x000000ffff467224 */ /* 0x000fe200078e0016 */
[----:B------:R-:W-:Y:S01]  /*0980*/  IABS R24, R13 ;  /* 0x0000000d00187213 */ /* 0x000fe20000000000 */
[----:B------:R-:W-:Y:S01]  /*0990*/  @!P6 IMAD.MOV R12, RZ, RZ, -R12 ;  /* 0x000000ffff0ce224 */ /* 0x000fe200078e0a0c */
[----:B------:R-:W-:Y:S01]  /*09a0*/  ISETP.GT.U32.AND P6, PT, R5, R20, PT ;  /* 0x000000140500720c */ /* 0x000fe20003fc4070 */
[----:B------:R-:W-:Y:S01]  /*09b0*/  IMAD.MOV.U32 R22, RZ, RZ, R9 ;  /* 0x000000ffff167224 */ /* 0x000fe200078e0009 */
[----:B------:R-:W-:Y:S01]  /*09c0*/  IABS R56, R27 ;  /* 0x0000001b00387213 */ /* 0x000fe20000000000 */
[----:B------:R-:W-:Y:S01]  /*09d0*/  @!P1 IMAD.IADD R14, R14, 0x1, -R5 ;  /* 0x000000010e0e9824 */ /* 0x000fe200078e0a05 */
[C---:B------:R-:W-:Y:S01]  /*09e0*/  LOP3.LUT R25, R7.reuse, 0x58, RZ, 0xfc, !PT ;  /* 0x0000005807197812 */ /* 0x040fe200078efcff */
[----:B------:R-:W-:Y:S01]  /*09f0*/  IMAD.HI.U32 R9, R8, R22, RZ ;  /* 0x0000001608097227 */ /* 0x000fe200078e00ff */
[----:B------:R-:W-:-:S02]  /*0a00*/  LOP3.LUT R29, R7, 0x6c, RZ, 0xfc, !PT ;  /* 0x0000006c071d7812 */ /* 0x000fc400078efcff */
[----:B------:R-:W-:Y:S01]  /*0a10*/  ISETP.GT.U32.AND P1, PT, R5, R14, PT ;  /* 0x0000000e0500720c */ /* 0x000fe20003f24070 */
[--C-:B------:R-:W-:Y:S01]  /*0a20*/  @!P5 IMAD.IADD R18, R18, 0x1, -R5.reuse ;  /* 0x000000011212d824 */ /* 0x100fe200078e0a05 */
[----:B------:R-:W-:Y:S01]  /*0a30*/  IADD3 R9, -R9, RZ, RZ ;  /* 0x000000ff09097210 */ /* 0x000fe20007ffe1ff */
[--C-:B------:R-:W-:Y:S01]  /*0a40*/  @!P3 IMAD.IADD R16, R16, 0x1, -R5.reuse ;  /* 0x000000011010b824 */ /* 0x100fe200078e0a05 */
[----:B------:R-:W-:Y:S01]  /*0a50*/  ISETP.GE.AND P3, PT, R21, RZ, PT ;  /* 0x000000ff1500720c */ /* 0x000fe20003f66270 */
[----:B------:R-:W-:Y:S01]  /*0a60*/  @!P6 IMAD.IADD R20, R20, 0x1, -R5 ;  /* 0x000000011414e824 */ /* 0x000fe200078e0a05 */
[C---:B------:R-:W-:Y:S01]  /*0a70*/  ISETP.GT.U32.AND P6, PT, R5.reuse, R18, PT ;  /* 0x000000120500720c */ /* 0x040fe20003fc4070 */
[C---:B------:R-:W-:Y:S01]  /*0a80*/  IMAD R22, R5.reuse, R9, R22 ;  /* 0x0000000905167224 */ /* 0x040fe200078e0216 */
[----:B------:R-:W-:Y:S01]  /*0a90*/  ISETP.GT.U32.AND P5, PT, R5, R16, PT ;  /* 0x000000100500720c */ /* 0x000fe20003fa4070 */
[----:B------:R-:W-:Y:S01]  /*0aa0*/  IMAD.HI.U32 R9, R8, R24, RZ ;  /* 0x0000001808097227 */ /* 0x000fe200078e00ff */
[----:B------:R-:W-:-:S02]  /*0ab0*/  LOP3.LUT R21, R7, 0x38, RZ, 0xfc, !PT ;  /* 0x0000003807157812 */ /* 0x000fc400078efcff */
[----:B------:R-:W-:Y:S01]  /*0ac0*/  IABS R54, R25 ;  /* 0x0000001900367213 */ /* 0x000fe20000000000 */
[----:B------:R-:W-:Y:S01]  /*0ad0*/  IMAD.MOV R9, RZ, RZ, -R9 ;  /* 0x000000ffff097224 */ /* 0x000fe200078e0a09 */
[----:B------:R-:W-:Y:S01]  /*0ae0*/  IABS R38, R21 ;  /* 0x0000001500267213 */ /* 0x000fe20000000000 */
[--C-:B------:R-:W-:Y:S01]  /*0af0*/  @!P1 IMAD.IADD R14, R14, 0x1, -R5.reuse ;  /* 0x000000010e0e9824 */ /* 0x100fe200078e0a05 */
[----:B------:R-:W-:Y:S01]  /*0b00*/  ISETP.GE.AND P1, PT, R19, RZ, PT ;  /* 0x000000ff1300720c */ /* 0x000fe20003f26270 */
[----:B------:R-:W-:Y:S01]  /*0b10*/  IMAD R24, R5, R9, R24 ;  /* 0x0000000905187224 */ /* 0x000fe200078e0218 */
[----:B------:R-:W-:Y:S01]  /*0b20*/  LOP3.LUT R19, R7, 0x28, RZ, 0xfc, !PT ;  /* 0x0000002807137812 */ /* 0x000fe200078efcff */
[----:B------:R-:W-:Y:S01]  /*0b30*/  @!P0 IMAD.MOV R14, RZ, RZ, -R14 ;  /* 0x000000ffff0e8224 */ /* 0x000fe200078e0a0e */
[C---:B------:R-:W-:Y:S01]  /*0b40*/  ISETP.GT.U32.AND P0, PT, R5.reuse, R20, PT ;  /* 0x000000140500720c */ /* 0x040fe20003f04070 */
[--C-:B------:R-:W-:Y:S01]  /*0b50*/  @!P6 IMAD.IADD R18, R18, 0x1, -R5.reuse ;  /* 0x000000011212e824 */ /* 0x100fe200078e0a05 */
[C---:B------:R-:W-:Y:S01]  /*0b60*/  ISETP.GT.U32.AND P6, PT, R5.reuse, R24, PT ;  /* 0x000000180500720c */ /* 0x040fe20003fc4070 */
[----:B------:R-:W-:Y:S01]  /*0b70*/  @!P5 IMAD.IADD R16, R16, 0x1, -R5 ;  /* 0x000000011010d824 */ /* 0x000fe200078e0a05 */
[----:B------:R-:W-:Y:S01]  /*0b80*/  ISETP.GT.U32.AND P5, PT, R5, R22, PT ;  /* 0x000000160500720c */ /* 0x000fe20003fa4070 */
[----:B------:R-:W-:Y:S01]  /*0b90*/  @!P4 IMAD.MOV R70, RZ, RZ, -R70 ;  /* 0x000000ffff46c224 */ /* 0x000fe200078e0a46 */
[----:B------:R-:W-:-:S02]  /*0ba0*/  ISETP.GE.AND P4, PT, R15, RZ, PT ;  /* 0x000000ff0f00720c */ /* 0x000fc40003f86270 */
[----:B------:R-:W-:Y:S01]  /*0bb0*/  IABS R30, R19 ;  /* 0x00000013001e7213 */ /* 0x000fe20000000000 */
[----:B------:R-:W-:Y:S01]  /*0bc0*/  @!P1 IMAD.MOV R18, RZ, RZ, -R18 ;  /* 0x000000ffff129224 */ /* 0x000fe200078e0a12 */
[----:B------:R-:W-:Y:S02]  /*0bd0*/  LOP3.LUT R15, R7, 0x20, RZ, 0xfc, !PT ;  /* 0x00000020070f7812 */ /* 0x000fe400078efcff */
[----:B------:R-:W-:Y:S01]  /*0be0*/  IABS R64, R29 ;  /* 0x0000001d00407213 */ /* 0x000fe20000000000 */
[--C-:B------:R-:W-:Y:S01]  /*0bf0*/  @!P0 IMAD.IADD R20, R20, 0x1, -R5.reuse ;  /* 0x0000000114148824 */ /* 0x100fe200078e0a05 */
[----:B------:R-:W-:Y:S01]  /*0c00*/  ISETP.GE.AND P0, PT, R11, RZ, PT ;  /* 0x000000ff0b00720c */ /* 0x000fe20003f06270 */
[----:B------:R-:W-:Y:S01]  /*0c10*/  IMAD.HI.U32 R11, R8, R28, RZ ;  /* 0x0000001c080b7227 */ /* 0x000fe200078e00ff */
[----:B------:R-:W-:Y:S02]  /*0c20*/  @!P6 IADD3 R24, R24, -R5, RZ ;  /* 0x800000051818e210 */ /* 0x000fe40007ffe0ff */
[----:B------:R-:W-:Y:S01]  /*0c30*/  IABS R26, R15 ;  /* 0x0000000f001a7213 */ /* 0x000fe20000000000 */
[----:B------:R-:W-:Y:S01]  /*0c40*/  @!P5 IMAD.IADD R22, R22, 0x1, -R5 ;  /* 0x000000011616d824 */ /* 0x000fe200078e0a05 */
[----:B------:R-:W-:Y:S01]  /*0c50*/  ISETP.GE.AND P5, PT, R13, RZ, PT ;  /* 0x000000ff0d00720c */ /* 0x000fe20003fa6270 */
[----:B------:R-:W-:Y:S01]  /*0c60*/  IMAD.HI.U32 R13, R8, R30, RZ ;  /* 0x0000001e080d7227 */ /* 0x000fe200078e00ff */
[----:B------:R-:W-:-:S02]  /*0c70*/  ISETP.GT.U32.AND P6, PT, R5, R24, PT ;  /* 0x000000180500720c */ /* 0x000fc40003fc4070 */
[----:B------:R-:W-:Y:S01]  /*0c80*/  LOP3.LUT R31, R7, 0x70, RZ, 0xfc, !PT ;  /* 0x00000070071f7812 */ /* 0x000fe200078efcff */
[----:B------:R-:W-:Y:S01]  /*0c90*/  IMAD.MOV R11, RZ, RZ, -R11 ;  /* 0x000000ffff0b7224 */ /* 0x000fe200078e0a0b */
[----:B------:R-:W-:Y:S01]  /*0ca0*/  IADD3 R4, R2, -0x18, RZ ;  /* 0xffffffe802047810 */ /* 0x000fe20007ffe0ff */
[----:B------:R-:W-:Y:S01]  /*0cb0*/  @!P4 IMAD.MOV R16, RZ, RZ, -R16 ;  /* 0x000000ffff10c224 */ /* 0x000fe200078e0a10 */
[C---:B------:R-:W-:Y:S01]  /*0cc0*/  ISETP.GT.U32.AND P4, PT, R5.reuse, R22, PT ;  /* 0x000000160500720c */ /* 0x040fe20003f84070 */
[----:B------:R-:W-:Y:S01]  /*0cd0*/  IMAD.MOV R13, RZ, RZ, -R13 ;  /* 0x000000ffff0d7224 */ /* 0x000fe200078e0a0d */
[----:B------:R-:W-:Y:S01]  /*0ce0*/  IABS R66, R31 ;  /* 0x0000001f00427213 */ /* 0x000fe20000000000 */
[C---:B------:R-:W-:Y:S01]  /*0cf0*/  IMAD R28, R5.reuse, R11, R28 ;  /* 0x0000000b051c7224 */ /* 0x040fe200078e021c */
[----:B------:R-:W-:Y:S01]  /*0d00*/  IADD3 R3, R0, R3, RZ ;  /* 0x0000000300037210 */ /* 0x000fe20007ffe0ff */
[----:B------:R-:W-:Y:S01]  /*0d10*/  IMAD R30, R5, R13, R30 ;  /* 0x0000000d051e7224 */ /* 0x000fe200078e021e */
[----:B------:R-:W-:Y:S01]  /*0d20*/  LOP3.LUT R13, R7, 0x2c, RZ, 0xfc, !PT ;  /* 0x0000002c070d7812 */ /* 0x000fe200078efcff */
[----:B------:R-:W-:Y:S01]  /*0d30*/  @!P3 IMAD.MOV R20, RZ, RZ, -R20 ;  /* 0x000000ffff14b224 */ /* 0x000fe200078e0a14 */
[C---:B------:R-:W-:Y:S01]  /*0d40*/  ISETP.GT.U32.AND P3, PT, R5.reuse, R28, PT ;  /* 0x0000001c0500720c */ /* 0x040fe20003f64070 */
[----:B------:R-:W-:Y:S01]  /*0d50*/  @!P6 IMAD.IADD R24, R24, 0x1, -R5 ;  /* 0x000000011818e824 */ /* 0x000fe200078e0a05 */
[----:B------:R-:W-:Y:S01]  /*0d60*/  ISETP.GT.U32.AND P6, PT, R5, R30, PT ;  /* 0x0000001e0500720c */ /* 0x000fe20003fc4070 */
[----:B------:R-:W-:Y:S01]  /*0d70*/  IMAD.HI.U32 R9, R8, R26, RZ ;  /* 0x0000001a08097227 */ /* 0x000fe200078e00ff */
[----:B------:R-:W-:-:S02]  /*0d80*/  IABS R32, R13 ;  /* 0x0000000d00207213 */ /* 0x000fc40000000000 */
[----:B------:R-:W-:Y:S01]  /*0d90*/  IADD3 R6, R2, -0x16, RZ ;  /* 0xffffffea02067810 */ /* 0x000fe20007ffe0ff */
[----:B------:R-:W-:Y:S01]  /*0da0*/  @!P4 IMAD.IADD R22, R22, 0x1, -R5 ;  /* 0x000000011616c824 */ /* 0x000fe200078e0a05 */
[----:B------:R-:W-:Y:S01]  /*0db0*/  ISETP.GE.AND P4, PT, R15, RZ, PT ;  /* 0x000000ff0f00720c */ /* 0x000fe20003f86270 */
[----:B------:R-:W-:Y:S01]  /*0dc0*/  IMAD.MOV R9, RZ, RZ, -R9 ;  /* 0x000000ffff097224 */ /* 0x000fe200078e0a09 */
[----:B------:R-:W-:Y:S01]  /*0dd0*/  LOP3.LUT R15, R7, 0x30, RZ, 0xfc, !PT ;  /* 0x00000030070f7812 */ /* 0x000fe200078efcff */
[----:B------:R-:W-:Y:S01]  /*0de0*/  @!P5 IMAD.MOV R24, RZ, RZ, -R24 ;  /* 0x000000ffff18d224 */ /* 0x000fe200078e0a18 */
[----:B------:R-:W-:Y:S01]  /*0df0*/  @!P0 IADD3 R22, -R22, RZ, RZ ;  /* 0x000000ff16168210 */ /* 0x000fe20007ffe1ff */
[C---:B------:R-:W-:Y:S01]  /*0e00*/  IMAD R26, R5.reuse, R9, R26 ;  /* 0x00000009051a7224 */ /* 0x040fe200078e021a */
[----:B------:R-:W-:Y:S01]  /*0e10*/  IABS R34, R15 ;  /* 0x0000000f00227213 */ /* 0x000fe20000000000 */
[----:B------:R-:W-:Y:S02]  /*0e20*/  @!P3 IMAD.IADD R28, R28, 0x1, -R5 ;  /* 0x000000011c1cb824 */ /* 0x000fe400078e0a05 */
[----:B------:R-:W-:Y:S01]  /*0e30*/  IMAD.HI.U32 R9, R8, R32, RZ ;  /* 0x0000002008097227 */ /* 0x000fe200078e00ff */
[----:B------:R-:W-:-:S03]  /*0e40*/  ISETP.GT.U32.AND P1, PT, R5, R26, PT ;  /* 0x0000001a0500720c */ /* 0x000fc60003f24070 */
[----:B------:R-:W-:Y:S01]  /*0e50*/  @!P6 IMAD.IADD R30, R30, 0x1, -R5 ;  /* 0x000000011e1ee824 */ /* 0x000fe200078e0a05 */
[C---:B------:R-:W-:Y:S01]  /*0e60*/  ISETP.GT.U32.AND P6, PT, R5.reuse, R28, PT ;  /* 0x0000001c0500720c */ /* 0x040fe20003fc4070 */
[----:B------:R-:W-:Y:S02]  /*0e70*/  IMAD.MOV R11, RZ, RZ, -R9 ;  /* 0x000000ffff0b7224 */ /* 0x000fe400078e0a09 */
[----:B------:R-:W-:Y:S01]  /*0e80*/  IMAD.HI.U32 R9, R8, R34, RZ ;  /* 0x0000002208097227 */ /* 0x000fe200078e00ff */
[----:B------:R-:W-:-:S03]  /*0e90*/  ISETP.GT.U32.AND P0, PT, R5, R30, PT ;  /* 0x0000001e0500720c */ /* 0x000fc60003f04070 */
[----:B------:R-:W-:Y:S02]  /*0ea0*/  IMAD.MOV R9, RZ, RZ, -R9 ;  /* 0x000000ffff097224 */ /* 0x000fe400078e0a09 */
[--C-:B------:R-:W-:Y:S01]  /*0eb0*/  @!P1 IMAD.IADD R26, R26, 0x1, -R5.reuse ;  /* 0x000000011a1a9824 */ /* 0x100fe200078e0a05 */
[----:B------:R-:W-:Y:S01]  /*0ec0*/  ISETP.GE.AND P1, PT, R17, RZ, PT ;  /* 0x000000ff1100720c */ /* 0x000fe20003f26270 */
[----:B------:R-:W-:Y:S01]  /*0ed0*/  IMAD R34, R5, R9, R34 ;  /* 0x0000000905227224 */ /* 0x000fe200078e0222 */
[----:B------:R-:W-:Y:S01]  /*0ee0*/  LOP3.LUT R17, R7, 0x34, RZ, 0xfc, !PT ;  /* 0x0000003407117812 */ /* 0x000fe200078efcff */
[--C-:B------:R-:W-:Y:S01]  /*0ef0*/  @!P6 IMAD.IADD R28, R28, 0x1, -R5.reuse ;  /* 0x000000011c1ce824 */ /* 0x100fe200078e0a05 */
[C---:B------:R-:W-:Y:S01]  /*0f00*/  ISETP.GT.U32.AND P3, PT, R5.reuse, R26, PT ;  /* 0x0000001a0500720c */ /* 0x040fe20003f64070 */
[C---:B------:R-:W-:Y:S01]  /*0f10*/  IMAD R32, R5.reuse, R11, R32 ;  /* 0x0000000b05207224 */ /* 0x040fe200078e0220 */
[----:B------:R-:W-:Y:S01]  /*0f20*/  ISETP.GT.U32.AND P6, PT, R5, R34, PT ;  /* 0x000000220500720c */ /* 0x000fe20003fc4070 */
[----:B------:R-:W-:Y:S01]  /*0f30*/  @!P0 IMAD.IADD R30, R30, 0x1, -R5 ;  /* 0x000000011e1e8824 */ /* 0x000fe200078e0a05 */
[----:B------:R-:W-:Y:S01]  /*0f40*/  IABS R36, R17 ;  /* 0x0000001100247213 */ /* 0x000fe20000000000 */
[----:B------:R-:W-:Y:S01]  /*0f50*/  IMAD R53, R3, 0x100, R49 ;  /* 0x0000010003357824 */ /* 0x000fe200078e0231 */
[----:B------:R-:W-:Y:S01]  /*0f60*/  ISETP.GE.AND P0, PT, R19, RZ, PT ;  /* 0x000000ff1300720c */ /* 0x000fe20003f06270 */
[----:B------:R-:W-:Y:S01]  /*0f70*/  IMAD.SHL.U32 R49, R49, 0x4, RZ ;  /* 0x0000000431317824 */ /* 0x000fe200078e00ff */
[----:B------:R-:W-:Y:S01]  /*0f80*/  LOP3.LUT R19, R7, 0x4c, RZ, 0xfc, !PT ;  /* 0x0000004c07137812 */ /* 0x000fe200078efcff */
[----:B------:R-:W-:Y:S01]  /*0f90*/  IMAD.HI.U32 R9, R8, R36, RZ ;  /* 0x0000002408097227 */ /* 0x000fe200078e00ff */
[----:B------:R-:W-:Y:S01]  /*0fa0*/  @!P1 IADD3 R28, -R28, RZ, RZ ;  /* 0x000000ff1c1c9210 */ /* 0x000fe20007ffe1ff */
[----:B------:R-:W-:Y:S01]  /*0fb0*/  STL [R1+0x1b8], R53 ;  /* 0x0001b83501007387 */ /* 0x000fe20000100800 */
[----:B------:R-:W-:Y:S01]  /*0fc0*/  ISETP.GE.AND P1, PT, R15, RZ, PT ;  /* 0x000000ff0f00720c */ /* 0x000fe20003f26270 */
[----:B------:R-:W-:Y:S01]  /*0fd0*/  IMAD.MOV R11, RZ, RZ, -R9 ;  /* 0x000000ffff0b7224 */ /* 0x000fe200078e0a09 */
[----:B------:R-:W-:Y:S01]  /*0fe0*/  IABS R48, R19 ;  /* 0x0000001300307213 */ /* 0x000fe20000000000 */
[----:B------:R-:W-:Y:S01]  /*0ff0*/  @!P6 IMAD.IADD R34, R34, 0x1, -R5 ;  /* 0x000000012222e824 */ /* 0x000fe200078e0a05 */
[----:B------:R-:W-:Y:S01]  /*1000*/  LOP3.LUT R15, R7, 0x44, RZ, 0xfc, !PT ;  /* 0x00000044070f7812 */ /* 0x000fe200078efcff */
[----:B------:R-:W-:Y:S01]  /*1010*/  IMAD.HI.U32 R9, R8, R38, RZ ;  /* 0x0000002608097227 */ /* 0x000fe200078e00ff */
[----:B------:R-:W-:-:S02]  /*1020*/  IADD3 R51, R53, 0x80, RZ ;  /* 0x0000008035337810 */ /* 0x000fc40007ffe0ff */
[C---:B------:R-:W-:Y:S01]  /*1030*/  ISETP.GT.U32.AND P6, PT, R5.reuse, R34, PT ;  /* 0x000000220500720c */ /* 0x040fe20003fc4070 */
[----:B------:R-:W-:Y:S01]  /*1040*/  @!P3 IMAD.IADD R26, R26, 0x1, -R5 ;  /* 0x000000011a1ab824 */ /* 0x000fe200078e0a05 */
[C---:B------:R-:W-:Y:S01]  /*1050*/  ISETP.GT.U32.AND P3, PT, R5.reuse, R32, PT ;  /* 0x000000200500720c */ /* 0x040fe20003f64070 */
[C---:B------:R-:W-:Y:S01]  /*1060*/  IMAD R36, R5.reuse, R11, R36 ;  /* 0x0000000b05247224 */ /* 0x040fe200078e0224 */
[----:B------:R-:W-:Y:S01]  /*1070*/  IABS R44, R15 ;  /* 0x0000000f002c7213 */ /* 0x000fe20000000000 */
[----:B------:R-:W-:Y:S01]  /*1080*/  IMAD.MOV R11, RZ, RZ, -R9 ;  /* 0x000000ffff0b7224 */ /* 0x000fe200078e0a09 */
[----:B------:R1:W-:Y:S01]  /*1090*/  STL [R1+0x1bc], R51 ;  /* 0x0001bc3301007387 */ /* 0x0003e20000100800 */
[----:B------:R-:W-:Y:S01]  /*10a0*/  @!P4 IMAD.MOV R26, RZ, RZ, -R26 ;  /* 0x000000ffff1ac224 */ /* 0x000fe200078e0a1a */
[C---:B------:R-:W-:Y:S01]  /*10b0*/  ISETP.GT.U32.AND P4, PT, R5.reuse, R36, PT ;  /* 0x000000240500720c */ /* 0x040fe20003f84070 */
[----:B------:R-:W-:Y:S02]  /*10c0*/  IMAD R38, R5, R11, R38 ;  /* 0x0000000b05267224 */ /* 0x000fe400078e0226 */
[----:B------:R-:W-:-:S04]  /*10d0*/  IMAD.HI.U32 R9, R8, R40, RZ ;  /* 0x0000002808097227 */ /* 0x000fc800078e00ff */
[--C-:B------:R-:W-:Y:S01]  /*10e0*/  @!P6 IMAD.IADD R34, R34, 0x1, -R5.reuse ;  /* 0x000000012222e824 */ /* 0x100fe200078e0a05 */
[----:B------:R-:W-:Y:S01]  /*10f0*/  ISETP.GT.U32.AND P6, PT, R5, R38, PT ;  /* 0x000000260500720c */ /* 0x000fe20003fc4070 */
[----:B------:R-:W-:Y:S01]  /*1100*/  @!P3 IMAD.IADD R32, R32, 0x1, -R5 ;  /* 0x000000012020b824 */ /* 0x000fe200078e0a05 */
[----:B------:R-:W-:Y:S01]  /*1110*/  ISETP.GE.AND P3, PT, R13, RZ, PT ;  /* 0x000000ff0d00720c */ /* 0x000fe20003f66270 */
[----:B------:R-:W-:Y:S01]  /*1120*/  IMAD.MOV R9, RZ, RZ, -R9 ;  /* 0x000000ffff097224 */ /* 0x000fe200078e0a09 */
[----:B------:R-:W-:Y:S01]  /*1130*/  LOP3.LUT R13, R7, 0x40, RZ, 0xfc, !PT ;  /* 0x00000040070d7812 */ /* 0x000fe200078efcff */
[--C-:B------:R-:W-:Y:S01]  /*1140*/  @!P4 IMAD.IADD R36, R36, 0x1, -R5.reuse ;  /* 0x000000012424c824 */ /* 0x100fe200078e0a05 */
[C---:B------:R-:W-:Y:S01]  /*1150*/  ISETP.GT.U32.AND P5, PT, R5.reuse, R32, PT ;  /* 0x000000200500720c */ /* 0x040fe20003fa4070 */
[----:B------:R-:W-:Y:S01]  /*1160*/  IMAD R40, R5, R9, R40 ;  /* 0x0000000905287224 */ /* 0x000fe200078e0228 */
[----:B------:R-:W-:Y:S01]  /*1170*/  IABS R42, R13 ;  /* 0x0000000d002a7213 */ /* 0x000fe20000000000 */
[----:B------:R-:W-:Y:S01]  /*1180*/  @!P1 IMAD.MOV R34, RZ, RZ, -R34 ;  /* 0x000000ffff229224 */ /* 0x000fe200078e0a22 */
[----:B------:R-:W-:Y:S01]  /*1190*/  ISETP.GE.AND P4, PT, R23, RZ, PT ;  /* 0x000000ff1700720c */ /* 0x000fe20003f86270 */
[----:B------:R-:W-:Y:S01]  /*11a0*/  @!P0 IMAD.MOV R30, RZ, RZ, -R30 ;  /* 0x000000ffff1e8224 */ /* 0x000fe200078e0a1e */
[C---:B------:R-:W-:Y:S01]  /*11b0*/  ISETP.GT.U32.AND P1, PT, R5.reuse, R40, PT ;  /* 0x000000280500720c */ /* 0x040fe20003f24070 */
[----:B------:R-:W-:Y:S01]  /*11c0*/  @!P6 IMAD.IADD R38, R38, 0x1, -R5 ;  /* 0x000000012626e824 */ /* 0x000fe200078e0a05 */
[----:B------:R-:W-:Y:S01]  /*11d0*/  ISETP.GT.U32.AND P6, PT, R5, R36, PT ;  /* 0x000000240500720c */ /* 0x000fe20003fc4070 */
[----:B------:R-:W-:Y:S01]  /*11e0*/  IMAD.HI.U32 R9, R8, R42, RZ ;  /* 0x0000002a08097227 */ /* 0x000fe200078e00ff */
[----:B------:R-:W-:-:S02]  /*11f0*/  ISETP.GE.AND P0, PT, R17, RZ, PT ;  /* 0x000000ff1100720c */ /* 0x000fc40003f06270 */
[C---:B------:R-:W-:Y:S01]  /*1200*/  LOP3.LUT R17, R7.reuse, 0x48, RZ, 0xfc, !PT ;  /* 0x0000004807117812 */ /* 0x040fe200078efcff */
[----:B------:R-:W-:Y:S01]  /*1210*/  IMAD.MOV R9, RZ, RZ, -R9 ;  /* 0x000000ffff097224 */ /* 0x000fe200078e0a09 */
[----:B------:R-:W-:Y:S01]  /*1220*/  LOP3.LUT R23, R7, 0x54, RZ, 0xfc, !PT ;  /* 0x0000005407177812 */ /* 0x000fe200078efcff */
[--C-:B------:R-:W-:Y:S01]  /*1230*/  @!P5 IMAD.IADD R32, R32, 0x1, -R5.reuse ;  /* 0x000000012020d824 */ /* 0x100fe200078e0a05 */
[----:B------:R-:W-:Y:S01]  /*1240*/  IABS R46, R17 ;  /* 0x00000011002e7213 */ /* 0x000fe20000000000 */
[----:B------:R-:W-:Y:S01]  /*1250*/  IMAD R42, R5, R9, R42 ;  /* 0x00000009052a7224 */ /* 0x000fe200078e022a */
[----:B------:R-:W-:Y:S01]  /*1260*/  ISETP.GE.AND P5, PT, R21, RZ, PT ;  /* 0x000000ff1500720c */ /* 0x000fe20003fa6270 */
[----:B------:R-:W-:Y:S01]  /*1270*/  @!P3 IMAD.MOV R32, RZ, RZ, -R32 ;  /* 0x000000ffff20b224 */ /* 0x000fe200078e0a20 */
[C---:B------:R-:W-:Y:S01]  /*1280*/  ISETP.GT.U32.AND P3, PT, R5.reuse, R38, PT ;  /* 0x000000260500720c */ /* 0x040fe20003f64070 */
[--C-:B------:R-:W-:Y:S01]  /*1290*/  @!P6 IMAD.IADD R36, R36, 0x1, -R5.reuse ;  /* 0x000000012424e824 */ /* 0x100fe200078e0a05 */
[----:B------:R-:W-:Y:S01]  /*12a0*/  ISETP.GT.U32.AND P6, PT, R5, R42, PT ;  /* 0x0000002a0500720c */ /* 0x000fe20003fc4070 */
[----:B------:R-:W-:Y:S01]  /*12b0*/  @!P1 IMAD.IADD R40, R40, 0x1, -R5 ;  /* 0x0000000128289824 */ /* 0x000fe200078e0a05 */
[----:B------:R-:W-:Y:S01]  /*12c0*/  LOP3.LUT R21, R7, 0x50, RZ, 0xfc, !PT ;  /* 0x0000005007157812 */ /* 0x000fe200078efcff */
[----:B------:R-:W-:Y:S01]  /*12d0*/  IMAD.HI.U32 R11, R8, R46, RZ ;  /* 0x0000002e080b7227 */ /* 0x000fe200078e00ff */
[----:B------:R-:W-:-:S02]  /*12e0*/  IABS R52, R23 ;  /* 0x0000001700347213 */ /* 0x000fc40000000000 */
[----:B------:R-:W-:Y:S01]  /*12f0*/  ISETP.GT.U32.AND P1, PT, R5, R40, PT ;  /* 0x000000280500720c */ /* 0x000fe20003f24070 */
[----:B------:R-:W-:Y:S01]  /*1300*/  IMAD.MOV R11, RZ, RZ, -R11 ;  /* 0x000000ffff0b7224 */ /* 0x000fe200078e0a0b */
[----:B------:R-:W-:Y:S01]  /*1310*/  IABS R50, R21 ;  /* 0x0000001500327213 */ /* 0x000fe20000000000 */
[----:B------:R-:W-:Y:S02]  /*1320*/  IMAD.HI.U32 R9, R8, R44, RZ ;  /* 0x0000002c08097227 */ /* 0x000fe400078e00ff */
[----:B------:R-:W-:Y:S02]  /*1330*/  @!P3 IADD3 R38, R38, -R5, RZ ;  /* 0x800000052626b210 */ /* 0x000fe40007ffe0ff */
[----:B------:R-:W-:Y:S01]  /*1340*/  @!P6 IMAD.IADD R42, R42, 0x1, -R5 ;  /* 0x000000012a2ae824 */ /* 0x000fe200078e0a05 */
[----:B------:R-:W-:Y:S01]  /*1350*/  ISETP.GE.AND P3, PT, R13, RZ, PT ;  /* 0x000000ff0d00720c */ /* 0x000fe20003f66270 */
[----:B------:R-:W-:-:S03]  /*1360*/  IMAD.HI.U32 R13, R8, R48, RZ ;  /* 0x00000030080d7227 */ /* 0x000fc600078e00ff */
[C---:B------:R-:W-:Y:S01]  /*1370*/  ISETP.GT.U32.AND P6, PT, R5.reuse, R42, PT ;  /* 0x0000002a0500720c */ /* 0x040fe20003fc4070 */
[----:B------:R-:W-:Y:S02]  /*1380*/  IMAD.MOV R13, RZ, RZ, -R13 ;  /* 0x000000ffff0d7224 */ /* 0x000fe400078e0a0d */
[C---:B------:R-:W-:Y:S02]  /*1390*/  IMAD R46, R5.reuse, R11, R46 ;  /* 0x0000000b052e7224 */ /* 0x040fe400078e022e */
[C---:B------:R-:W-:Y:S02]  /*13a0*/  IMAD R48, R5.reuse, R13, R48 ;  /* 0x0000000d05307224 */ /* 0x040fe400078e0230 */
[----:B------:R-:W-:Y:S01]  /*13b0*/  @!P1 IMAD.IADD R40, R40, 0x1, -R5 ;  /* 0x0000000128289824 */ /* 0x000fe200078e0a05 */
[----:B------:R-:W-:Y:S01]  /*13c0*/  ISETP.GT.U32.AND P1, PT, R5, R46, PT ;  /* 0x0000002e0500720c */ /* 0x000fe20003f24070 */
[----:B------:R-:W-:Y:S02]  /*13d0*/  IMAD.MOV R9, RZ, RZ, -R9 ;  /* 0x000000ffff097224 */ /* 0x000fe400078e0a09 */
[----:B------:R-:W-:Y:S01]  /*13e0*/  @!P0 IMAD.MOV R36, RZ, RZ, -R36 ;  /* 0x000000ffff248224 */ /* 0x000fe200078e0a24 */
[----:B------:R-:W-:Y:S01]  /*13f0*/  ISETP.GE.AND P0, PT, R15, RZ, PT ;  /* 0x000000ff0f00720c */ /* 0x000fe20003f06270 */
[----:B------:R-:W-:Y:S01]  /*1400*/  @!P6 IMAD.IADD R42, R42, 0x1, -R5 ;  /* 0x000000012a2ae824 */ /* 0x000fe200078e0a05 */
[C---:B------:R-:W-:Y:S01]  /*1410*/  ISETP.GT.U32.AND P6, PT, R5.reuse, R48, PT ;  /* 0x000000300500720c */ /* 0x040fe20003fc4070 */
[----:B------:R-:W-:-:S02]  /*1420*/  IMAD R44, R5, R9, R44 ;  /* 0x00000009052c7224 */ /* 0x000fc400078e022c */
[----:B------:R-:W-:-:S04]  /*1430*/  IMAD.HI.U32 R9, R8, R50, RZ ;  /* 0x0000003208097227 */ /* 0x000fc800078e00ff */
[----:B------:R-:W-:Y:S01]  /*1440*/  @!P1 IADD3 R46, R46, -R5, RZ ;  /* 0x800000052e2e9210 */ /* 0x000fe20007ffe0ff */
[----:B------:R-:W-:Y:S02]  /*1450*/  IMAD.MOV R9, RZ, RZ, -R9 ;  /* 0x000000ffff097224 */ /* 0x000fe400078e0a09 */
[----:B------:R-:W-:-:S04]  /*1460*/  IMAD.HI.U32 R15, R8, R56, RZ ;  /* 0x00000038080f7227 */ /* 0x000fc800078e00ff */
[----:B------:R-:W-:Y:S01]  /*1470*/  @!P6 IMAD.IADD R48, R48, 0x1, -R5 ;  /* 0x000000013030e824 */ /* 0x000fe200078e0a05 */
[C---:B------:R-:W-:Y:S01]  /*1480*/  ISETP.GT.U32.AND P6, PT, R5.reuse, R46, PT ;  /* 0x0000002e0500720c */ /* 0x040fe20003fc4070 */
[C---:B------:R-:W-:Y:S02]  /*1490*/  IMAD R50, R5.reuse, R9, R50 ;  /* 0x0000000905327224 */ /* 0x040fe400078e0232 */
[----:B------:R-:W-:Y:S01]  /*14a0*/  @!P5 IMAD.MOV R38, RZ, RZ, -R38 ;  /* 0x000000ffff26d224 */ /* 0x000fe200078e0a26 */
[C---:B------:R-:W-:Y:S01]  /*14b0*/  ISETP.GT.U32.AND P5, PT, R5.reuse, R44, PT ;  /* 0x0000002c0500720c */ /* 0x040fe20003fa4070 */
[----:B------:R-:W-:Y:S02]  /*14c0*/  IMAD.MOV R15, RZ, RZ, -R15 ;  /* 0x000000ffff0f7224 */ /* 0x000fe400078e0a0f */
[----:B------:R-:W-:Y:S01]  /*14d0*/  @!P4 IMAD.MOV R40, RZ, RZ, -R40 ;  /* 0x000000ffff28c224 */ /* 0x000fe200078e0a28 */
[----:B------:R-:W-:Y:S01]  /*14e0*/  ISETP.GT.U32.AND P4, PT, R5, R48, PT ;  /* 0x000000300500720c */ /* 0x000fe20003f84070 */
[----:B------:R-:W-:-:S04]  /*14f0*/  IMAD.HI.U32 R13, R8, R54, RZ ;  /* 0x00000036080d7227 */ /* 0x000fc800078e00ff */
[----:B------:R-:W-:Y:S01]  /*1500*/  @!P6 IMAD.IADD R46, R46, 0x1, -R5 ;  /* 0x000000012e2ee824 */ /* 0x000fe200078e0a05 */
[----:B------:R-:W-:Y:S01]  /*1510*/  ISETP.GT.U32.AND P6, PT, R5, R50, PT ;  /* 0x000000320500720c */ /* 0x000fe20003fc4070 */
[----:B------:R-:W-:-:S04]  /*1520*/  IMAD.HI.U32 R11, R8, R52, RZ ;  /* 0x00000034080b7227 */ /* 0x000fc800078e00ff */
[----:B------:R-:W-:Y:S01]  /*1530*/  IMAD R56, R5, R15, R56 ;  /* 0x0000000f05387224 */ /* 0x000fe200078e0238 */
[----:B------:R-:W-:Y:S01]  /*1540*/  LOP3.LUT R15, R7, 0x60, RZ, 0xfc, !PT ;  /* 0x00000060070f7812 */ /* 0x000fe200078efcff */
[----:B------:R-:W-:Y:S02]  /*1550*/  IMAD.MOV R13, RZ, RZ, -R13 ;  /* 0x000000ffff0d7224 */ /* 0x000fe400078e0a0d */
[----:B------:R-:W-:Y:S01]  /*1560*/  IMAD.MOV R11, RZ, RZ, -R11 ;  /* 0x000000ffff0b7224 */ /* 0x000fe200078e0a0b */
[----:B------:R-:W-:Y:S01]  /*1570*/  IABS R58, R15 ;  /* 0x0000000f003a7213 */ /* 0x000fe20000000000 */
[C---:B------:R-:W-:Y:S02]  /*1580*/  IMAD R54, R5.reuse, R13, R54 ;  /* 0x0000000d05367224 */ /* 0x040fe400078e0236 */
[----:B------:R-:W-:Y:S02]  /*1590*/  IMAD R52, R5, R11, R52 ;  /* 0x0000000b05347224 */ /* 0x000fe400078e0234 */
[----:B------:R-:W-:Y:S01]  /*15a0*/  @!P5 IMAD.IADD R44, R44, 0x1, -R5 ;  /* 0x000000012c2cd824 */ /* 0x000fe200078e0a05 */
[----:B------:R-:W-:Y:S01]  /*15b0*/  ISETP.GE.AND P5, PT, R17, RZ, PT ;  /* 0x000000ff1100720c */ /* 0x000fe20003fa6270 */
[----:B------:R-:W-:Y:S01]  /*15c0*/  IMAD.HI.U32 R9, R8, R58, RZ ;  /* 0x0000003a08097227 */ /* 0x000fe200078e00ff */
[----:B------:R-:W-:-:S02]  /*15d0*/  LOP3.LUT R17, R7, 0x64, RZ, 0xfc, !PT ;  /* 0x0000006407117812 */ /* 0x000fc400078efcff */
[C---:B------:R-:W-:Y:S01]  /*15e0*/  ISETP.GT.U32.AND P1, PT, R5.reuse, R44, PT ;  /* 0x0000002c0500720c */ /* 0x040fe20003f24070 */
[--C-:B------:R-:W-:Y:S01]  /*15f0*/  @!P6 IMAD.IADD R50, R50, 0x1, -R5.reuse ;  /* 0x000000013232e824 */ /* 0x100fe200078e0a05 */
[C---:B------:R-:W-:Y:S01]  /*1600*/  ISETP.GT.U32.AND P6, PT, R5.reuse, R54, PT ;  /* 0x000000360500720c */ /* 0x040fe20003fc4070 */
[--C-:B------:R-:W-:Y:S01]  /*1610*/  @!P4 IMAD.IADD R48, R48, 0x1, -R5.reuse ;  /* 0x000000013030c824 */ /* 0x100fe200078e0a05 */
[----:B------:R-:W-:Y:S01]  /*1620*/  ISETP.GT.U32.AND P4, PT, R5, R52, PT ;  /* 0x000000340500720c */ /* 0x000fe20003f84070 */
[----:B------:R-:W-:Y:S01]  /*1630*/  @!P3 IMAD.MOV R42, RZ, RZ, -R42 ;  /* 0x000000ffff2ab224 */ /* 0x000fe200078e0a2a */
[----:B------:R-:W-:Y:S01]  /*1640*/  IADD3 R11, -R9, RZ, RZ ;  /* 0x000000ff090b7210 */ /* 0x000fe20007ffe1ff */
[----:B------:R-:W-:Y:S01]  /*1650*/  IMAD.HI.U32 R13, R8, R64, RZ ;  /* 0x00000040080d7227 */ /* 0x000fe200078e00ff */
[----:B------:R-:W-:Y:S02]  /*1660*/  IABS R60, R17 ;  /* 0x00000011003c7213 */ /* 0x000fe40000000000 */
[C---:B------:R-:W-:Y:S01]  /*1670*/  ISETP.GT.U32.AND P3, PT, R5.reuse, R50, PT ;  /* 0x000000320500720c */ /* 0x040fe20003f64070 */
[----:B------:R-:W-:Y:S01]  /*1680*/  IMAD R58, R5, R11, R58 ;  /* 0x0000000b053a7224 */ /* 0x000fe200078e023a */
[----:B------:R-:W-:Y:S01]  /*1690*/  @!P5 IADD3 R46, -R46, RZ, RZ ;  /* 0x000000ff2e2ed210 */ /* 0x000fe20007ffe1ff */
[--C-:B------:R-:W-:Y:S01]  /*16a0*/  @!P1 IMAD.IADD R44, R44, 0x1, -R5.reuse ;  /* 0x000000012c2c9824 */ /* 0x100fe200078e0a05 */
[----:B------:R-:W-:Y:S01]  /*16b0*/  ISETP.GE.AND P1, PT, R19, RZ, PT ;  /* 0x000000ff1300720c */ /* 0x000fe20003f26270 */
[--C-:B------:R-:W-:Y:S01]  /*16c0*/  @!P6 IMAD.IADD R54, R54, 0x1, -R5.reuse ;  /* 0x000000013636e824 */ /* 0x100fe200078e0a05 */
[C---:B------:R-:W-:Y:S01]  /*16d0*/  ISETP.GT.U32.AND P6, PT, R5.reuse, R58, PT ;  /* 0x0000003a0500720c */ /* 0x040fe20003fc4070 */
[----:B------:R-:W-:Y:S01]  /*16e0*/  @!P4 IMAD.IADD R52, R52, 0x1, -R5 ;  /* 0x000000013434c824 */ /* 0x000fe200078e0a05 */
[----:B------:R-:W-:Y:S01]  /*16f0*/  ISETP.GT.U32.AND P4, PT, R5, R56, PT ;  /* 0x000000380500720c */ /* 0x000fe20003f84070 */
[----:B------:R-:W-:Y:S01]  /*1700*/  IMAD.HI.U32 R9, R8, R60, RZ ;  /* 0x0000003c08097227 */ /* 0x000fe200078e00ff */
[----:B------:R-:W-:-:S03]  /*1710*/  LOP3.LUT R19, R7, 0x68, RZ, 0xfc, !PT ;  /* 0x0000006807137812 */ /* 0x000fc600078efcff */
[----:B------:R-:W-:Y:S01]  /*1720*/  @!P0 IMAD.MOV R44, RZ, RZ, -R44 ;  /* 0x000000ffff2c8224 */ /* 0x000fe200078e0a2c */
[----:B------:R-:W-:Y:S01]  /*1730*/  IABS R62, R19 ;  /* 0x00000013003e7213 */ /* 0x000fe20000000000 */
[----:B------:R-:W-:Y:S01]  /*1740*/  IMAD.MOV R9, RZ, RZ, -R9 ;  /* 0x000000ffff097224 */ /* 0x000fe200078e0a09 */
[----:B------:R-:W-:Y:S01]  /*1750*/  ISETP.GT.U32.AND P0, PT, R5, R52, PT ;  /* 0x000000340500720c */ /* 0x000fe20003f04070 */
[----:B------:R-:W-:Y:S02]  /*1760*/  @!P1 IMAD.MOV R48, RZ, RZ, -R48 ;  /* 0x000000ffff309224 */ /* 0x000fe400078e0a30 */
[----:B------:R-:W-:-:S04]  /*1770*/  IMAD.HI.U32 R11, R8, R62, RZ ;  /* 0x0000003e080b7227 */ /* 0x000fc800078e00ff */
[--C-:B------:R-:W-:Y:S01]  /*1780*/  @!P6 IMAD.IADD R58, R58, 0x1, -R5.reuse ;  /* 0x000000013a3ae824 */ /* 0x100fe200078e0a05 */
[----:B------:R-:W-:Y:S01]  /*1790*/  ISETP.GT.U32.AND P6, PT, R5, R54, PT ;  /* 0x000000360500720c */ /* 0x000fe20003fc4070 */
[----:B------:R-:W-:Y:S01]  /*17a0*/  @!P4 IMAD.IADD R56, R56, 0x1, -R5 ;  /* 0x000000013838c824 */ /* 0x000fe200078e0a05 */
[----:B------:R-:W-:Y:S01]  /*17b0*/  ISETP.GE.AND P4, PT, R21, RZ, PT ;  /* 0x000000ff1500720c */ /* 0x000fe20003f86270 */
[----:B------:R-:W-:Y:S01]  /*17c0*/  IMAD R60, R5, R9, R60 ;  /* 0x00000009053c7224 */ /* 0x000fe200078e023c */
[----:B------:R-:W-:Y:S01]  /*17d0*/  LOP3.LUT R21, R7, 0x74, RZ, 0xfc, !PT ;  /* 0x0000007407157812 */ /* 0x000fe200078efcff */
[----:B------:R-:W-:Y:S01]  /*17e0*/  IMAD.MOV R11, RZ, RZ, -R11 ;  /* 0x000000ffff0b7224 */ /* 0x000fe200078e0a0b */
[C---:B------:R-:W-:Y:S01]  /*17f0*/  ISETP.GT.U32.AND P1, PT, R5.reuse, R56, PT ;  /* 0x000000380500720c */ /* 0x040fe20003f24070 */
[----:B------:R-:W-:Y:S01]  /*1800*/  IMAD.MOV R13, RZ, RZ, -R13 ;  /* 0x000000ffff0d7224 */ /* 0x000fe200078e0a0d */
[C---:B------:R-:W-:Y:S01]  /*1810*/  ISETP.GT.U32.AND P5, PT, R5.reuse, R58, PT ;  /* 0x0000003a0500720c */ /* 0x040fe20003fa4070 */
[----:B------:R-:W-:Y:S01]  /*1820*/  @!P3 IMAD.IADD R50, R50, 0x1, -R5 ;  /* 0x000000013232b824 */ /* 0x000fe200078e0a05 */
[C---:B------:R-:W-:Y:S01]  /*1830*/  ISETP.GT.U32.AND P3, PT, R5.reuse, R60, PT ;  /* 0x0000003c0500720c */ /* 0x040fe20003f64070 */
[----:B------:R-:W-:-:S02]  /*1840*/  IMAD R62, R5, R11, R62 ;  /* 0x0000000b053e7224 */ /* 0x000fc400078e023e */
[----:B------:R-:W-:Y:S01]  /*1850*/  IMAD R64, R5, R13, R64 ;  /* 0x0000000d05407224 */ /* 0x000fe200078e0240 */
[----:B------:R-:W-:Y:S01]  /*1860*/  LOP3.LUT R13, R7, 0x78, RZ, 0xfc, !PT ;  /* 0x00000078070d7812 */ /* 0x000fe200078efcff */
[----:B------:R-:W-:-:S03]  /*1870*/  IMAD.HI.U32 R9, R8, R66, RZ ;  /* 0x0000004208097227 */ /* 0x000fc600078e00ff */
[----:B------:R-:W-:Y:S01]  /*1880*/  IABS R11, R13 ;  /* 0x0000000d000b7213 */ /* 0x000fe20000000000 */
[--C-:B------:R-:W-:Y:S01]  /*1890*/  @!P0 IMAD.IADD R52, R52, 0x1, -R5.reuse ;  /* 0x0000000134348824 */ /* 0x100fe200078e0a05 */
[C---:B------:R-:W-:Y:S01]  /*18a0*/  ISETP.GT.U32.AND P0, PT, R5.reuse, R62, PT ;  /* 0x0000003e0500720c */ /* 0x040fe20003f04070 */
[----:B------:R-:W-:Y:S01]  /*18b0*/  @!P6 IMAD.IADD R54, R54, 0x1, -R5 ;  /* 0x000000013636e824 */ /* 0x000fe200078e0a05 */
[----:B------:R-:W-:Y:S01]  /*18c0*/  ISETP.GT.U32.AND P6, PT, R5, R64, PT ;  /* 0x000000400500720c */ /* 0x000fe20003fc4070 */
[----:B------:R-:W-:Y:S02]  /*18d0*/  IMAD.MOV R9, RZ, RZ, -R9 ;  /* 0x000000ffff097224 */ /* 0x000fe400078e0a09 */
[--C-:B------:R-:W-:Y:S01]  /*18e0*/  @!P1 IMAD.IADD R56, R56, 0x1, -R5.reuse ;  /* 0x0000000138389824 */ /* 0x100fe200078e0a05 */
[----:B------:R-:W-:Y:S01]  /*18f0*/  ISETP.GE.AND P1, PT, R23, RZ, PT ;  /* 0x000000ff1700720c */ /* 0x000fe20003f26270 */
[----:B------:R-:W-:Y:S01]  /*1900*/  IMAD R66, R5, R9, R66 ;  /* 0x0000000905427224 */ /* 0x000fe200078e0242 */
[----:B------:R-:W-:Y:S01]  /*1910*/  IABS R9, R21 ;  /* 0x0000001500097213 */ /* 0x000fe20000000000 */
[----:B------:R-:W-:Y:S01]  /*1920*/  @!P3 IMAD.IADD R60, R60, 0x1, -R5 ;  /* 0x000000013c3cb824 */ /* 0x000fe200078e0a05 */
[----:B------:R-:W-:Y:S01]  /*1930*/  ISETP.GE.AND P3, PT, R25, RZ, PT ;  /* 0x000000ff1900720c */ /* 0x000fe20003f66270 */
[----:B------:R-:W-:Y:S01]  /*1940*/  @!P4 IMAD.MOV R50, RZ, RZ, -R50 ;  /* 0x000000ffff32c224 */ /* 0x000fe200078e0a32 */
[----:B------:R-:W-:Y:S01]  /*1950*/  IABS R23, c[0x0][0x178] ;  /* 0x00005e0000177a13 */ /* 0x000fe20000000000 */
[----:B------:R-:W-:Y:S01]  /*1960*/  IMAD.HI.U32 R7, R8, R9, RZ ;  /* 0x0000000908077227 */ /* 0x000fe200078e00ff */
[----:B------:R-:W-:-:S02]  /*1970*/  ISETP.GT.U32.AND P4, PT, R5, R60, PT ;  /* 0x0000003c0500720c */ /* 0x000fc40003f84070 */
[----:B------:R-:W-:Y:S01]  /*1980*/  @!P6 IADD3 R64, R64, -R5, RZ ;  /* 0x800000054040e210 */ /* 0x000fe20007ffe0ff */
[----:B------:R-:W-:Y:S01]  /*1990*/  @!P0 IMAD.IADD R62, R62, 0x1, -R5 ;  /* 0x000000013e3e8824 */ /* 0x000fe200078e0a05 */
[----:B------:R-:W-:Y:S01]  /*19a0*/  ISETP.GE.AND P0, PT, R27, RZ, PT ;  /* 0x000000ff1b00720c */ /* 0x000fe20003f06270 */
[----:B------:R-:W-:Y:S01]  /*19b0*/  IMAD.HI.U32 R8, R8, R11, RZ ;  /* 0x0000000b08087227 */ /* 0x000fe200078e00ff */
[----:B------:R-:W-:-:S03]  /*19c0*/  ISETP.GE.AND P6, PT, R15, RZ, PT ;  /* 0x000000ff0f00720c */ /* 0x000fc60003fc6270 */
[----:B------:R-:W-:Y:S01]  /*19d0*/  @!P5 IMAD.IADD R58, R58, 0x1, -R5 ;  /* 0x000000013a3ad824 */ /* 0x000fe200078e0a05 */
[C---:B------:R-:W-:Y:S01]  /*19e0*/  ISETP.GT.U32.AND P5, PT, R5.reuse, R66, PT ;  /* 0x000000420500720c */ /* 0x040fe20003fa4070 */
[----:B------:R-:W-:Y:S02]  /*19f0*/  IMAD.MOV R68, RZ, RZ, -R7 ;  /* 0x000000ffff447224 */ /* 0x000fe400078e0a07 */
[----:B------:R-:W-:Y:S01]  /*1a00*/  IMAD.MOV R72, RZ, RZ, -R8 ;  /* 0x000000ffff487224 */ /* 0x000fe200078e0a08 */
[----:B------:R-:W2:Y:S01]  /*1a10*/  I2F.RP R7, R23 ;  /* 0x0000001700077306 */ /* 0x000ea20000209400 */
[C---:B------:R-:W-:Y:S01]  /*1a20*/  IMAD R8, R5.reuse, R68, R9 ;  /* 0x0000004405087224 */ /* 0x040fe200078e0209 */
[C---:B------:R-:W-:Y:S01]  /*1a30*/  IADD3 R9, R2.reuse, -0x1d, RZ ;  /* 0xffffffe302097810 */ /* 0x040fe20007ffe0ff */
[----:B------:R-:W-:Y:S01]  /*1a40*/  @!P1 IMAD.MOV R52, RZ, RZ, -R52 ;  /* 0x000000ffff349224 */ /* 0x000fe200078e0a34 */
[C---:B------:R-:W-:Y:S01]  /*1a50*/  ISETP.GT.U32.AND P1, PT, R5.reuse, R62, PT ;  /* 0x0000003e0500720c */ /* 0x040fe20003f24070 */
[----:B------:R-:W-:Y:S01]  /*1a60*/  IMAD R68, R5, R72, R11 ;  /* 0x0000004805447224 */ /* 0x000fe200078e020b */
[----:B------:R-:W-:Y:S01]  /*1a70*/  IADD3 R11, R2, -0x1e, RZ ;  /* 0xffffffe2020b7810 */ /* 0x000fe20007ffe0ff */
[----:B------:R-:W-:-:S02]  /*1a80*/  @!P4 IMAD.IADD R60, R60, 0x1, -R5 ;  /* 0x000000013c3cc824 */ /* 0x000fc400078e0a05 */
[----:B------:R-:W-:Y:S01]  /*1a90*/  @!P0 IMAD.MOV R56, RZ, RZ, -R56 ;  /* 0x000000ffff388224 */ /* 0x000fe200078e0a38 */
[C---:B------:R-:W-:Y:S01]  /*1aa0*/  ISETP.GT.U32.AND P4, PT, R5.reuse, R68, PT ;  /* 0x000000440500720c */ /* 0x040fe20003f84070 */
[----:B------:R-:W-:Y:S01]  /*1ab0*/  @!P6 IMAD.MOV R58, RZ, RZ, -R58 ;  /* 0x000000ffff3ae224 */ /* 0x000fe200078e0a3a */
[----:B------:R-:W-:Y:S01]  /*1ac0*/  ISETP.GT.U32.AND P0, PT, R5, R8, PT ;  /* 0x000000080500720c */ /* 0x000fe20003f04070 */
[--C-:B------:R-:W-:Y:S01]  /*1ad0*/  @!P5 IMAD.IADD R66, R66, 0x1, -R5.reuse ;  /* 0x000000014242d824 */ /* 0x100fe200078e0a05 */
[----:B------:R-:W-:Y:S01]  /*1ae0*/  ISETP.GE.AND P6, PT, R17, RZ, PT ;  /* 0x000000ff1100720c */ /* 0x000fe20003fc6270 */
[----:B------:R-:W-:Y:S01]  /*1af0*/  @!P3 IMAD.MOV R54, RZ, RZ, -R54 ;  /* 0x000000ffff36b224 */ /* 0x000fe200078e0a36 */
[C---:B------:R-:W-:Y:S01]  /*1b00*/  ISETP.GT.U32.AND P5, PT, R5.reuse, R64, PT ;  /* 0x000000400500720c */ /* 0x040fe20003fa4070 */
[----:B------:R-:W-:Y:S01]  /*1b10*/  @!P1 IMAD.IADD R62, R62, 0x1, -R5 ;  /* 0x000000013e3e9824 */ /* 0x000fe200078e0a05 */
[----:B------:R-:W-:Y:S01]  /*1b20*/  ISETP.GT.U32.AND P3, PT, R5, R66, PT ;  /* 0x000000420500720c */ /* 0x000fe20003f64070 */
[----:B--2---:R-:W2:Y:S01]  /*1b30*/  MUFU.RCP R7, R7 ;  /* 0x0000000700077308 */ /* 0x004ea20000001000 */
[----:B------:R-:W-:-:S03]  /*1b40*/  ISETP.GE.AND P1, PT, R19, RZ, PT ;  /* 0x000000ff1300720c */ /* 0x000fc60003f26270 */
[--C-:B------:R-:W-:Y:S02]  /*1b50*/  @!P4 IMAD.IADD R68, R68, 0x1, -R5.reuse ;  /* 0x000000014444c824 */ /* 0x100fe400078e0a05 */
[----:B------:R-:W-:Y:S02]  /*1b60*/  @!P0 IADD3 R8, R8, -R5, RZ ;  /* 0x8000000508088210 */ /* 0x000fe40007ffe0ff */
[----:B------:R-:W-:Y:S01]  /*1b70*/  @!P6 IMAD.MOV R60, RZ, RZ, -R60 ;  /* 0x000000ffff3ce224 */ /* 0x000fe200078e0a3c */
[C---:B------:R-:W-:Y:S01]  /*1b80*/  ISETP.GT.U32.AND P6, PT, R5.reuse, R68, PT ;  /* 0x000000440500720c */ /* 0x040fe20003fc4070 */
[--C-:B------:R-:W-:Y:S01]  /*1b90*/  @!P5 IMAD.IADD R64, R64, 0x1, -R5.reuse ;  /* 0x000000014040d824 */ /* 0x100fe200078e0a05 */
[----:B------:R-:W-:Y:S01]  /*1ba0*/  ISETP.GT.U32.AND P4, PT, R5, R8, PT ;  /* 0x000000080500720c */ /* 0x000fe20003f84070 */
[----:B------:R-:W-:Y:S01]  /*1bb0*/  @!P3 IMAD.IADD R66, R66, 0x1, -R5 ;  /* 0x000000014242b824 */ /* 0x000fe200078e0a05 */
[----:B------:R-:W-:Y:S01]  /*1bc0*/  ISETP.GE.AND P3, PT, R29, RZ, PT ;  /* 0x000000ff1d00720c */ /* 0x000fe20003f66270 */
[----:B------:R-:W-:Y:S01]  /*1bd0*/  @!P1 IMAD.MOV R62, RZ, RZ, -R62 ;  /* 0x000000ffff3e9224 */ /* 0x000fe200078e0a3e */
[----:B------:R-:W-:-:S02]  /*1be0*/  ISETP.GE.AND P1, PT, R21, RZ, PT ;  /* 0x000000ff1500720c */ /* 0x000fc40003f26270 */
[----:B--2---:R-:W-:Y:S02]  /*1bf0*/  IADD3 R7, R7, 0xffffffe, RZ ;  /* 0x0ffffffe07077810 */ /* 0x004fe40007ffe0ff */
[----:B------:R-:W-:Y:S02]  /*1c00*/  ISETP.GE.AND P0, PT, R31, RZ, PT ;  /* 0x000000ff1f00720c */ /* 0x000fe40003f06270 */
[----:B------:R-:W-:Y:S01]  /*1c10*/  ISETP.GE.U32.AND P5, PT, R9, 0x7fffffc4, PT ;  /* 0x7fffffc40900780c */ /* 0x000fe20003fa6070 */
[--C-:B------:R-:W-:Y:S01]  /*1c20*/  @!P6 IMAD.IADD R68, R68, 0x1, -R5.reuse ;  /* 0x000000014444e824 */ /* 0x100fe200078e0a05 */
[----:B------:R-:W-:Y:S01]  /*1c30*/  IADD3 R9, R2, -0x1b, RZ ;  /* 0xffffffe502097810 */ /* 0x000fe20007ffe0ff */
[----:B------:R-:W-:Y:S01]  /*1c40*/  @!P4 IMAD.IADD R8, R8, 0x1, -R5 ;  /* 0x000000010808c824 */ /* 0x000fe200078e0a05 */
[----:B------:R-:W-:Y:S01]  /*1c50*/  IADD3 R5, R2, -0x19, RZ ;  /* 0xffffffe702057810 */ /* 0x000fe20007ffe0ff */
[----:B------:R-:W-:Y:S01]  /*1c60*/  @!P3 IMAD.MOV R64, RZ, RZ, -R64 ;  /* 0x000000ffff40b224 */ /* 0x000fe200078e0a40 */
[----:B------:R-:W-:Y:S01]  /*1c70*/  ISETP.GE.AND P3, PT, R13, RZ, PT ;  /* 0x000000ff0d00720c */ /* 0x000fe20003f66270 */
[----:B------:R-:W-:Y:S01]  /*1c80*/  @!P1 IMAD.MOV R8, RZ, RZ, -R8 ;  /* 0x000000ffff089224 */ /* 0x000fe200078e0a08 */
[----:B------:R-:W-:-:S02]  /*1c90*/  ISETP.GE.U32.AND P1, PT, R5, 0x7fffffc8, PT ;  /* 0x7fffffc80500780c */ /* 0x000fc40003f26070 */
[----:B------:R-:W2:Y:S01]  /*1ca0*/  F2I.FTZ.U32.TRUNC.NTZ R5, R7 ;  /* 0x0000000700057305 */ /* 0x000ea2000021f000 */
[----:B------:R-:W-:Y:S01]  /*1cb0*/  ISETP.GE.U32.AND P4, PT, R9, 0x7fffffc6, PT ;  /* 0x7fffffc60900780c */ /* 0x000fe20003f86070 */
[----:B------:R-:W-:Y:S01]  /*1cc0*/  @!P0 IMAD.MOV R66, RZ, RZ, -R66 ;  /* 0x000000ffff428224 */ /* 0x000fe200078e0a42 */
[----:B------:R-:W-:Y:S02]  /*1cd0*/  IADD3 R9, R2, -0x1c, RZ ;  /* 0xffffffe402097810 */ /* 0x000fe40007ffe0ff */
[----:B------:R-:W-:Y:S02]  /*1ce0*/  SEL R19, RZ, 0x7fff8, P5 ;  /* 0x0007fff8ff137807 */ /* 0x000fe40002800000 */
[----:B------:R-:W-:Y:S02]  /*1cf0*/  ISETP.GE.U32.AND P6, PT, R9, 0x7fffffc5, PT ;  /* 0x7fffffc50900780c */ /* 0x000fe40003fc6070 */
[----:B------:R-:W-:Y:S01]  /*1d00*/  @!P3 IMAD.MOV R68, RZ, RZ, -R68 ;  /* 0x000000ffff44b224 */ /* 0x000fe200078e0a44 */
[----:B------:R-:W-:-:S02]  /*1d10*/  ISETP.NE.AND P3, PT, RZ, c[0x0][0x17c], PT ;  /* 0x00005f00ff007a0c */ /* 0x000fc40003f65270 */
[----:B------:R-:W-:Y:S02]  /*1d20*/  LOP3.LUT R9, RZ, c[0x0][0x17c], RZ, 0x33, !PT ;  /* 0x00005f00ff097a12 */ /* 0x000fe400078e33ff */
[----:B------:R-:W-:Y:S02]  /*1d30*/  ISETP.GE.U32.AND P0, PT, R11, 0x7fffffc3, PT ;  /* 0x7fffffc30b00780c */ /* 0x000fe40003f06070 */
[----:B------:R-:W-:Y:S01]  /*1d40*/  ISETP.GE.U32.AND P5, PT, R4, 0x7fffffc9, PT ;  /* 0x7fffffc90400780c */ /* 0x000fe20003fa6070 */
[----:B--2---:R-:W-:Y:S01]  /*1d50*/  IMAD.MOV R0, RZ, RZ, -R5 ;  /* 0x000000ffff007224 */ /* 0x004fe200078e0a05 */
[----:B------:R-:W-:Y:S02]  /*1d60*/  IADD3 R4, R2, -0x15, RZ ;  /* 0xffffffeb02047810 */ /* 0x000fe40007ffe0ff */
[----:B------:R-:W-:Y:S01]  /*1d70*/  SEL R37, R9, R16, !P3 ;  /* 0x0000001009257207 */ /* 0x000fe20005800000 */
[----:B------:R-:W-:Y:S01]  /*1d80*/  IMAD R3, R0, R23, RZ ;  /* 0x0000001700037224 */ /* 0x000fe200078e02ff */
[----:B------:R-:W-:-:S02]  /*1d90*/  SEL R16, RZ, 0x4, P0 ;  /* 0x00000004ff107807 */ /* 0x000fc40000000000 */
[----:B------:R-:W-:Y:S01]  /*1da0*/  ISETP.GE.U32.AND P0, PT, R4, 0x7fffffcc, PT ;  /* 0x7fffffcc0400780c */ /* 0x000fe20003f06070 */
[----:B------:R-:W-:Y:S01]  /*1db0*/  IMAD.MOV.U32 R4, RZ, RZ, RZ ;  /* 0x000000ffff047224 */ /* 0x000fe200078e00ff */
[----:B------:R-:W-:Y:S02]  /*1dc0*/  IABS R0, R53 ;  /* 0x0000003500007213 */ /* 0x000fe40000000000 */
[----:B------:R-:W-:Y:S01]  /*1dd0*/  IADD3 R11, R2, -0x1a, RZ ;  /* 0xffffffe6020b7810 */ /* 0x000fe20007ffe0ff */
[----:B------:R-:W-:Y:S01]  /*1de0*/  IMAD.HI.U32 R4, R5, R3, R4 ;  /* 0x0000000305047227 */ /* 0x000fe200078e0004 */
[----:B------:R-:W-:Y:S02]  /*1df0*/  IABS R5, R51 ;  /* 0x0000003300057213 */ /* 0x000fe40000000000 */
[C---:B------:R-:W-:Y:S01]  /*1e00*/  SEL R31, R9.reuse, R10, !P3 ;  /* 0x0000000a091f7207 */ /* 0x040fe20005800000 */
[----:B------:R-:W-:Y:S01]  /*1e10*/  IMAD.MOV.U32 R3, RZ, RZ, R0 ;  /* 0x000000ffff037224 */ /* 0x000fe200078e0000 */
[----:B------:R-:W-:-:S02]  /*1e20*/  SEL R33, R9, R12, !P3 ;  /* 0x0000000c09217207 */ /* 0x000fc40005800000 */
[C---:B------:R-:W-:Y:S01]  /*1e30*/  SEL R35, R9.reuse, R14, !P3 ;  /* 0x0000000e09237207 */ /* 0x040fe20005800000 */
[C---:B------:R-:W-:Y:S01]  /*1e40*/  IMAD.HI.U32 R0, R4.reuse, R3, RZ ;  /* 0x0000000304007227 */ /* 0x040fe200078e00ff */
[C---:B------:R-:W-:Y:S02]  /*1e50*/  SEL R39, R9.reuse, R18, !P3 ;  /* 0x0000001209277207 */ /* 0x040fe40005800000 */
[C---:B------:R-:W-:Y:S01]  /*1e60*/  SEL R20, R9.reuse, R20, !P3 ;  /* 0x0000001409147207 */ /* 0x040fe20005800000 */
[----:B------:R-:W-:Y:S01]  /*1e70*/  IMAD.HI.U32 R4, R4, R5, RZ ;  /* 0x0000000504047227 */ /* 0x000fe200078e00ff */
[C---:B------:R-:W-:Y:S02]  /*1e80*/  SEL R22, R9.reuse, R22, !P3 ;  /* 0x0000001609167207 */ /* 0x040fe40005800000 */
[C---:B------:R-:W-:Y:S01]  /*1e90*/  SEL R41, R9.reuse, R24, !P3 ;  /* 0x0000001809297207 */ /* 0x040fe20005800000 */
[----:B------:R-:W-:Y:S01]  /*1ea0*/  IMAD.MOV R0, RZ, RZ, -R0 ;  /* 0x000000ffff007224 */ /* 0x000fe200078e0a00 */
[C---:B------:R-:W-:Y:S01]  /*1eb0*/  SEL R43, R9.reuse, R26, !P3 ;  /* 0x0000001a092b7207 */ /* 0x040fe20005800000 */
[----:B------:R-:W-:Y:S01]  /*1ec0*/  IMAD.MOV R4, RZ, RZ, -R4 ;  /* 0x000000ffff047224 */ /* 0x000fe200078e0a04 */
[----:B------:R-:W-:Y:S01]  /*1ed0*/  SEL R45, R9, R28, !P3 ;  /* 0x0000001c092d7207 */ /* 0x000fe20005800000 */
[----:B------:R-:W-:Y:S01]  /*1ee0*/  IMAD R3, R23, R0, R3 ;  /* 0x0000000017037224 */ /* 0x000fe200078e0203 */
[----:B------:R-:W-:Y:S01]  /*1ef0*/  SEL R30, R9, R30, !P3 ;  /* 0x0000001e091e7207 */ /* 0x000fe20005800000 */
[----:B------:R-:W-:Y:S01]  /*1f00*/  IMAD R4, R23, R4, R5 ;  /* 0x0000000417047224 */ /* 0x000fe200078e0205 */
[----:B------:R-:W-:-:S02]  /*1f10*/  SEL R32, R9, R32, !P3 ;  /* 0x0000002009207207 */ /* 0x000fc40005800000 */
[C---:B------:R-:W-:Y:S02]  /*1f20*/  SEL R34, R9.reuse, R34, !P3 ;  /* 0x0000002209227207 */ /* 0x040fe40005800000 */
[C---:B------:R-:W-:Y:S02]  /*1f30*/  SEL R36, R9.reuse, R36, !P3 ;  /* 0x0000002409247207 */ /* 0x040fe40005800000 */
[C---:B------:R-:W-:Y:S02]  /*1f40*/  SEL R38, R9.reuse, R38, !P3 ;  /* 0x0000002609267207 */ /* 0x040fe40005800000 */
[C---:B------:R-:W-:Y:S02]  /*1f50*/  SEL R40, R9.reuse, R40, !P3 ;  /* 0x0000002809287207 */ /* 0x040fe40005800000 */
[C---:B------:R-:W-:Y:S02]  /*1f60*/  SEL R42, R9.reuse, R42, !P3 ;  /* 0x0000002a092a7207 */ /* 0x040fe40005800000 */
        /* <DEDUP_REMOVED lines=14> */
[----:B------:R-:W-:Y:S02]  /*2050*/  SEL R9, R9, R70, !P3 ;  /* 0x0000004609097207 */ /* 0x000fe40005800000 */
[----:B------:R-:W-:Y:S02]  /*2060*/  IADD3 R7, R2, -0x17, RZ ;  /* 0xffffffe902077810 */ /* 0x000fe40007ffe0ff */
[----:B------:R-:W-:Y:S01]  /*2070*/  ISETP.GE.U32.AND P3, PT, R11, 0x7fffffc7, PT ;  /* 0x7fffffc70b00780c */ /* 0x000fe20003f66070 */
[----:B------:R-:W-:Y:S01]  /*2080*/  IMAD R9, R9, c[0x0][0x190], RZ ;  /* 0x0000640009097a24 */ /* 0x000fe200078e02ff */
[----:B------:R-:W-:Y:S02]  /*2090*/  SEL R12, RZ, 0x1, P5 ;  /* 0x00000001ff0c7807 */ /* 0x000fe40002800000 */
[----:B------:R-:W-:-:S02]  /*20a0*/  SEL R11, RZ, 0x7fff8, P0 ;  /* 0x0007fff8ff0b7807 */ /* 0x000fc40000000000 */
[----:B------:R-:W-:Y:S02]  /*20b0*/  SEL R21, RZ, 0x1fffe, P2 ;  /* 0x0001fffeff157807 */ /* 0x000fe40001000000 */
[C---:B------:R-:W-:Y:S02]  /*20c0*/  ISETP.GT.U32.AND P5, PT, R23.reuse, R3, PT ;  /* 0x000000031700720c */ /* 0x040fe40003fa4070 */
[----:B------:R-:W-:Y:S02]  /*20d0*/  ISETP.GT.U32.AND P0, PT, R23, R4, PT ;  /* 0x000000041700720c */ /* 0x000fe40003f04070 */
[----:B------:R-:W-:Y:S02]  /*20e0*/  ISETP.GE.U32.AND P2, PT, R7, 0x7fffffca, PT ;  /* 0x7fffffca0700780c */ /* 0x000fe40003f46070 */
[----:B------:R-:W-:Y:S02]  /*20f0*/  IADD3 R7, R2, -0x13, RZ ;  /* 0xffffffed02077810 */ /* 0x000fe40007ffe0ff */
[----:B------:R-:W-:-:S02]  /*2100*/  SEL R17, RZ, 0x1fffe, P4 ;  /* 0x0001fffeff117807 */ /* 0x000fc40002000000 */
[----:B------:R-:W-:Y:S02]  /*2110*/  ISETP.GE.U32.AND P4, PT, R6, 0x7fffffcb, PT ;  /* 0x7fffffcb0600780c */ /* 0x000fe40003f86070 */
[----:B------:R-:W-:Y:S01]  /*2120*/  IADD3 R8, R2, -0x14, RZ ;  /* 0xffffffec02087810 */ /* 0x000fe20007ffe0ff */
[--C-:B------:R-:W-:Y:S01]  /*2130*/  @!P5 IMAD.IADD R3, R3, 0x1, -R23.reuse ;  /* 0x000000010303d824 */ /* 0x100fe200078e0a17 */
[----:B------:R-:W-:Y:S01]  /*2140*/  SEL R6, RZ, 0x1, P6 ;  /* 0x00000001ff067807 */ /* 0x000fe20003000000 */
[----:B------:R-:W-:Y:S01]  /*2150*/  @!P0 IMAD.IADD R4, R4, 0x1, -R23 ;  /* 0x0000000104048824 */ /* 0x000fe200078e0a17 */
[----:B------:R-:W-:Y:S02]  /*2160*/  ISETP.GE.U32.AND P6, PT, R7, 0x7fffffce, PT ;  /* 0x7fffffce0700780c */ /* 0x000fe40003fc6070 */
[----:B------:R-:W-:Y:S01]  /*2170*/  SEL R15, RZ, 0x7fff8, P1 ;  /* 0x0007fff8ff0f7807 */ /* 0x000fe20000800000 */
[----:B------:R-:W-:Y:S01]  /*2180*/  IMAD.IADD R17, R6, 0x1, R17 ;  /* 0x0000000106117824 */ /* 0x000fe200078e0211 */
[----:B------:R-:W-:-:S02]  /*2190*/  IADD3 R7, R2, -0x1, RZ ;  /* 0xffffffff02077810 */ /* 0x000fc40007ffe0ff */
[----:B------:R-:W-:Y:S02]  /*21a0*/  ISETP.GE.U32.AND P1, PT, R8, 0x7fffffcd, PT ;  /* 0x7fffffcd0800780c */ /* 0x000fe40003f26070 */
[C---:B------:R-:W-:Y:S02]  /*21b0*/  IADD3 R18, R2.reuse, -0x12, RZ ;  /* 0xffffffee02127810 */ /* 0x040fe40007ffe0ff */
[----:B------:R-:W-:Y:S02]  /*21c0*/  SEL R14, RZ, 0x4, P3 ;  /* 0x00000004ff0e7807 */ /* 0x000fe40001800000 */
[----:B------:R-:W-:Y:S02]  /*21d0*/  ISETP.GE.U32.AND P3, PT, R7, 0x7fffffe0, PT ;  /* 0x7fffffe00700780c */ /* 0x000fe40003f66070 */
[----:B------:R-:W-:Y:S02]  /*21e0*/  IADD3 R5, R2, -0x11, RZ ;  /* 0xffffffef02057810 */ /* 0x000fe40007ffe0ff */
[----:B------:R-:W-:-:S02]  /*21f0*/  SEL R7, RZ, 0x1, P1 ;  /* 0x00000001ff077807 */ /* 0x000fc40000800000 */
[----:B------:R-:W-:Y:S02]  /*2200*/  ISETP.GE.U32.AND P1, PT, R18, 0x7fffffcf, PT ;  /* 0x7fffffcf1200780c */ /* 0x000fe40003f26070 */
[----:B------:R-:W-:Y:S02]  /*2210*/  ISETP.GE.U32.AND P5, PT, R5, 0x7fffffd0, PT ;  /* 0x7fffffd00500780c */ /* 0x000fe40003fa6070 */
[----:B------:R-:W-:Y:S02]  /*2220*/  SEL R5, RZ, 0x4, P1 ;  /* 0x00000004ff057807 */ /* 0x000fe40000800000 */
[C---:B------:R-:W-:Y:S02]  /*2230*/  ISETP.GT.U32.AND P1, PT, R23.reuse, R3, PT ;  /* 0x000000031700720c */ /* 0x040fe40003f24070 */
[----:B------:R-:W-:Y:S02]  /*2240*/  ISETP.GT.U32.AND P0, PT, R23, R4, PT ;  /* 0x000000041700720c */ /* 0x000fe40003f04070 */
[----:B------:R-:W-:-:S02]  /*2250*/  IADD3 R8, R2, -0x5, RZ ;  /* 0xfffffffb02087810 */ /* 0x000fc40007ffe0ff */
[----:B------:R-:W-:Y:S02]  /*2260*/  SEL R13, RZ, 0x1fffe, P2 ;  /* 0x0001fffeff0d7807 */ /* 0x000fe40001000000 */
[----:B------:R-:W-:Y:S02]  /*2270*/  ISETP.GE.U32.AND P2, PT, R8, 0x7fffffdc, PT ;  /* 0x7fffffdc0800780c */ /* 0x000fe40003f46070 */
[----:B------:R-:W-:Y:S02]  /*2280*/  SEL R8, RZ, 0x1fffe, P6 ;  /* 0x0001fffeff087807 */ /* 0x000fe40003000000 */
[----:B------:R-:W-:Y:S01]  /*2290*/  IADD3 R0, R2, -0x9, RZ ;  /* 0xfffffff702007810 */ /* 0x000fe20007ffe0ff */
[--C-:B------:R-:W-:Y:S01]  /*22a0*/  @!P1 IMAD.IADD R3, R3, 0x1, -R23.reuse ;  /* 0x0000000103039824 */ /* 0x100fe200078e0a17 */
[----:B------:R-:W-:Y:S01]  /*22b0*/  ISETP.GE.AND P1, PT, R53, RZ, PT ;  /* 0x000000ff3500720c */ /* 0x000fe20003f26270 */
[----:B------:R-:W-:Y:S01]  /*22c0*/  IMAD.IADD R7, R7, 0x1, R8 ;  /* 0x0000000107077824 */ /* 0x000fe200078e0208 */
[----:B------:R-:W-:Y:S01]  /*22d0*/  SEL R6, RZ, 0x7fff8, P5 ;  /* 0x0007fff8ff067807 */ /* 0x000fe20002800000 */
[----:B------:R-:W-:Y:S01]  /*22e0*/  @!P0 IMAD.IADD R4, R4, 0x1, -R23 ;  /* 0x0000000104048824 */ /* 0x000fe200078e0a17 */
[----:B------:R-:W-:Y:S01]  /*22f0*/  ISETP.GE.AND P0, PT, R51, RZ, PT ;  /* 0x000000ff3300720c */ /* 0x000fe20003f06270 */
[----:B------:R-:W-:Y:S01]  /*2300*/  IMAD R8, R20, c[0x0][0x190], RZ ;  /* 0x0000640014087a24 */ /* 0x000fe200078e02ff */
[----:B------:R-:W-:Y:S01]  /*2310*/  LOP3.LUT R7, R7, 0x3, RZ, 0xc0, !PT ;  /* 0x0000000307077812 */ /* 0x000fe200078ec0ff */
[----:B------:R-:W-:Y:S01]  /*2320*/  IMAD R20, R42, c[0x0][0x190], RZ ;  /* 0x000064002a147a24 */ /* 0x000fe200078e02ff */
[----:B------:R-:W-:-:S02]  /*2330*/  SEL R10, RZ, 0x4, P4 ;  /* 0x00000004ff0a7807 */ /* 0x000fc40002000000 */
[----:B------:R-:W-:Y:S02]  /*2340*/  ISETP.GE.U32.AND P4, PT, R0, 0x7fffffd8, PT ;  /* 0x7fffffd80000780c */ /* 0x000fe40003f86070 */
[----:B------:R-:W-:Y:S01]  /*2350*/  IADD3 R0, R2, -0x20, RZ ;  /* 0xffffffe002007810 */ /* 0x000fe20007ffe0ff */
[----:B------:R-:W-:Y:S01]  /*2360*/  @!P1 IMAD.MOV R3, RZ, RZ, -R3 ;  /* 0x000000ffff039224 */ /* 0x000fe200078e0a03 */
[----:B------:R-:W-:Y:S01]  /*2370*/  IADD3 R23, R7, R6, R5 ;  /* 0x0000000607177210 */ /* 0x000fe20007ffe005 */
[----:B------:R-:W-:Y:S01]  /*2380*/  IMAD.MOV.U32 R5, RZ, RZ, R4 ;  /* 0x000000ffff057224 */ /* 0x000fe200078e0004 */
[----:B-1----:R-:W-:Y:S01]  /*2390*/  LOP3.LUT R51, R157, 0x1f, RZ, 0xc0, !PT ;  /* 0x0000001f9d337812 */ /* 0x002fe200078ec0ff */
[----:B------:R-:W-:Y:S01]  /*23a0*/  IMAD R7, R39, c[0x0][0x190], RZ ;  /* 0x0000640027077a24 */ /* 0x000fe200078e02ff */
[----:B------:R-:W-:Y:S01]  /*23b0*/  ISETP.GE.U32.AND P6, PT, R0, 0x7fffffc1, PT ;  /* 0x7fffffc10000780c */ /* 0x000fe20003fc6070 */
[----:B------:R-:W-:Y:S01]  /*23c0*/  @!P0 IMAD.MOV R5, RZ, RZ, -R5 ;  /* 0x000000ffff058224 */ /* 0x000fe200078e0a05 */
[----:B------:R-:W-:Y:S01]  /*23d0*/  ISETP.NE.AND P1, PT, RZ, c[0x0][0x178], PT ;  /* 0x00005e00ff007a0c */ /* 0x000fe20003f25270 */
[----:B------:R-:W-:Y:S01]  /*23e0*/  IMAD R6, R51, c[0x0][0x18c], RZ ;  /* 0x0000630033067a24 */ /* 0x000fe200078e02ff */
[----:B------:R-:W-:-:S02]  /*23f0*/  LOP3.LUT R4, RZ, c[0x0][0x178], RZ, 0x33, !PT ;  /* 0x00005e00ff047a12 */ /* 0x000fc400078e33ff */
[----:B------:R-:W-:Y:S02]  /*2400*/  SEL R18, RZ, 0x1, P6 ;  /* 0x00000001ff127807 */ /* 0x000fe40003000000 */
[C---:B------:R-:W-:Y:S01]  /*2410*/  SEL R28, R4.reuse, R3, !P1 ;  /* 0x00000003041c7207 */ /* 0x040fe20004800000 */
[----:B------:R-:W-:Y:S01]  /*2420*/  IMAD R3, R31, c[0x0][0x190], RZ ;  /* 0x000064001f037a24 */ /* 0x000fe200078e02ff */
[----:B------:R-:W-:Y:S01]  /*2430*/  SEL R29, R4, R5, !P1 ;  /* 0x00000005041d7207 */ /* 0x000fe20004800000 */
[----:B------:R-:W-:Y:S01]  /*2440*/  IMAD R4, R33, c[0x0][0x190], RZ ;  /* 0x0000640021047a24 */ /* 0x000fe200078e02ff */
[----:B------:R-:W-:Y:S01]  /*2450*/  LEA R26, P0, R6, c[0x0][0x168], 0x2 ;  /* 0x00005a00061a7a11 */ /* 0x000fe200078010ff */
[----:B------:R-:W-:Y:S01]  /*2460*/  IMAD.IADD R18, R18, 0x1, R21 ;  /* 0x0000000112127824 */ /* 0x000fe200078e0215 */
[----:B------:R-:W-:Y:S01]  /*2470*/  IADD3 R12, R12, R13, RZ ;  /* 0x0000000d0c0c7210 */ /* 0x000fe20007ffe0ff */
[----:B------:R-:W-:Y:S01]  /*2480*/  IMAD R5, R35, c[0x0][0x190], RZ ;  /* 0x0000640023057a24 */ /* 0x000fe200078e02ff */
[----:B------:R-:W-:Y:S01]  /*2490*/  LEA.HI.X.SX32 R27, R6, c[0x0][0x16c], 0x2, P0 ;  /* 0x00005b00061b7a11 */ /* 0x000fe200000f16ff */
[----:B------:R-:W-:Y:S01]  /*24a0*/  IMAD R6, R37, c[0x0][0x190], RZ ;  /* 0x0000640025067a24 */ /* 0x000fe200078e02ff */
[----:B------:R-:W-:Y:S01]  /*24b0*/  LOP3.LUT R12, R12, 0x3, RZ, 0xc0, !PT ;  /* 0x000000030c0c7812 */ /* 0x000fe200078ec0ff */
[----:B------:R-:W-:Y:S01]  /*24c0*/  IMAD R21, R44, c[0x0][0x190], RZ ;  /* 0x000064002c157a24 */ /* 0x000fe200078e02ff */
[----:B------:R-:W-:-:S02]  /*24d0*/  LEA R100, P0, R4, R26, 0x2 ;  /* 0x0000001a04647211 */ /* 0x000fc400078010ff */
[----:B------:R-:W-:Y:S02]  /*24e0*/  LOP3.LUT R18, R18, 0x3, RZ, 0xc0, !PT ;  /* 0x0000000312127812 */ /* 0x000fe400078ec0ff */
[----:B------:R-:W-:Y:S01]  /*24f0*/  IADD3 R10, R12, R11, R10 ;  /* 0x0000000b0c0a7210 */ /* 0x000fe20007ffe00a */
[----:B------:R-:W-:Y:S01]  /*2500*/  IMAD R11, R41, c[0x0][0x190], RZ ;  /* 0x00006400290b7a24 */ /* 0x000fe200078e02ff */
[----:B------:R-:W-:Y:S01]  /*2510*/  LEA.HI.X.SX32 R101, R4, R27, 0x2, P0 ;  /* 0x0000001b04657211 */ /* 0x000fe200000f16ff */
[----:B------:R-:W-:Y:S01]  /*2520*/  IMAD R12, R43, c[0x0][0x190], RZ ;  /* 0x000064002b0c7a24 */ /* 0x000fe200078e02ff */
[----:B------:R-:W-:Y:S01]  /*2530*/  LOP3.LUT R17, R17, 0x3, RZ, 0xc0, !PT ;  /* 0x0000000311117812 */ /* 0x000fe200078ec0ff */
[----:B------:R-:W-:Y:S01]  /*2540*/  IMAD.SHL.U32 R10, R10, 0x100, RZ ;  /* 0x000001000a0a7824 */ /* 0x000fe200078e00ff */
[----:B------:R-:W-:Y:S01]  /*2550*/  IADD3 R16, R18, R19, R16 ;  /* 0x0000001312107210 */ /* 0x000fe20007ffe010 */
[----:B------:R-:W-:Y:S01]  /*2560*/  IMAD R19, R40, c[0x0][0x190], RZ ;  /* 0x0000640028137a24 */ /* 0x000fe200078e02ff */
[-C--:B------:R-:W-:Y:S01]  /*2570*/  LEA R132, P1, R3, R26.reuse, 0x2 ;  /* 0x0000001a03847211 */ /* 0x080fe200078210ff */
[----:B------:R-:W-:Y:S01]  /*2580*/  IMAD R18, R38, c[0x0][0x190], RZ ;  /* 0x0000640026127a24 */ /* 0x000fe200078e02ff */
[----:B------:R-:W-:Y:S01]  /*2590*/  LEA R98, P0, R6, R26, 0x2 ;  /* 0x0000001a06627211 */ /* 0x000fe200078010ff */
[----:B------:R-:W-:Y:S01]  /*25a0*/  IMAD R4, R50, c[0x0][0x190], RZ ;  /* 0x0000640032047a24 */ /* 0x000fe200078e02ff */
[----:B------:R-:W-:-:S02]  /*25b0*/  IADD3 R24, R2, -0xd, RZ ;  /* 0xfffffff302187810 */ /* 0x000fc40007ffe0ff */
[----:B------:R-:W-:Y:S01]  /*25c0*/  IADD3 R14, R17, R15, R14 ;  /* 0x0000000f110e7210 */ /* 0x000fe20007ffe00e */
[----:B------:R-:W-:Y:S01]  /*25d0*/  IMAD R15, R32, c[0x0][0x190], RZ ;  /* 0x00006400200f7a24 */ /* 0x000fe200078e02ff */
[----:B------:R-:W-:Y:S01]  /*25e0*/  LOP3.LUT R13, R16, 0xf, RZ, 0xc0, !PT ;  /* 0x0000000f100d7812 */ /* 0x000fe200078ec0ff */
[----:B------:R-:W-:Y:S01]  /*25f0*/  IMAD R17, R36, c[0x0][0x190], RZ ;  /* 0x0000640024117a24 */ /* 0x000fe200078e02ff */
[-C--:B------:R-:W-:Y:S01]  /*2600*/  LEA.HI.X.SX32 R133, R3, R27.reuse, 0x2, P1 ;  /* 0x0000001b03857211 */ /* 0x080fe200008f16ff */
[----:B------:R-:W-:Y:S01]  /*2610*/  IMAD R16, R34, c[0x0][0x190], RZ ;  /* 0x0000640022107a24 */ /* 0x000fe200078e02ff */
[-C--:B------:R-:W-:Y:S01]  /*2620*/  LEA.HI.X.SX32 R99, R6, R27.reuse, 0x2, P0 ;  /* 0x0000001b06637211 */ /* 0x080fe200000f16ff */
[----:B------:R-:W-:Y:S01]  /*2630*/  IMAD R25, R14, 0x10, R13 ;  /* 0x000000100e197824 */ /* 0x000fe200078e020d */
[-C--:B------:R-:W-:Y:S01]  /*2640*/  LEA R130, P1, R5, R26.reuse, 0x2 ;  /* 0x0000001a05827211 */ /* 0x080fe200078210ff */
[----:B------:R-:W-:Y:S01]  /*2650*/  IMAD R13, R45, c[0x0][0x190], RZ ;  /* 0x000064002d0d7a24 */ /* 0x000fe200078e02ff */
[-C--:B------:R-:W-:Y:S01]  /*2660*/  LEA R96, P0, R8, R26.reuse, 0x2 ;  /* 0x0000001a08607211 */ /* 0x080fe200078010ff */
[----:B------:R-:W-:Y:S01]  /*2670*/  IMAD R14, R30, c[0x0][0x190], RZ ;  /* 0x000064001e0e7a24 */ /* 0x000fe200078e02ff */
[----:B------:R-:W-:Y:S01]  /*2680*/  ISETP.GE.U32.AND P5, PT, R24, 0x7fffffd4, PT ;  /* 0x7fffffd41800780c */ /* 0x000fe20003fa6070 */
[----:B------:R-:W-:Y:S01]  /*2690*/  IMAD R3, R48, c[0x0][0x190], RZ ;  /* 0x0000640030037a24 */ /* 0x000fe200078e02ff */
[----:B------:R-:W-:Y:S01]  /*26a0*/  LOP3.LUT R24, R10, 0xf00, RZ, 0xe2, !PT ;  /* 0x00000f000a187812 */ /* 0x000fe200078ee2ff */
[----:B------:R-:W-:Y:S01]  /*26b0*/  IMAD R10, R22, c[0x0][0x190], RZ ;  /* 0x00006400160a7a24 */ /* 0x000fe200078e02ff */
[-C--:B------:R-:W-:Y:S01]  /*26c0*/  LEA.HI.X.SX32 R131, R5, R27.reuse, 0x2, P1 ;  /* 0x0000001b05837211 */ /* 0x080fe200008f16ff */
[----:B------:R-:W-:Y:S01]  /*26d0*/  IMAD R22, R46, c[0x0][0x190], RZ ;  /* 0x000064002e167a24 */ /* 0x000fe200078e02ff */
[-C--:B------:R-:W-:Y:S01]  /*26e0*/  LEA.HI.X.SX32 R97, R8, R27.reuse, 0x2, P0 ;  /* 0x0000001b08617211 */ /* 0x080fe200000f16ff */
[----:B------:R-:W-:Y:S01]  /*26f0*/  IMAD R5, R52, c[0x0][0x190], RZ ;  /* 0x0000640034057a24 */ /* 0x000fe200078e02ff */
[-C--:B------:R-:W-:Y:S01]  /*2700*/  LEA R128, P1, R7, R26.reuse, 0x2 ;  /* 0x0000001a07807211 */ /* 0x080fe200078210ff */
[----:B------:R-:W-:Y:S01]  /*2710*/  IMAD R6, R54, c[0x0][0x190], RZ ;  /* 0x0000640036067a24 */ /* 0x000fe200078e02ff */
[-C--:B------:R-:W-:Y:S01]  /*2720*/  LEA R94, P0, R11, R26.reuse, 0x2 ;  /* 0x0000001a0b5e7211 */ /* 0x080fe200078010ff */
[----:B------:R-:W-:Y:S01]  /*2730*/  IMAD R8, R58, c[0x0][0x190], RZ ;  /* 0x000064003a087a24 */ /* 0x000fe200078e02ff */
[-C--:B------:R-:W-:Y:S01]  /*2740*/  LEA.HI.X.SX32 R129, R7, R27.reuse, 0x2, P1 ;  /* 0x0000001b07817211 */ /* 0x080fe200008f16ff */
[----:B------:R-:W-:Y:S01]  /*2750*/  IMAD R7, R56, c[0x0][0x190], RZ ;  /* 0x0000640038077a24 */ /* 0x000fe200078e02ff */
[-C--:B------:R-:W-:Y:S01]  /*2760*/  LEA.HI.X.SX32 R95, R11, R27.reuse, 0x2, P0 ;  /* 0x0000001b0b5f7211 */ /* 0x080fe200000f16ff */
[----:B------:R-:W-:Y:S01]  /*2770*/  STL.64 [R1+0x2c0], R132 ;  /* 0x0002c08401007387 */ /* 0x000fe20000100a00 */
[-C--:B------:R-:W-:Y:S01]  /*2780*/  LEA R126, P1, R10, R26.reuse, 0x2 ;  /* 0x0000001a0a7e7211 */ /* 0x080fe200078210ff */
[----:B------:R-:W-:Y:S01]  /*2790*/  IMAD R11, R62, c[0x0][0x190], RZ ;  /* 0x000064003e0b7a24 */ /* 0x000fe200078e02ff */
[CC--:B------:R-:W-:Y:S01]  /*27a0*/  LEA R92, P0, R13.reuse, R26.reuse, 0x2 ;  /* 0x0000001a0d5c7211 */ /* 0x0c0fe200078010ff */
[----:B------:R-:W-:Y:S01]  /*27b0*/  STL.64 [R1+0x2b8], R100 ;  /* 0x0002b86401007387 */ /* 0x000fe20000100a00 */
[-C--:B------:R-:W-:Y:S01]  /*27c0*/  LEA.HI.X.SX32 R127, R10, R27.reuse, 0x2, P1 ;  /* 0x0000001b0a7f7211 */ /* 0x080fe200008f16ff */
[----:B------:R-:W-:Y:S01]  /*27d0*/  IMAD R10, R60, c[0x0][0x190], RZ ;  /* 0x000064003c0a7a24 */ /* 0x000fe200078e02ff */
[-C--:B------:R-:W-:Y:S01]  /*27e0*/  LEA.HI.X.SX32 R93, R13, R27.reuse, 0x2, P0 ;  /* 0x0000001b0d5d7211 */ /* 0x080fe200000f16ff */
[----:B------:R-:W-:Y:S01]  /*27f0*/  STL.64 [R1+0x2b0], R130 ;  /* 0x0002b08201007387 */ /* 0x000fe20000100a00 */
[CC--:B------:R-:W-:Y:S01]  /*2800*/  LEA R124, P1, R12.reuse, R26.reuse, 0x2 ;  /* 0x0000001a0c7c7211 */ /* 0x0c0fe200078210ff */
[----:B------:R-:W-:Y:S01]  /*2810*/  IMAD R23, R23, 0x1000, R24 ;  /* 0x0000100017177824 */ /* 0x000fe200078e0218 */
[CC--:B------:R-:W-:Y:S01]  /*2820*/  LEA R90, P0, R15.reuse, R26.reuse, 0x2 ;  /* 0x0000001a0f5a7211 */ /* 0x0c0fe200078010ff */
[----:B------:R-:W-:Y:S01]  /*2830*/  STL.64 [R1+0x2a8], R98 ;  /* 0x0002a86201007387 */ /* 0x000fe20000100a00 */
[-C--:B------:R-:W-:Y:S01]  /*2840*/  LEA.HI.X.SX32 R125, R12, R27.reuse, 0x2, P1 ;  /* 0x0000001b0c7d7211 */ /* 0x080fe200008f16ff */
[----:B------:R-:W-:Y:S01]  /*2850*/  IMAD R12, R64, c[0x0][0x190], RZ ;  /* 0x00006400400c7a24 */ /* 0x000fe200078e02ff */
[----:B------:R-:W-:Y:S01]  /*2860*/  LEA.HI.X.SX32 R91, R15, R27, 0x2, P0 ;  /* 0x0000001b0f5b7211 */ /* 0x000fe200000f16ff */
[----:B------:R-:W-:Y:S01]  /*2870*/  STL.64 [R1+0x2a0], R128 ;  /* 0x0002a08001007387 */ /* 0x000fe20000100a00 */
[----:B------:R-:W-:-:S02]  /*2880*/  LEA R122, P1, R14, R26, 0x2 ;  /* 0x0000001a0e7a7211 */ /* 0x000fc400078210ff */
[CC--:B------:R-:W-:Y:S01]  /*2890*/  LEA R88, P0, R17.reuse, R26.reuse, 0x2 ;  /* 0x0000001a11587211 */ /* 0x0c0fe200078010ff */
[----:B------:R-:W-:Y:S01]  /*28a0*/  STL.64 [R1+0x298], R96 ;  /* 0x0002986001007387 */ /* 0x000fe20000100a00 */
[-C--:B------:R-:W-:Y:S02]  /*28b0*/  LEA.HI.X.SX32 R123, R14, R27.reuse, 0x2, P1 ;  /* 0x0000001b0e7b7211 */ /* 0x080fe400008f16ff */
[-C--:B------:R-:W-:Y:S01]  /*28c0*/  LEA.HI.X.SX32 R89, R17, R27.reuse, 0x2, P0 ;  /* 0x0000001b11597211 */ /* 0x080fe200000f16ff */
[----:B------:R-:W-:Y:S01]  /*28d0*/  STL.64 [R1+0x290], R126 ;  /* 0x0002907e01007387 */ /* 0x000fe20000100a00 */
[CC--:B------:R-:W-:Y:S02]  /*28e0*/  LEA R120, P1, R16.reuse, R26.reuse, 0x2 ;  /* 0x0000001a10787211 */ /* 0x0c0fe400078210ff */
[----:B------:R-:W-:Y:S01]  /*28f0*/  LEA R86, P0, R19, R26, 0x2 ;  /* 0x0000001a13567211 */ /* 0x000fe200078010ff */
[----:B------:R-:W-:Y:S01]  /*2900*/  STL.64 [R1+0x288], R94 ;  /* 0x0002885e01007387 */ /* 0x000fe20000100a00 */
[----:B------:R-:W-:-:S02]  /*2910*/  LEA.HI.X.SX32 R121, R16, R27, 0x2, P1 ;  /* 0x0000001b10797211 */ /* 0x000fc400008f16ff */
[-C--:B------:R-:W-:Y:S01]  /*2920*/  LEA.HI.X.SX32 R87, R19, R27.reuse, 0x2, P0 ;  /* 0x0000001b13577211 */ /* 0x080fe200000f16ff */
[----:B------:R-:W-:Y:S01]  /*2930*/  STL.64 [R1+0x280], R124 ;  /* 0x0002807c01007387 */ /* 0x000fe20000100a00 */
[CC--:B------:R-:W-:Y:S02]  /*2940*/  LEA R118, P1, R18.reuse, R26.reuse, 0x2 ;  /* 0x0000001a12767211 */ /* 0x0c0fe400078210ff */
[CC--:B------:R-:W-:Y:S01]  /*2950*/  LEA R84, P0, R21.reuse, R26.reuse, 0x2 ;  /* 0x0000001a15547211 */ /* 0x0c0fe200078010ff */
[----:B------:R-:W-:Y:S01]  /*2960*/  STL.64 [R1+0x278], R92 ;  /* 0x0002785c01007387 */ /* 0x000fe20000100a00 */
[-C--:B------:R-:W-:Y:S02]  /*2970*/  LEA.HI.X.SX32 R119, R18, R27.reuse, 0x2, P1 ;  /* 0x0000001b12777211 */ /* 0x080fe400008f16ff */
[----:B------:R-:W-:Y:S01]  /*2980*/  LEA.HI.X.SX32 R85, R21, R27, 0x2, P0 ;  /* 0x0000001b15557211 */ /* 0x000fe200000f16ff */
[----:B------:R-:W-:Y:S01]  /*2990*/  STL.64 [R1+0x270], R122 ;  /* 0x0002707a01007387 */ /* 0x000fe20000100a00 */
[----:B------:R-:W-:-:S02]  /*29a0*/  LEA R116, P1, R20, R26, 0x2 ;  /* 0x0000001a14747211 */ /* 0x000fc400078210ff */
[CC--:B------:R-:W-:Y:S01]  /*29b0*/  LEA R82, P0, R3.reuse, R26.reuse, 0x2 ;  /* 0x0000001a03527211 */ /* 0x0c0fe200078010ff */
[----:B------:R-:W-:Y:S01]  /*29c0*/  STL.64 [R1+0x268], R90 ;  /* 0x0002685a01007387 */ /* 0x000fe20000100a00 */
[-C--:B------:R-:W-:Y:S02]  /*29d0*/  LEA.HI.X.SX32 R117, R20, R27.reuse, 0x2, P1 ;  /* 0x0000001b14757211 */ /* 0x080fe400008f16ff */
[-C--:B------:R-:W-:Y:S01]  /*29e0*/  LEA.HI.X.SX32 R83, R3, R27.reuse, 0x2, P0 ;  /* 0x0000001b03537211 */ /* 0x080fe200000f16ff */
[----:B------:R-:W-:Y:S01]  /*29f0*/  IMAD R3, R66, c[0x0][0x190], RZ ;  /* 0x0000640042037a24 */ /* 0x000fe200078e02ff */
[CC--:B------:R-:W-:Y:S01]  /*2a00*/  LEA R114, P1, R22.reuse, R26.reuse, 0x2 ;  /* 0x0000001a16727211 */ /* 0x0c0fe200078210ff */
[----:B------:R-:W-:Y:S01]  /*2a10*/  STL.64 [R1+0x260], R120 ;  /* 0x0002607801007387 */ /* 0x000fe20000100a00 */
[CC--:B------:R-:W-:Y:S02]  /*2a20*/  LEA R80, P0, R5.reuse, R26.reuse, 0x2 ;  /* 0x0000001a05507211 */ /* 0x0c0fe400078010ff */
[-C--:B------:R-:W-:Y:S01]  /*2a30*/  LEA.HI.X.SX32 R115, R22, R27.reuse, 0x2, P1 ;  /* 0x0000001b16737211 */ /* 0x080fe200008f16ff */
[----:B------:R-:W-:Y:S01]  /*2a40*/  STL.64 [R1+0x258], R88 ;  /* 0x0002585801007387 */ /* 0x000fe20000100a00 */
[----:B------:R-:W-:Y:S01]  /*2a50*/  LEA.HI.X.SX32 R81, R5, R27, 0x2, P0 ;  /* 0x0000001b05517211 */ /* 0x000fe200000f16ff */
[----:B------:R-:W-:Y:S01]  /*2a60*/  IMAD R5, R68, c[0x0][0x190], RZ ;  /* 0x0000640044057a24 */ /* 0x000fe200078e02ff */
[-C--:B------:R-:W-:Y:S01]  /*2a70*/  LEA R112, P1, R4, R26.reuse, 0x2 ;  /* 0x0000001a04707211 */ /* 0x080fe200078210ff */
[----:B------:R-:W-:Y:S01]  /*2a80*/  STL.64 [R1+0x250], R118 ;  /* 0x0002507601007387 */ /* 0x000fe20000100a00 */
[----:B------:R-:W-:-:S02]  /*2a90*/  LEA R78, P0, R7, R26, 0x2 ;  /* 0x0000001a074e7211 */ /* 0x000fc400078010ff */
[-C--:B------:R-:W-:Y:S01]  /*2aa0*/  LEA.HI.X.SX32 R113, R4, R27.reuse, 0x2, P1 ;  /* 0x0000001b04717211 */ /* 0x080fe200008f16ff */
[----:B------:R-:W-:Y:S01]  /*2ab0*/  IMAD R4, R47, c[0x0][0x190], RZ ;  /* 0x000064002f047a24 */ /* 0x000fe200078e02ff */
[-C--:B------:R-:W-:Y:S01]  /*2ac0*/  LEA.HI.X.SX32 R79, R7, R27.reuse, 0x2, P0 ;  /* 0x0000001b074f7211 */ /* 0x080fe200000f16ff */
[----:B------:R-:W-:Y:S01]  /*2ad0*/  STL.64 [R1+0x248], R86 ;  /* 0x0002485601007387 */ /* 0x000fe20000100a00 */
[-C--:B------:R-:W-:Y:S02]  /*2ae0*/  LEA R110, P1, R6, R26.reuse, 0x2 ;  /* 0x0000001a066e7211 */ /* 0x080fe400078210ff */
[-C--:B------:R-:W-:Y:S01]  /*2af0*/  LEA R76, P0, R10, R26.reuse, 0x2 ;  /* 0x0000001a0a4c7211 */ /* 0x080fe200078010ff */
[----:B------:R-:W-:Y:S01]  /*2b00*/  STL.64 [R1+0x240], R116 ;  /* 0x0002407401007387 */ /* 0x000fe20000100a00 */
[-C--:B------:R-:W-:Y:S02]  /*2b10*/  LEA.HI.X.SX32 R111, R6, R27.reuse, 0x2, P1 ;  /* 0x0000001b066f7211 */ /* 0x080fe400008f16ff */
[----:B------:R-:W-:Y:S01]  /*2b20*/  LEA.HI.X.SX32 R77, R10, R27, 0x2, P0 ;  /* 0x0000001b0a4d7211 */ /* 0x000fe200000f16ff */
[----:B------:R-:W-:Y:S01]  /*2b30*/  STL.64 [R1+0x238], R84 ;  /* 0x0002385401007387 */ /* 0x000fe20000100a00 */
[----:B------:R-:W-:-:S02]  /*2b40*/  LEA R108, P1, R8, R26, 0x2 ;  /* 0x0000001a086c7211 */ /* 0x000fc400078210ff */
[-C--:B------:R-:W-:Y:S01]  /*2b50*/  LEA R74, P0, R12, R26.reuse, 0x2 ;  /* 0x0000001a0c4a7211 */ /* 0x080fe200078010ff */
        /* <DEDUP_REMOVED lines=9> */
[----:B------:R-:W-:Y:S01]  /*2bf0*/  IMAD R4, R29, c[0x0][0x184], RZ ;  /* 0x000061001d047a24 */ /* 0x000fe200078e02ff */
[-C--:B------:R-:W-:Y:S01]  /*2c00*/  LEA R104, P1, R3, R26.reuse, 0x2 ;  /* 0x0000001a03687211 */ /* 0x080fe200078210ff */
[----:B------:R-:W-:Y:S01]  /*2c10*/  STL.64 [R1+0x218], R80 ;  /* 0x0002185001007387 */ /* 0x000fe20000100a00 */
[-C--:B------:R-:W-:Y:S02]  /*2c20*/  LEA R70, P0, R9, R26.reuse, 0x2 ;  /* 0x0000001a09467211 */ /* 0x080fe400078010ff */
[-C--:B------:R-:W-:Y:S01]  /*2c30*/  LEA.HI.X.SX32 R105, R3, R27.reuse, 0x2, P1 ;  /* 0x0000001b03697211 */ /* 0x080fe200008f16ff */
[----:B------:R-:W-:Y:S01]  /*2c40*/  IMAD R3, R28, c[0x0][0x184], RZ ;  /* 0x000061001c037a24 */ /* 0x000fe200078e02ff */
[----:B------:R-:W-:Y:S01]  /*2c50*/  LEA.HI.X.SX32 R71, R9, R27, 0x2, P0 ;  /* 0x0000001b09477211 */ /* 0x000fe200000f16ff */
[----:B------:R-:W-:Y:S01]  /*2c60*/  STL.64 [R1+0x210], R110 ;  /* 0x0002106e01007387 */ /* 0x000fe20000100a00 */
[----:B------:R-:W-:-:S02]  /*2c70*/  LEA R102, P1, R5, R26, 0x2 ;  /* 0x0000001a05667211 */ /* 0x000fc400078210ff */
[C---:B------:R-:W-:Y:S01]  /*2c80*/  LEA R134, P0, R4.reuse, c[0x0][0x160], 0x2 ;  /* 0x0000580004867a11 */ /* 0x040fe200078010ff */
[----:B------:R-:W-:Y:S01]  /*2c90*/  STL.64 [R1+0x208], R78 ;  /* 0x0002084e01007387 */ /* 0x000fe20000100a00 */
[----:B------:R-:W-:Y:S02]  /*2ca0*/  LEA.HI.X.SX32 R103, R5, R27, 0x2, P1 ;  /* 0x0000001b05677211 */ /* 0x000fe400008f16ff */
[----:B------:R-:W-:Y:S01]  /*2cb0*/  LEA.HI.X.SX32 R135, R4, c[0x0][0x164], 0x2, P0 ;  /* 0x0000590004877a11 */ /* 0x000fe200000f16ff */
[----:B------:R-:W-:Y:S01]  /*2cc0*/  STL.64 [R1+0x200], R108 ;  /* 0x0002006c01007387 */ /* 0x000fe20000100a00 */
[----:B------:R-:W-:Y:S02]  /*2cd0*/  LEA R136, P1, R3, c[0x0][0x160], 0x2 ;  /* 0x0000580003887a11 */ /* 0x000fe400078210ff */
[----:B------:R-:W-:Y:S01]  /*2ce0*/  LOP3.LUT R6, R25, 0xff, RZ, 0xc0, !PT ;  /* 0x000000ff19067812 */ /* 0x000fe200078ec0ff */
[----:B------:R-:W-:Y:S01]  /*2cf0*/  STL.64 [R1+0x1f8], R76 ;  /* 0x0001f84c01007387 */ /* 0x000fe20000100a00 */
[----:B------:R-:W-:-:S02]  /*2d00*/  MOV R4, c[0x0][0x188] ;  /* 0x0000620000047a02 */ /* 0x000fc40000000f00 */
[----:B------:R-:W-:Y:S01]  /*2d10*/  LEA.HI.X.SX32 R137, R3, c[0x0][0x164], 0x2, P1 ;  /* 0x0000590003897a11 */ /* 0x000fe200008f16ff */
[----:B------:R-:W-:Y:S01]  /*2d20*/  IMAD.IADD R6, R23, 0x1, R6 ;  /* 0x0000000117067824 */ /* 0x000fe200078e0206 */
[----:B------:R-:W-:Y:S01]  /*2d30*/  IADD3 R7, R2, -0x6, RZ ;  /* 0xfffffffa02077810 */ /* 0x000fe20007ffe0ff */
[----:B------:R-:W-:Y:S01]  /*2d40*/  IMAD.SHL.U32 R3, R4, 0x4, RZ ;  /* 0x0000000404037824 */ /* 0x000fe200078e00ff */
[----:B------:R-:W-:Y:S01]  /*2d50*/  STL.64 [R1+0x1f0], R106 ;  /* 0x0001f06a01007387 */ /* 0x000fe20000100a00 */
[----:B------:R-:W-:Y:S02]  /*2d60*/  IADD3 R5, R2, -0x2, RZ ;  /* 0xfffffffe02057810 */ /* 0x000fe40007ffe0ff */
[----:B------:R-:W-:Y:S01]  /*2d70*/  ISETP.GE.U32.AND P0, PT, R7, 0x7fffffdb, PT ;  /* 0x7fffffdb0700780c */ /* 0x000fe20003f06070 */
[----:B------:R-:W-:Y:S01]  /*2d80*/  STL.64 [R1+0x1e8], R74 ;  /* 0x0001e84a01007387 */ /* 0x000fe20000100a00 */
[----:B------:R-:W-:Y:S01]  /*2d90*/  IMAD.WIDE R12, R3, 0x4, R136 ;  /* 0x00000004030c7825 */ /* 0x000fe200078e0288 */
[----:B------:R-:W-:-:S02]  /*2da0*/  LOP3.LUT R7, R6, 0xffff, RZ, 0xc0, !PT ;  /* 0x0000ffff06077812 */ /* 0x000fc400078ec0ff */
[----:B------:R-:W-:Y:S01]  /*2db0*/  STL.64 [R1+0x1e0], R104 ;  /* 0x0001e06801007387 */ /* 0x000fe20000100a00 */
[----:B------:R-:W-:Y:S01]  /*2dc0*/  IMAD.WIDE R10, R3, 0x4, R134 ;  /* 0x00000004030a7825 */ /* 0x000fe200078e0286 */
[----:B------:R-:W-:Y:S02]  /*2dd0*/  ISETP.GE.U32.AND P1, PT, R5, 0x7fffffdf, PT ;  /* 0x7fffffdf0500780c */ /* 0x000fe40003f26070 */
[----:B------:R-:W-:Y:S01]  /*2de0*/  STL.64 [R1+0x1d8], R72 ;  /* 0x0001d84801007387 */ /* 0x000fe20000100a00 */
[----:B------:R-:W-:Y:S01]  /*2df0*/  IADD3 R8, R2, -0xa, RZ ;  /* 0xfffffff602087810 */ /* 0x000fe20007ffe0ff */
[C---:B------:R-:W-:Y:S01]  /*2e00*/  IMAD.SHL.U32 R5, R4.reuse, 0x8, RZ ;  /* 0x0000000804057824 */ /* 0x040fe200078e00ff */
[----:B------:R-:W-:Y:S01]  /*2e10*/  SHF.R.U32.HI R6, RZ, 0xf, R7 ;  /* 0x0000000fff067819 */ /* 0x000fe20000011607 */
[----:B------:R-:W-:Y:S01]  /*2e20*/  STL.64 [R1+0x1d0], R102 ;  /* 0x0001d06601007387 */ /* 0x000fe20000100a00 */
[----:B------:R-:W-:-:S03]  /*2e30*/  IMAD R3, R4, 0xc, RZ ;  /* 0x0000000c04037824 */ /* 0x000fc600078e02ff */
[----:B------:R-:W-:Y:S01]  /*2e40*/  STL.64 [R1+0x1c8], R70 ;  /* 0x0001c84601007387 */ /* 0x000fe20000100a00 */
[----:B------:R-:W-:-:S03]  /*2e50*/  IMAD.WIDE R14, R3, 0x4, R136 ;  /* 0x00000004030e7825 */ /* 0x000fc600078e0288 */
[----:B------:R-:W-:Y:S04]  /*2e60*/  STL.64 [R1+0x1b0], R136 ;  /* 0x0001b08801007387 */ /* 0x000fe80000100a00 */
[----:B------:R1:W-:Y:S04]  /*2e70*/  LDGSTS.E [R49], [R136.64], !P3 ;  /* 0x0000000088317fae */ /* 0x0003e8000d921844 */
[----:B------:R-:W-:Y:S04]  /*2e80*/  STL.64 [R1+0x1a8], R134 ;  /* 0x0001a88601007387 */ /* 0x000fe80000100a00 */
[----:B------:R1:W-:Y:S01]  /*2e90*/  LDGSTS.E [R49+0x200], [R134.64], !P3 ;  /* 0x0020000086317fae */ /* 0x0003e2000d921844 */
[----:B------:R-:W-:Y:S01]  /*2ea0*/  ISETP.GE.U32.AND P3, PT, R8, 0x7fffffd7, PT ;  /* 0x7fffffd70800780c */ /* 0x000fe20003f66070 */
[----:B------:R-:W-:-:S02]  /*2eb0*/  IMAD.WIDE R8, R5, 0x4, R134 ;  /* 0x0000000405087825 */ /* 0x000fc400078e0286 */
[----:B------:R2:W-:Y:S04]  /*2ec0*/  STL.64 [R1+0x480], R12 ;  /* 0x0004800c01007387 */ /* 0x0005e80000100a00 */
[----:B------:R2:W-:Y:S04]  /*2ed0*/  LDGSTS.E [R49+0x1000], [R12.64], !P2 ;  /* 0x010000000c317fae */ /* 0x0005e8000d121844 */
[----:B------:R3:W-:Y:S04]  /*2ee0*/  STL.64 [R1+0x478], R10 ;  /* 0x0004780a01007387 */ /* 0x0007e80000100a00 */
[----:B------:R3:W-:Y:S01]  /*2ef0*/  LDGSTS.E [R49+0x1200], [R10.64], !P2 ;  /* 0x012000000a317fae */ /* 0x0007e2000d121844 */
[----:B------:R-:W-:-:S02]  /*2f00*/  LOP3.LUT P2, RZ, R6, 0x1, RZ, 0xc0, !PT ;  /* 0x0000000106ff7812 */ /* 0x000fc4000784c0ff */
[----:B------:R-:W-:Y:S01]  /*2f10*/  SHF.R.U32.HI R6, RZ, 0xb, R7 ;  /* 0x0000000bff067819 */ /* 0x000fe20000011607 */
[----:B--2---:R-:W-:Y:S01]  /*2f20*/  IMAD.WIDE R12, R3, 0x4, R134 ;  /* 0x00000004030c7825 */ /* 0x004fe200078e0286 */
[----:B------:R-:W-:-:S03]  /*2f30*/  SHF.R.U32.HI R3, RZ, 0x7, R7 ;  /* 0x00000007ff037819 */ /* 0x000fc60000011607 */
[----:B---3--:R-:W-:-:S04]  /*2f40*/  IMAD.WIDE R10, R5, 0x4, R136 ;  /* 0x00000004050a7825 */ /* 0x008fc800078e0288 */
[----:B------:R-:W-:Y:S01]  /*2f50*/  IMAD.SHL.U32 R5, R4, 0x10, RZ ;  /* 0x0000001004057824 */ /* 0x000fe200078e00ff */
[----:B------:R2:W-:Y:S04]  /*2f60*/  LDGSTS.E [R49+0x2000], [R10.64], !P4 ;  /* 0x020000000a317fae */ /* 0x0005e8000e121844 */
[----:B------:R3:W-:Y:S01]  /*2f70*/  LDGSTS.E [R49+0x2200], [R8.64], !P4 ;  /* 0x0220000008317fae */ /* 0x0007e2000e121844 */
[----:B------:R-:W-:Y:S02]  /*2f80*/  LOP3.LUT P4, RZ, R6, 0x1, RZ, 0xc0, !PT ;  /* 0x0000000106ff7812 */ /* 0x000fe4000788c0ff */
[----:B------:R-:W-:Y:S01]  /*2f90*/  IADD3 R6, R2, -0x8, RZ ;  /* 0xfffffff802067810 */ /* 0x000fe20007ffe0ff */
[----:B------:R4:W-:Y:S04]  /*2fa0*/  LDGSTS.E [R49+0x3000], [R14.64], !P5 ;  /* 0x030000000e317fae */ /* 0x0009e8000e921844 */
[----:B------:R2:W-:Y:S04]  /*2fb0*/  STL.64 [R1+0x440], R10 ;  /* 0x0004400a01007387 */ /* 0x0005e80000100a00 */
[----:B------:R5:W-:Y:S01]  /*2fc0*/  LDGSTS.E [R49+0x3200], [R12.64], !P5 ;  /* 0x032000000c317fae */ /* 0x000be2000e921844 */
[----:B------:R-:W-:Y:S01]  /*2fd0*/  LOP3.LUT P5, RZ, R3, 0x1, RZ, 0xc0, !PT ;  /* 0x0000000103ff7812 */ /* 0x000fe200078ac0ff */
[----:B------:R-:W-:-:S02]  /*2fe0*/  IMAD R3, R4, 0x14, RZ ;  /* 0x0000001404037824 */ /* 0x000fc400078e02ff */
[----:B------:R3:W-:Y:S01]  /*2ff0*/  STL.64 [R1+0x438], R8 ;  /* 0x0004380801007387 */ /* 0x0007e20000100a00 */
[----:B--2---:R-:W-:-:S03]  /*3000*/  IMAD.WIDE R10, R5, 0x4, R136 ;  /* 0x00000004050a7825 */ /* 0x004fc600078e0288 */
[----:B------:R4:W-:Y:S04]  /*3010*/  STL.64 [R1+0x400], R14 ;  /* 0x0004000e01007387 */ /* 0x0009e80000100a00 */
[----:B------:R5:W-:Y:S01]  /*3020*/  STL.64 [R1+0x3f8], R12 ;  /* 0x0003f80c01007387 */ /* 0x000be20000100a00 */
[----:B---3--:R-:W-:Y:S01]  /*3030*/  IMAD.WIDE R8, R5, 0x4, R134 ;  /* 0x0000000405087825 */ /* 0x008fe200078e0286 */
[----:B------:R-:W-:Y:S02]  /*3040*/  SHF.R.U32.HI R5, RZ, 0x3, R7 ;  /* 0x00000003ff057819 */ /* 0x000fe40000011607 */
[----:B------:R2:W-:Y:S01]  /*3050*/  LDGSTS.E [R49+0x4000], [R10.64], P2 ;  /* 0x040000000a317fae */ /* 0x0005e20009121844 */
[----:B----4-:R-:W-:-:S03]  /*3060*/  IMAD.WIDE R14, R3, 0x4, R136 ;  /* 0x00000004030e7825 */ /* 0x010fc600078e0288 */
[----:B------:R3:W-:Y:S01]  /*3070*/  LDGSTS.E [R49+0x4200], [R8.64], P2 ;  /* 0x0420000008317fae */ /* 0x0007e20009121844 */
[----:B------:R-:W-:Y:S01]  /*3080*/  LOP3.LUT P2, RZ, R5, 0x1, RZ, 0xc0, !PT ;  /* 0x0000000105ff7812 */ /* 0x000fe2000784c0ff */
[----:B-----5:R-:W-:Y:S01]  /*3090*/  IMAD.WIDE R12, R3, 0x4, R134 ;  /* 0x00000004030c7825 */ /* 0x020fe200078e0286 */
[----:B------:R-:W-:Y:S01]  /*30a0*/  IADD3 R3, R2, -0xe, RZ ;  /* 0xfffffff202037810 */ /* 0x000fe20007ffe0ff */
[----:B------:R4:W-:Y:S02]  /*30b0*/  LDGSTS.E [R49+0x5000], [R14.64], P4 ;  /* 0x050000000e317fae */ /* 0x0009e4000a121844 */
[C---:B------:R-:W-:Y:S02]  /*30c0*/  IMAD R5, R4.reuse, 0x18, RZ ;  /* 0x0000001804057824 */ /* 0x040fe400078e02ff */
[----:B------:R2:W-:Y:S04]  /*30d0*/  STL.64 [R1+0x3c0], R10 ;  /* 0x0003c00a01007387 */ /* 0x0005e80000100a00 */
[----:B------:R5:W-:Y:S01]  /*30e0*/  LDGSTS.E [R49+0x5200], [R12.64], P4 ;  /* 0x052000000c317fae */ /* 0x000be2000a121844 */
[----:B------:R-:W-:Y:S01]  /*30f0*/  ISETP.GE.U32.AND P4, PT, R3, 0x7fffffd3, PT ;  /* 0x7fffffd30300780c */ /* 0x000fe20003f86070 */
[----:B------:R-:W-:-:S02]  /*3100*/  IMAD R3, R4, 0x1c, RZ ;  /* 0x0000001c04037824 */ /* 0x000fc400078e02ff */
[----:B------:R3:W-:Y:S02]  /*3110*/  STL.64 [R1+0x3b8], R8 ;  /* 0x0003b80801007387 */ /* 0x0007e40000100a00 */
[--C-:B------:R-:W-:Y:S02]  /*3120*/  IMAD.WIDE R16, R3, 0x4, R136.reuse ;  /* 0x0000000403107825 */ /* 0x100fe400078e0288 */
[----:B------:R4:W-:Y:S02]  /*3130*/  STL.64 [R1+0x380], R14 ;  /* 0x0003800e01007387 */ /* 0x0009e40000100a00 */
[C---:B--2---:R-:W-:Y:S02]  /*3140*/  IMAD.WIDE R10, R5.reuse, 0x4, R136 ;  /* 0x00000004050a7825 */ /* 0x044fe400078e0288 */
[----:B------:R5:W-:Y:S02]  /*3150*/  STL.64 [R1+0x378], R12 ;  /* 0x0003780c01007387 */ /* 0x000be40000100a00 */
[--C-:B---3--:R-:W-:Y:S01]  /*3160*/  IMAD.WIDE R8, R5, 0x4, R134.reuse ;  /* 0x0000000405087825 */ /* 0x108fe200078e0286 */
[----:B------:R-:W-:Y:S01]  /*3170*/  IADD3 R5, R2, -0x3, RZ ;  /* 0xfffffffd02057810 */ /* 0x000fe20007ffe0ff */
[----:B------:R2:W-:Y:S02]  /*3180*/  LDGSTS.E [R49+0x6000], [R10.64], P5 ;  /* 0x060000000a317fae */ /* 0x0005e4000a921844 */
[----:B----4-:R-:W-:-:S02]  /*3190*/  IMAD.WIDE R14, R3, 0x4, R134 ;  /* 0x00000004030e7825 */ /* 0x010fc400078e0286 */
[----:B------:R3:W-:Y:S01]  /*31a0*/  LDGSTS.E [R49+0x6200], [R8.64], P5 ;  /* 0x0620000008317fae */ /* 0x0007e2000a921844 */
[----:B------:R-:W-:Y:S01]  /*31b0*/  ISETP.GE.U32.AND P5, PT, R5, 0x7fffffde, PT ;  /* 0x7fffffde0500780c */ /* 0x000fe20003fa6070 */
[----:B-----5:R-:W-:Y:S01]  /*31c0*/  IMAD.WIDE R12, R4, 0x4, R136 ;  /* 0x00000004040c7825 */ /* 0x020fe200078e0288 */
[----:B------:R-:W-:Y:S01]  /*31d0*/  IADD3 R5, R2, -0x7, RZ ;  /* 0xfffffff902057810 */ /* 0x000fe20007ffe0ff */
[----:B------:R2:W-:Y:S02]  /*31e0*/  STL.64 [R1+0x340], R10 ;  /* 0x0003400a01007387 */ /* 0x0005e40000100a00 */
[C---:B------:R-:W-:Y:S02]  /*31f0*/  IMAD R3, R4.reuse, 0x5, RZ ;  /* 0x0000000504037824 */ /* 0x040fe400078e02ff */
[----:B------:R3:W-:Y:S04]  /*3200*/  STL.64 [R1+0x338], R8 ;  /* 0x0003380801007387 */ /* 0x0007e80000100a00 */
[----:B------:R4:W-:Y:S01]  /*3210*/  LDGSTS.E [R49+0x7000], [R16.64], P2 ;  /* 0x0700000010317fae */ /* 0x0009e20009121844 */
[----:B--2---:R-:W-:-:S03]  /*3220*/  IMAD.WIDE R10, R4, 0x4, R134 ;  /* 0x00000004040a7825 */ /* 0x004fc600078e0286 */
[----:B------:R2:W-:Y:S01]  /*3230*/  LDGSTS.E [R49+0x7200], [R14.64], P2 ;  /* 0x072000000e317fae */ /* 0x0005e20009121844 */
[----:B------:R-:W-:Y:S02]  /*3240*/  ISETP.GE.U32.AND P2, PT, R5, 0x7fffffda, PT ;  /* 0x7fffffda0500780c */ /* 0x000fe40003f46070 */
[C---:B---3--:R-:W-:Y:S01]  /*3250*/  LOP3.LUT R9, R49.reuse, 0x20, RZ, 0x3c, !PT ;  /* 0x0000002031097812 */ /* 0x048fe200078e3cff */
[----:B------:R4:W-:Y:S01]  /*3260*/  STL.64 [R1+0x300], R16 ;  /* 0x0003001001007387 */ /* 0x0009e20000100a00 */
[----:B------:R-:W-:Y:S02]  /*3270*/  IADD3 R5, R2, -0xb, RZ ;  /* 0xfffffff502057810 */ /* 0x000fe40007ffe0ff */
[----:B------:R-:W-:Y:S01]  /*3280*/  LOP3.LUT R8, R49, 0x40, RZ, 0x3c, !PT ;  /* 0x0000004031087812 */ /* 0x000fe200078e3cff */
[----:B------:R3:W-:Y:S04]  /*3290*/  LDGSTS.E [R9+0x400], [R12.64], !P1 ;  /* 0x004000000c097fae */ /* 0x0007e8000c921844 */
[----:B------:R5:W-:Y:S01]  /*32a0*/  LDGSTS.E [R9+0x600], [R10.64], !P1 ;  /* 0x006000000a097fae */ /* 0x000be2000c921844 */
[----:B------:R-:W-:Y:S01]  /*32b0*/  ISETP.GE.U32.AND P1, PT, R5, 0x7fffffd6, PT ;  /* 0x7fffffd60500780c */ /* 0x000fe20003f26070 */
[----:B------:R-:W-:-:S02]  /*32c0*/  IMAD R5, R4, 0x9, RZ ;  /* 0x0000000904057824 */ /* 0x000fc400078e02ff */
[----:B------:R2:W-:Y:S01]  /*32d0*/  STL.64 [R1+0x2f8], R14 ;  /* 0x0002f80e01007387 */ /* 0x0005e20000100a00 */
[----:B----4-:R-:W-:-:S03]  /*32e0*/  IMAD.WIDE R16, R3, 0x4, R136 ;  /* 0x0000000403107825 */ /* 0x010fc600078e0288 */
[----:B------:R3:W-:Y:S04]  /*32f0*/  STL.64 [R1+0x4b0], R12 ;  /* 0x0004b00c01007387 */ /* 0x0007e80000100a00 */
[----:B------:R5:W-:Y:S01]  /*3300*/  STL.64 [R1+0x4a8], R10 ;  /* 0x0004a80a01007387 */ /* 0x000be20000100a00 */
[----:B--2---:R-:W-:Y:S01]  /*3310*/  IMAD.WIDE R14, R3, 0x4, R134 ;  /* 0x00000004030e7825 */ /* 0x004fe200078e0286 */
[----:B------:R-:W-:Y:S02]  /*3320*/  SHF.R.U32.HI R3, RZ, 0xe, R7 ;  /* 0x0000000eff037819 */ /* 0x000fe40000011607 */
[----:B------:R2:W-:Y:S01]  /*3330*/  LDGSTS.E [R9+0x1400], [R16.64], !P0 ;  /* 0x0140000010097fae */ /* 0x0005e2000c121844 */
[----:B---3--:R-:W-:-:S03]  /*3340*/  IMAD.WIDE R12, R5, 0x4, R136 ;  /* 0x00000004050c7825 */ /* 0x008fc600078e0288 */
[----:B------:R3:W-:Y:S01]  /*3350*/  LDGSTS.E [R9+0x1600], [R14.64], !P0 ;  /* 0x016000000e097fae */ /* 0x0007e2000c121844 */
[----:B------:R-:W-:Y:S01]  /*3360*/  LOP3.LUT P0, RZ, R3, 0x1, RZ, 0xc0, !PT ;  /* 0x0000000103ff7812 */ /* 0x000fe2000780c0ff */
[----:B-----5:R-:W-:Y:S01]  /*3370*/  IMAD.WIDE R10, R5, 0x4, R134 ;  /* 0x00000004050a7825 */ /* 0x020fe200078e0286 */
[----:B------:R-:W-:Y:S01]  /*3380*/  SHF.R.U32.HI R5, RZ, 0xa, R7 ;  /* 0x0000000aff057819 */ /* 0x000fe20000011607 */
[----:B------:R4:W-:Y:S02]  /*3390*/  LDGSTS.E [R9+0x2400], [R12.64], !P3 ;  /* 0x024000000c097fae */ /* 0x0009e4000d921844 */
[C---:B------:R-:W-:Y:S02]  /*33a0*/  IMAD R3, R4.reuse, 0xd, RZ ;  /* 0x0000000d04037824 */ /* 0x040fe400078e02ff */
        /* <DEDUP_REMOVED lines=10> */
[----:B------:R2:W-:Y:S01]  /*3450*/  LDGSTS.E [R9+0x3400], [R16.64], !P4 ;  /* 0x0340000010097fae */ /* 0x0005e2000e121844 */
[----:B----4-:R-:W-:-:S03]  /*3460*/  IMAD.WIDE R12, R5, 0x4, R136 ;  /* 0x00000004050c7825 */ /* 0x010fc600078e0288 */
[----:B------:R3:W-:Y:S01]  /*3470*/  LDGSTS.E [R9+0x3600], [R14.64], !P4 ;  /* 0x036000000e097fae */ /* 0x0007e2000e121844 */
        /* <DEDUP_REMOVED lines=23> */
[----:B------:R5:W-:Y:S01]  /*35f0*/  LDGSTS.E [R9+0x6600], [R10.64], P4 ;  /* 0x066000000a097fae */ /* 0x000be2000a121844 */
[----:B------:R-:W-:Y:S01]  /*3600*/  ISETP.GE.U32.AND P4, PT, R3, 0x7fffffdd, PT ;  /* 0x7fffffdd0300780c */ /* 0x000fe20003f86070 */
[----:B------:R-:W-:-:S02]  /*3610*/  IMAD.SHL.U32 R3, R4, 0x2, RZ ;  /* 0x0000000204037824 */ /* 0x000fc400078e00ff */
[----:B------:R2:W-:Y:S04]  /*3620*/  STL.64 [R1+0x370], R16 ;  /* 0x0003701001007387 */ /* 0x0005e80000100a00 */
[----:B------:R3:W-:Y:S04]  /*3630*/  STL.64 [R1+0x368], R14 ;  /* 0x0003680e01007387 */ /* 0x0007e80000100a00 */
[----:B------:R4:W-:Y:S01]  /*3640*/  STL.64 [R1+0x330], R12 ;  /* 0x0003300c01007387 */ /* 0x0009e20000100a00 */
[----:B--2---:R-:W-:-:S03]  /*3650*/  IMAD.WIDE R16, R5, 0x4, R136 ;  /* 0x0000000405107825 */ /* 0x004fc600078e0288 */
[----:B------:R5:W-:Y:S01]  /*3660*/  STL.64 [R1+0x328], R10 ;  /* 0x0003280a01007387 */ /* 0x000be20000100a00 */
[----:B---3--:R-:W-:-:S03]  /*3670*/  IMAD.WIDE R14, R5, 0x4, R134 ;  /* 0x00000004050e7825 */ /* 0x008fc600078e0286 */
[----:B------:R2:W-:Y:S01]  /*3680*/  LDGSTS.E [R9+0x7400], [R16.64], P3 ;  /* 0x0740000010097fae */ /* 0x0005e20009921844 */
[----:B------:R-:W-:Y:S01]  /*3690*/  IADD3 R5, R2, -0xc, RZ ;  /* 0xfffffff402057810 */ /* 0x000fe20007ffe0ff */
[C---:B----4-:R-:W-:Y:S02]  /*36a0*/  IMAD.WIDE R12, R3.reuse, 0x4, R136 ;  /* 0x00000004030c7825 */ /* 0x050fe400078e0288 */
[----:B------:R2:W-:Y:S01]  /*36b0*/  LDGSTS.E [R9+0x7600], [R14.64], P3 ;  /* 0x076000000e097fae */ /* 0x0005e20009921844 */
[----:B------:R-:W-:Y:S02]  /*36c0*/  ISETP.GE.U32.AND P3, PT, R6, 0x7fffffd9, PT ;  /* 0x7fffffd90600780c */ /* 0x000fe40003f66070 */
[----:B------:R-:W-:Y:S01]  /*36d0*/  IADD3 R6, R2, -0x10, RZ ;  /* 0xfffffff002067810 */ /* 0x000fe20007ffe0ff */
[----:B-----5:R-:W-:Y:S01]  /*36e0*/  IMAD.WIDE R10, R3, 0x4, R134 ;  /* 0x00000004030a7825 */ /* 0x020fe200078e0286 */
[----:B------:R3:W-:Y:S03]  /*36f0*/  LDGSTS.E [R8+0x800], [R12.64], !P5 ;  /* 0x008000000c087fae */ /* 0x0007e6000e921844 */
[C---:B------:R-:W-:Y:S01]  /*3700*/  IMAD R3, R4.reuse, 0x6, RZ ;  /* 0x0000000604037824 */ /* 0x040fe200078e02ff */
[----:B------:R4:W-:Y:S01]  /*3710*/  STL.64 [R1+0x2f0], R16 ;  /* 0x0002f01001007387 */ /* 0x0009e20000100a00 */
[----:B------:R-:W-:-:S02]  /*3720*/  IMAD R2, R4, 0x16, RZ ;  /* 0x0000001604027824 */ /* 0x000fc400078e02ff */
[----:B--2---:R-:W-:Y:S01]  /*3730*/  IMAD.MOV.U32 R9, RZ, RZ, 0x1f ;  /* 0x0000001fff097424 */ /* 0x004fe200078e00ff */
[----:B------:R2:W-:Y:S01]  /*3740*/  LDGSTS.E [R8+0xa00], [R10.64], !P5 ;  /* 0x00a000000a087fae */ /* 0x0005e2000e921844 */
[----:B------:R-:W-:Y:S01]  /*3750*/  ISETP.GE.U32.AND P5, PT, R5, 0x7fffffd5, PT ;  /* 0x7fffffd50500780c */ /* 0x000fe20003fa6070 */
[----:B------:R-:W-:Y:S02]  /*3760*/  IMAD R5, R4, 0xa, RZ ;  /* 0x0000000a04057824 */ /* 0x000fe400078e02ff */
[----:B------:R5:W-:Y:S01]  /*3770*/  STL.64 [R1+0x2e8], R14 ;  /* 0x0002e80e01007387 */ /* 0x000be20000100a00 */
[----:B------:R-:W-:Y:S01]  /*3780*/  IADD3 R9, R9, c[0x0][0x180], RZ ;  /* 0x0000600009097a10 */ /* 0x000fe20007ffe0ff */
[C---:B----4-:R-:W-:Y:S02]  /*3790*/  IMAD.WIDE R16, R3.reuse, 0x4, R136 ;  /* 0x0000000403107825 */ /* 0x050fe400078e0288 */
[----:B------:R3:W-:Y:S04]  /*37a0*/  STL.64 [R1+0x4a0], R12 ;  /* 0x0004a00c01007387 */ /* 0x0007e80000100a00 */
[----:B------:R2:W-:Y:S01]  /*37b0*/  STL.64 [R1+0x498], R10 ;  /* 0x0004980a01007387 */ /* 0x0005e20000100a00 */
[----:B-----5:R-:W-:Y:S01]  /*37c0*/  IMAD.WIDE R14, R3, 0x4, R134 ;  /* 0x00000004030e7825 */ /* 0x020fe200078e0286 */
[----:B------:R-:W-:-:S02]  /*37d0*/  SHF.R.U32.HI R3, RZ, 0xd, R7 ;  /* 0x0000000dff037819 */ /* 0x000fc40000011607 */
[----:B------:R4:W-:Y:S01]  /*37e0*/  LDGSTS.E [R8+0x1800], [R16.64], !P2 ;  /* 0x0180000010087fae */ /* 0x0009e2000d121844 */
[----:B---3--:R-:W-:-:S03]  /*37f0*/  IMAD.WIDE R12, R5, 0x4, R136 ;  /* 0x00000004050c7825 */ /* 0x008fc600078e0288 */
[----:B------:R3:W-:Y:S01]  /*3800*/  LDGSTS.E [R8+0x1a00], [R14.64], !P2 ;  /* 0x01a000000e087fae */ /* 0x0007e2000d121844 */
[----:B------:R-:W-:Y:S01]  /*3810*/  LOP3.LUT P2, RZ, R3, 0x1, RZ, 0xc0, !PT ;  /* 0x0000000103ff7812 */ /* 0x000fe2000784c0ff */
[----:B--2---:R-:W-:Y:S01]  /*3820*/  IMAD.WIDE R10, R5, 0x4, R134 ;  /* 0x00000004050a7825 */ /* 0x004fe200078e0286 */
        /* <DEDUP_REMOVED lines=8> */
[----:B----4-:R-:W-:-:S03]  /*38b0*/  IMAD.WIDE R16, R3, 0x4, R136 ;  /* 0x0000000403107825 */ /* 0x010fc600078e0288 */
[----:B------:R2:W-:Y:S04]  /*38c0*/  STL.64 [R1+0x420], R12 ;  /* 0x0004200c01007387 */ /* 0x0005e80000100a00 */
[----:B------:R5:W-:Y:S01]  /*38d0*/  STL.64 [R1+0x418], R10 ;  /* 0x0004180a01007387 */ /* 0x000be20000100a00 */
[----:B---3--:R-:W-:Y:S01]  /*38e0*/  IMAD.WIDE R14, R3, 0x4, R134 ;  /* 0x00000004030e7825 */ /* 0x008fe200078e0286 */
[----:B------:R-:W-:Y:S02]  /*38f0*/  SHF.R.U32.HI R3, RZ, 0x5, R7 ;  /* 0x00000005ff037819 */ /* 0x000fe40000011607 */
[----:B------:R3:W-:Y:S01]  /*3900*/  LDGSTS.E [R8+0x3800], [R16.64], !P0 ;  /* 0x0380000010087fae */ /* 0x0007e2000c121844 */
[----:B--2---:R-:W-:-:S03]  /*3910*/  IMAD.WIDE R12, R5, 0x4, R136 ;  /* 0x00000004050c7825 */ /* 0x004fc600078e0288 */
[----:B------:R2:W-:Y:S01]  /*3920*/  LDGSTS.E [R8+0x3a00], [R14.64], !P0 ;  /* 0x03a000000e087fae */ /* 0x0005e2000c121844 */
[----:B------:R-:W-:Y:S01]  /*3930*/  LOP3.LUT P0, RZ, R3, 0x1, RZ, 0xc0, !PT ;  /* 0x0000000103ff7812 */ /* 0x000fe2000780c0ff */
[----:B-----5:R-:W-:Y:S01]  /*3940*/  IMAD.WIDE R10, R5, 0x4, R134 ;  /* 0x00000004050a7825 */ /* 0x020fe200078e0286 */
[----:B------:R-:W-:Y:S01]  /*3950*/  SHF.R.U32.HI R3, RZ, 0x1, R7 ;  /* 0x00000001ff037819 */ /* 0x000fe20000011607 */
[----:B------:R3:W-:Y:S02]  /*3960*/  STL.64 [R1+0x3e0], R16 ;  /* 0x0003e01001007387 */ /* 0x0007e40000100a00 */
[C---:B------:R-:W-:Y:S02]  /*3970*/  IMAD R5, R4.reuse, 0x1e, RZ ;  /* 0x0000001e04057824 */ /* 0x040fe400078e02ff */
[----:B------:R4:W-:Y:S04]  /*3980*/  LDGSTS.E [R8+0x4800], [R12.64], P2 ;  /* 0x048000000c087fae */ /* 0x0009e80009121844 */
[----:B------:R2:W-:Y:S04]  /*3990*/  STL.64 [R1+0x3d8], R14 ;  /* 0x0003d80e01007387 */ /* 0x0005e80000100a00 */
[----:B------:R5:W-:Y:S01]  /*39a0*/  LDGSTS.E [R8+0x4a00], [R10.64], P2 ;  /* 0x04a000000a087fae */ /* 0x000be20009121844 */
[----:B------:R-:W-:Y:S01]  /*39b0*/  LOP3.LUT P2, RZ, R3, 0x1, RZ, 0xc0, !PT ;  /* 0x0000000103ff7812 */ /* 0x000fe2000784c0ff */
[----:B------:R-:W-:-:S02]  /*39c0*/  IMAD R3, R4, 0x1a, RZ ;  /* 0x0000001a04037824 */ /* 0x000fc400078e02ff */
[----:B------:R4:W-:Y:S02]  /*39d0*/  STL.64 [R1+0x3a0], R12 ;  /* 0x0003a00c01007387 */ /* 0x0009e40000100a00 */
[C---:B---3--:R-:W-:Y:S02]  /*39e0*/  IMAD.WIDE R16, R3.reuse, 0x4, R136 ;  /* 0x0000000403107825 */ /* 0x048fe400078e0288 */
[----:B------:R5:W-:Y:S02]  /*39f0*/  STL.64 [R1+0x398], R10 ;  /* 0x0003980a01007387 */ /* 0x000be40000100a00 */
[----:B--2---:R-:W-:-:S04]  /*3a00*/  IMAD.WIDE R14, R3, 0x4, R134 ;  /* 0x00000004030e7825 */ /* 0x004fc800078e0286 */
[----:B----4-:R-:W-:-:S04]  /*3a10*/  IMAD.WIDE R12, R2, 0x4, R136 ;  /* 0x00000004020c7825 */ /* 0x010fc800078e0288 */
[----:B-----5:R-:W-:Y:S01]  /*3a20*/  IMAD.WIDE R10, R2, 0x4, R134 ;  /* 0x00000004020a7825 */ /* 0x020fe200078e0286 */
[----:B------:R2:W-:Y:S03]  /*3a30*/  LDGSTS.E [R8+0x5800], [R12.64], P1 ;  /* 0x058000000c087fae */ /* 0x0005e60008921844 */
[----:B------:R-:W-:Y:S01]  /*3a40*/  IMAD R2, R4, 0x3, RZ ;  /* 0x0000000304027824 */ /* 0x000fe200078e02ff */
[----:B------:R3:W-:Y:S01]  /*3a50*/  LDGSTS.E [R8+0x5a00], [R10.64], P1 ;  /* 0x05a000000a087fae */ /* 0x0007e20008921844 */
[----:B------:R-:W-:-:S03]  /*3a60*/  ISETP.GT.AND P1, PT, R9, 0x1f, PT ;  /* 0x0000001f0900780c */ /* 0x000fc60003f24270 */
[----:B------:R4:W-:Y:S01]  /*3a70*/  LDGSTS.E [R8+0x6800], [R16.64], P0 ;  /* 0x0680000010087fae */ /* 0x0009e20008121844 */
[----:B------:R-:W-:-:S03]  /*3a80*/  SEL R3, RZ, 0x4, !P1 ;  /* 0x00000004ff037807 */ /* 0x000fc60004800000 */
[----:B------:R5:W-:Y:S01]  /*3a90*/  LDGSTS.E [R8+0x6a00], [R14.64], P0 ;  /* 0x06a000000e087fae */ /* 0x000be20008121844 */
[----:B------:R-:W-:-:S03]  /*3aa0*/  ISETP.GE.AND P0, PT, R51, c[0x0][0x180], PT ;  /* 0x0000600033007a0c */ /* 0x000fc60003f06270 */
[----:B------:R2:W-:Y:S01]  /*3ab0*/  STL.64 [R1+0x360], R12 ;  /* 0x0003600c01007387 */ /* 0x0005e20000100a00 */
[----:B------:R-:W-:-:S03]  /*3ac0*/  SEL R3, R3, RZ, !P0 ;  /* 0x000000ff03037207 */ /* 0x000fc60004000000 */
[----:B------:R3:W-:Y:S01]  /*3ad0*/  STL.64 [R1+0x358], R10 ;  /* 0x0003580a01007387 */ /* 0x0007e20000100a00 */
[----:B------:R-:W-:Y:S01]  /*3ae0*/  ISETP.NE.U32.AND P0, PT, R3, RZ, PT ;  /* 0x000000ff0300720c */ /* 0x000fe20003f05070 */
[----:B------:R-:W-:Y:S02]  /*3af0*/  IMAD R3, R4, 0x7, RZ ;  /* 0x0000000704037824 */ /* 0x000fe400078e02ff */
[----:B------:R-:W-:Y:S02]  /*3b00*/  STL.64 [R1+0x320], R16 ;  /* 0x0003201001007387 */ /* 0x000fe40000100a00 */
[--C-:B------:R-:W-:Y:S02]  /*3b10*/  IMAD.WIDE R18, R3, 0x4, R136.reuse ;  /* 0x0000000403127825 */ /* 0x100fe400078e0288 */
[----:B------:R5:W-:Y:S02]  /*3b20*/  STL.64 [R1+0x318], R14 ;  /* 0x0003180e01007387 */ /* 0x000be40000100a00 */
[----:B--2---:R-:W-:-:S04]  /*3b30*/  IMAD.WIDE R12, R5, 0x4, R136 ;  /* 0x00000004050c7825 */ /* 0x004fc800078e0288 */
[----:B---3--:R-:W-:Y:S01]  /*3b40*/  IMAD.WIDE R10, R5, 0x4, R134 ;  /* 0x00000004050a7825 */ /* 0x008fe200078e0286 */
[----:B------:R2:W-:Y:S03]  /*3b50*/  STL.64 [R1+0x2e0], R12 ;  /* 0x0002e00c01007387 */ /* 0x0005e60000100a00 */
[----:B------:R-:W-:Y:S01]  /*3b60*/  IMAD R5, R4, 0xb, RZ ;  /* 0x0000000b04057824 */ /* 0x000fe200078e02ff */
[----:B------:R2:W-:Y:S01]  /*3b70*/  LDGSTS.E [R8+0x7800], [R12.64], P2 ;  /* 0x078000000c087fae */ /* 0x0005e20009121844 */
[----:B-----5:R-:W-:-:S03]  /*3b80*/  IMAD.WIDE R14, R2, 0x4, R136 ;  /* 0x00000004020e7825 */ /* 0x020fc600078e0288 */
[----:B------:R3:W-:Y:S01]  /*3b90*/  STL.64 [R1+0x2d8], R10 ;  /* 0x0002d80a01007387 */ /* 0x0007e20000100a00 */
[----:B----4-:R-:W-:Y:S01]  /*3ba0*/  IMAD.WIDE R16, R3, 0x4, R134 ;  /* 0x0000000403107825 */ /* 0x010fe200078e0286 */
[----:B------:R-:W-:Y:S02]  /*3bb0*/  SHF.R.U32.HI R3, RZ, 0x8, R7 ;  /* 0x00000008ff037819 */ /* 0x000fe40000011607 */
[----:B------:R3:W-:Y:S01]  /*3bc0*/  LDGSTS.E [R8+0x7a00], [R10.64], P2 ;  /* 0x07a000000a087fae */ /* 0x0007e20009121844 */
[----:B------:R-:W-:Y:S01]  /*3bd0*/  ISETP.GE.U32.AND P2, PT, R6, 0x7fffffd1, PT ;  /* 0x7fffffd10600780c */ /* 0x000fe20003f46070 */
[----:B------:R-:W-:Y:S02]  /*3be0*/  IMAD R6, R4, 0x17, RZ ;  /* 0x0000001704067824 */ /* 0x000fe400078e02ff */
[----:B--2---:R-:W-:Y:S01]  /*3bf0*/  IMAD.WIDE R12, R2, 0x4, R134 ;  /* 0x00000004020c7825 */ /* 0x004fe200078e0286 */
[--C-:B------:R-:W-:Y:S01]  /*3c00*/  SHF.R.U32.HI R2, RZ, 0xc, R7.reuse ;  /* 0x0000000cff027819 */ /* 0x100fe20000011607 */
[----:B------:R2:W-:Y:S01]  /*3c10*/  STL.64 [R1+0x490], R14 ;  /* 0x0004900e01007387 */ /* 0x0005e20000100a00 */
[----:B------:R-:W-:Y:S01]  /*3c20*/  SHF.R.U32.HI R7, RZ, 0x4, R7 ;  /* 0x00000004ff077819 */ /* 0x000fe20000011607 */
[----:B------:R-:W-:-:S02]  /*3c30*/  IMAD.WIDE R22, R6, 0x4, R136 ;  /* 0x0000000406167825 */ /* 0x000fc400078e0288 */
[----:B------:R4:W-:Y:S01]  /*3c40*/  STL.64 [R1+0x488], R12 ;  /* 0x0004880c01007387 */ /* 0x0009e20000100a00 */
[----:B---3--:R-:W-:Y:S01]  /*3c50*/  LOP3.LUT R11, R49, 0x60, RZ, 0x3c, !PT ;  /* 0x00000060310b7812 */ /* 0x008fe200078e3cff */
[----:B------:R-:W-:Y:S02]  /*3c60*/  IMAD R8, R4, 0x1f, RZ ;  /* 0x0000001f04087824 */ /* 0x000fe400078e02ff */
[----:B------:R3:W-:Y:S01]  /*3c70*/  STL.64 [R1+0x450], R18 ;  /* 0x0004501201007387 */ /* 0x0007e20000100a00 */
[----:B------:R-:W-:-:S03]  /*3c80*/  IMAD.WIDE R20, R6, 0x4, R134 ;  /* 0x0000000406147825 */ /* 0x000fc600078e0286 */
[----:B------:R2:W-:Y:S04]  /*3c90*/  LDGSTS.E [R11+0xc00], [R14.64], !P4 ;  /* 0x00c000000e0b7fae */ /* 0x0005e8000e121844 */
[----:B------:R4:W-:Y:S01]  /*3ca0*/  LDGSTS.E [R11+0xe00], [R12.64], !P4 ;  /* 0x00e000000c0b7fae */ /* 0x0009e2000e121844 */
[----:B------:R-:W-:Y:S02]  /*3cb0*/  LOP3.LUT P4, RZ, R2, 0x1, RZ, 0xc0, !PT ;  /* 0x0000000102ff7812 */ /* 0x000fe4000788c0ff */
[----:B------:R-:W-:Y:S01]  /*3cc0*/  LOP3.LUT R2, R157, 0x60, RZ, 0xc0, !PT ;  /* 0x000000609d027812 */ /* 0x000fe200078ec0ff */
[----:B------:R3:W-:Y:S01]  /*3cd0*/  LDGSTS.E [R11+0x1c00], [R18.64], !P3 ;  /* 0x01c00000120b7fae */ /* 0x0007e2000d921844 */
[----:B--2---:R-:W-:-:S03]  /*3ce0*/  IMAD.WIDE R14, R5, 0x4, R136 ;  /* 0x00000004050e7825 */ /* 0x004fc600078e0288 */
[----:B------:R2:W-:Y:S01]  /*3cf0*/  LDGSTS.E [R11+0x1e00], [R16.64], !P3 ;  /* 0x01e00000100b7fae */ /* 0x0005e2000d921844 */
[----:B------:R-:W-:Y:S01]  /*3d00*/  LOP3.LUT P3, RZ, R3, 0x1, RZ, 0xc0, !PT ;  /* 0x0000000103ff7812 */ /* 0x000fe2000786c0ff */
[----:B----4-:R-:W-:Y:S01]  /*3d10*/  IMAD.WIDE R12, R5, 0x4, R134 ;  /* 0x00000004050c7825 */ /* 0x010fe200078e0286 */
[----:B------:R-:W-:Y:S01]  /*3d20*/  SHF.R.U32.HI R3, RZ, 0x1, R2 ;  /* 0x00000001ff037819 */ /* 0x000fe20000011602 */
[----:B------:R4:W-:Y:S02]  /*3d30*/  LDGSTS.E [R11+0x2c00], [R14.64], !P5 ;  /* 0x02c000000e0b7fae */ /* 0x0009e4000e921844 */
[C---:B------:R-:W-:Y:S01]  /*3d40*/  IMAD R2, R4.reuse, 0xf, RZ ;  /* 0x0000000f04027824 */ /* 0x040fe200078e02ff */
[----:B------:R-:W-:Y:S01]  /*3d50*/  LOP3.LUT R3, R49, R3, RZ, 0x3c, !PT ;  /* 0x0000000331037212 */ /* 0x000fe200078e3cff */
[----:B------:R5:W-:Y:S01]  /*3d60*/  LDGSTS.E [R11+0x2e00], [R12.64], !P5 ;  /* 0x02e000000c0b7fae */ /* 0x000be2000e921844 */
[----:B------:R-:W-:Y:S01]  /*3d70*/  LOP3.LUT P5, RZ, R7, 0x1, RZ, 0xc0, !PT ;  /* 0x0000000107ff7812 */ /* 0x000fe200078ac0ff */
[----:B------:R-:W-:Y:S01]  /*3d80*/  IMAD R5, R4, 0x13, RZ ;  /* 0x0000001304057824 */ /* 0x000fe200078e02ff */
[----:B------:R-:W-:Y:S01]  /*3d90*/  LOP3.LUT R10, R3, 0x40, RZ, 0x3c, !PT ;  /* 0x00000040030a7812 */ /* 0x000fe200078e3cff */
[C---:B------:R-:W-:Y:S01]  /*3da0*/  IMAD.WIDE R30, R2.reuse, 0x4, R136 ;  /* 0x00000004021e7825 */ /* 0x040fe200078e0288 */
[----:B------:R2:W-:Y:S03]  /*3db0*/  STL.64 [R1+0x448], R16 ;  /* 0x0004481001007387 */ /* 0x0005e60000100a00 */
[----:B------:R-:W-:Y:S01]  /*3dc0*/  IMAD.WIDE R28, R2, 0x4, R134 ;  /* 0x00000004021c7825 */ /* 0x000fe200078e0286 */
[----:B------:R1:W-:Y:S03]  /*3dd0*/  LDGSTS.E [R11+0x3c00], [R30.64], !P2 ;  /* 0x03c000001e0b7fae */ /* 0x0003e6000d121844 */
[----:B------:R-:W-:Y:S01]  /*3de0*/  IMAD R7, R4, 0x1b, RZ ;  /* 0x0000001b04077824 */ /* 0x000fe200078e02ff */
[----:B------:R1:W-:Y:S01]  /*3df0*/  LDGSTS.E [R11+0x3e00], [R28.64], !P2 ;  /* 0x03e000001c0b7fae */ /* 0x0003e2000d121844 */
[----:B------:R-:W-:-:S03]  /*3e00*/  IMAD.WIDE R26, R5, 0x4, R136 ;  /* 0x00000004051a7825 */ /* 0x000fc600078e0288 */
[----:B------:R4:W-:Y:S01]  /*3e10*/  STL.64 [R1+0x410], R14 ;  /* 0x0004100e01007387 */ /* 0x0009e20000100a00 */
[----:B------:R-:W-:-:S03]  /*3e20*/  IMAD.WIDE R24, R5, 0x4, R134 ;  /* 0x0000000405187825 */ /* 0x000fc600078e0286 */
[----:B------:R1:W-:Y:S01]  /*3e30*/  LDGSTS.E [R11+0x4c00], [R26.64], P4 ;  /* 0x04c000001a0b7fae */ /* 0x0003e2000a121844 */
[----:B---3--:R-:W-:-:S03]  /*3e40*/  IMAD.WIDE R18, R7, 0x4, R136 ;  /* 0x0000000407127825 */ /* 0x008fc600078e0288 */
[----:B------:R5:W-:Y:S01]  /*3e50*/  STL.64 [R1+0x408], R12 ;  /* 0x0004080c01007387 */ /* 0x000be20000100a00 */
[----:B--2---:R-:W-:-:S03]  /*3e60*/  IMAD.WIDE R16, R7, 0x4, R134 ;  /* 0x0000000407107825 */ /* 0x004fc600078e0286 */
[----:B------:R1:W-:Y:S01]  /*3e70*/  LDGSTS.E [R11+0x4e00], [R24.64], P4 ;  /* 0x04e00000180b7fae */ /* 0x0003e2000a121844 */
[----:B----4-:R-:W-:-:S03]  /*3e80*/  IMAD.WIDE R14, R8, 0x4, R136 ;  /* 0x00000004080e7825 */ /* 0x010fc600078e0288 */
[----:B------:R1:W-:Y:S01]  /*3e90*/  LDGSTS.E [R11+0x5c00], [R22.64], P3 ;  /* 0x05c00000160b7fae */ /* 0x0003e20009921844 */
[----:B-----5:R-:W-:-:S03]  /*3ea0*/  IMAD.WIDE R12, R8, 0x4, R134 ;  /* 0x00000004080c7825 */ /* 0x020fc600078e0286 */
[----:B------:R1:W-:Y:S04]  /*3eb0*/  LDGSTS.E [R11+0x5e00], [R20.64], P3 ;  /* 0x05e00000140b7fae */ /* 0x0003e80009921844 */
[----:B------:R1:W-:Y:S04]  /*3ec0*/  LDGSTS.E [R11+0x6c00], [R18.64], P5 ;  /* 0x06c00000120b7fae */ /* 0x0003e8000a921844 */
[----:B------:R1:W-:Y:S04]  /*3ed0*/  LDGSTS.E [R11+0x6e00], [R16.64], P5 ;  /* 0x06e00000100b7fae */ /* 0x0003e8000a921844 */
[----:B------:R1:W-:Y:S04]  /*3ee0*/  LDGSTS.E [R11+0x7c00], [R14.64], !P6 ;  /* 0x07c000000e0b7fae */ /* 0x0003e8000f121844 */
[----:B------:R1:W-:Y:S04]  /*3ef0*/  LDGSTS.E [R11+0x7e00], [R12.64], !P6 ;  /* 0x07e000000c0b7fae */ /* 0x0003e8000f121844 */
[----:B------:R-:W0:Y:S04]  /*3f00*/  LDGDEPBAR ;  /* 0x00000000000079af */ /* 0x000e280000000000 */
[----:B------:R1:W-:Y:S04]  /*3f10*/  LDGSTS.E [R3+0x8000], [R132.64], P0 ;  /* 0x0800000084037fae */ /* 0x0003e80008121844 */
[----:B------:R1:W-:Y:S04]  /*3f20*/  LDGSTS.E [R3+0x8400], [R130.64], P0 ;  /* 0x0840000082037fae */ /* 0x0003e80008121844 */
[----:B------:R1:W-:Y:S04]  /*3f30*/  LDGSTS.E [R3+0x8800], [R128.64], P0 ;  /* 0x0880000080037fae */ /* 0x0003e80008121844 */
[----:B------:R1:W-:Y:S04]  /*3f40*/  LDGSTS.E [R3+0x8c00], [R126.64], P0 ;  /* 0x08c000007e037fae */ /* 0x0003e80008121844 */
[----:B------:R1:W-:Y:S04]  /*3f50*/  LDGSTS.E [R3+0x9000], [R124.64], P0 ;  /* 0x090000007c037fae */ /* 0x0003e80008121844 */
[----:B------:R1:W-:Y:S04]  /*3f60*/  LDGSTS.E [R3+0x9400], [R122.64], P0 ;  /* 0x094000007a037fae */ /* 0x0003e80008121844 */
[----:B------:R1:W-:Y:S04]  /*3f70*/  STL.64 [R1+0x3d0], R30 ;  /* 0x0003d01e01007387 */ /* 0x0003e80000100a00 */
        /* <DEDUP_REMOVED lines=35> */
[----:B------:R-:W0:Y:S01]  /*41b0*/  LDGDEPBAR ;  /* 0x00000000000079af */ /* 0x000e220000000000 */
[----:B------:R-:W-:Y:S05]  /*41c0*/  @P1 BRA `(.L_x_0) ;  /* 0x00000a9000001947 */ /* 0x000fea0003800000 */
[----:B------:R-:W-:Y:S01]  /*41d0*/  IMAD.SHL.U32 R0, R157, 0x20, RZ ;  /* 0x000000209d007824 */ /* 0x000fe200078e00ff */
[----:B-1----:R-:W-:Y:S01]  /*41e0*/  CS2R R124, SRZ ;  /* 0x00000000007c7805 */ /* 0x002fe2000001ff00 */
[----:B------:R-:W-:Y:S01]  /*41f0*/  CS2R R126, SRZ ;  /* 0x00000000007e7805 */ /* 0x000fe2000001ff00 */
[----:B------:R-:W-:Y:S01]  /*4200*/  CS2R R116, SRZ ;  /* 0x0000000000747805 */ /* 0x000fe2000001ff00 */
[----:B------:R-:W-:Y:S01]  /*4210*/  CS2R R118, SRZ ;  /* 0x0000000000767805 */ /* 0x000fe2000001ff00 */
[----:B------:R1:W-:Y:S01]  /*4220*/  STL [R1+0x4d8], R0 ;  /* 0x0004d80001007387 */ /* 0x0003e20000100800 */
[----:B------:R-:W-:Y:S01]  /*4230*/  CS2R R112, SRZ ;  /* 0x0000000000707805 */ /* 0x000fe2000001ff00 */
[----:B------:R-:W-:Y:S01]  /*4240*/  CS2R R114, SRZ ;  /* 0x0000000000727805 */ /* 0x000fe2000001ff00 */
[----:B------:R-:W-:Y:S01]  /*4250*/  CS2R R120, SRZ ;  /* 0x0000000000787805 */ /* 0x000fe2000001ff00 */
[----:B------:R1:W-:Y:S01]  /*4260*/  STL [R1+0x30], RZ ;  /* 0x000030ff01007387 */ /* 0x0003e20000100800 */
        /* <DEDUP_REMOVED lines=15> */
[----:B------:R1:W-:Y:S01]  /*4360*/  STL [R1], RZ ;  /* 0x000000ff01007387 */ /* 0x0003e20000100800 */
        /* <DEDUP_REMOVED lines=93> */
[----:B------:R-:W-:-:S02]  /*4940*/  CS2R R226, SRZ ;  /* 0x0000000000e27805 */ /* 0x000fc4000001ff00 */
[----:B------:R1:W-:Y:S04]  /*4950*/  STL [R1+0x110], RZ ;  /* 0x000110ff01007387 */ /* 0x0003e80000100800 */
        /* <DEDUP_REMOVED lines=46> */
[----:B------:R1:W-:Y:S01]  /*4c40*/  STL [R1+0x1c], RZ ;  /* 0x00001cff01007387 */ /* 0x0003e20000100800 */
[----:B------:R-:W-:Y:S05]  /*4c50*/  BRA `(.L_x_1) ;  /* 0x00008ff000007947 */ /* 0x000fea0003800000 */
.L_x_0:
[C---:B------:R-:W-:Y:S01]  /*4c60*/  IMAD.SHL.U32 R156, R157.reuse, 0x20, RZ ;  /* 0x000000209d9c7824 */ /* 0x040fe200078e00ff */
[----:B------:R-:W-:Y:S01]  /*4c70*/  STL [R1+0x4b8], RZ ;  /* 0x0004b8ff01007387 */ /* 0x000fe20000100800 */
[C---:B------:R-:W-:Y:S01]  /*4c80*/  LOP3.LUT R5, R157.reuse, 0x7, RZ, 0xc0, !PT ;  /* 0x000000079d057812 */ /* 0x040fe200078ec0ff */
[C---:B------:R-:W-:Y:S01]  /*4c90*/  IMAD.SHL.U32 R152, R157.reuse, 0x2, RZ ;  /* 0x000000029d987824 */ /* 0x040fe200078e00ff */
[----:B------:R-:W-:Y:S01]  /*4ca0*/  SHF.R.S32.HI R2, RZ, 0x1f, R9 ;  /* 0x0000001fff027819 */ /* 0x000fe20000011409 */
[----:B------:R-:W-:Y:S01]  /*4cb0*/  STL [R1+0x4d8], R156 ;  /* 0x0004d89c01007387 */ /* 0x000fe20000100800 */
[----:B------:R-:W-:Y:S01]  /*4cc0*/  LOP3.LUT R153, R157, 0x3, RZ, 0xc0, !PT ;  /* 0x000000039d997812 */ /* 0x000fe200078ec0ff */
[----:B------:R-:W-:Y:S01]  /*4cd0*/  IMAD R5, R5, 0x90, RZ ;  /* 0x0000009005057824 */ /* 0x000fe200078e02ff */
[----:B------:R-:W-:Y:S01]  /*4ce0*/  LEA.HI R2, R2, R9, RZ, 0x5 ;  /* 0x0000000902027211 */ /* 0x000fe200078f28ff */
[----:B------:R-:W-:Y:S01]  /*4cf0*/  STL [R1+0x30], RZ ;  /* 0x000030ff01007387 */ /* 0x000fe20000100800 */
[----:B-1----:R-:W-:Y:S01]  /*4d00*/  CS2R R124, SRZ ;  /* 0x00000000007c7805 */ /* 0x002fe2000001ff00 */
[----:B------:R-:W-:Y:S01]  /*4d10*/  IMAD R153, R153, 0x420, RZ ;  /* 0x0000042099997824 */ /* 0x000fe200078e02ff */
[----:B------:R-:W-:Y:S01]  /*4d20*/  LOP3.LUT R152, R5, 0x30, R152, 0x78, !PT ;  /* 0x0000003005987812 */ /* 0x000fe200078e7898 */
[----:B------:R-:W-:Y:S01]  /*4d30*/  STL [R1+0x34], RZ ;  /* 0x000034ff01007387 */ /* 0x000fe20000100800 */
[----:B------:R-:W-:Y:S01]  /*4d40*/  SHF.R.S32.HI R155, RZ, 0x5, R2 ;  /* 0x00000005ff9b7819 */ /* 0x000fe20000011402 */
[----:B------:R-:W-:Y:S01]  /*4d50*/  CS2R R126, SRZ ;  /* 0x00000000007e7805 */ /* 0x000fe2000001ff00 */
[----:B------:R-:W-:Y:S01]  /*4d60*/  LOP3.LUT R152, R152, 0x400, R156, 0xf8, !PT ;  /* 0x0000040098987812 */ /* 0x000fe200078ef89c */
[----:B------:R-:W-:Y:S01]  /*4d70*/  STL [R1+0x38], RZ ;  /* 0x000038ff01007387 */ /* 0x000fe20000100800 */
[----:B------:R-:W-:Y:S01]  /*4d80*/  IADD3 R154, R155, -0x1, RZ ;  /* 0xffffffff9b9a7810 */ /* 0x000fe20007ffe0ff */
[----:B------:R-:W-:Y:S01]  /*4d90*/  CS2R R116, SRZ ;  /* 0x0000000000747805 */ /* 0x000fe2000001ff00 */
[----:B------:R-:W-:Y:S01]  /*4da0*/  LOP3.LUT R2, R153, 0x5c, R157, 0x78, !PT ;  /* 0x0000005c99027812 */ /* 0x000fe200078e789d */
[----:B------:R-:W-:Y:S01]  /*4db0*/  STL [R1+0x3c], RZ ;  /* 0x00003cff01007387 */ /* 0x000fe20000100800 */
[----:B------:R-:W-:Y:S01]  /*4dc0*/  CS2R R118, SRZ ;  /* 0x0000000000767805 */ /* 0x000fe2000001ff00 */
[----:B------:R-:W-:Y:S01]  /*4dd0*/  CS2R R112, SRZ ;  /* 0x0000000000707805 */ /* 0x000fe2000001ff00 */
[----:B------:R-:W-:Y:S01]  /*4de0*/  CS2R R114, SRZ ;  /* 0x0000000000727805 */ /* 0x000fe2000001ff00 */
[----:B------:R-:W-:Y:S01]  /*4df0*/  STL [R1], RZ ;  /* 0x000000ff01007387 */ /* 0x000fe20000100800 */
[----:B------:R-:W-:Y:S01]  /*4e00*/  CS2R R120, SRZ ;  /* 0x0000000000787805 */ /* 0x000fe2000001ff00 */
[----:B------:R-:W-:Y:S01]  /*4e10*/  CS2R R122, SRZ ;  /* 0x00000000007a7805 */ /* 0x000fe2000001ff00 */
[----:B------:R-:W-:Y:S01]  /*4e20*/  CS2R R4, SRZ ;  /* 0x0000000000047805 */ /* 0x000fe2000001ff00 */
[----:B------:R-:W-:Y:S01]  /*4e30*/  STL [R1+0x4], RZ ;  /* 0x000004ff01007387 */ /* 0x000fe20000100800 */
        /* <DEDUP_REMOVED lines=108> */
[----:B------:R-:W-:-:S03]  /*5500*/  LOP3.LUT R153, R2, 0x20, RZ, 0x3c, !PT ;  /* 0x0000002002997812 */ /* 0x000fc600078e3cff */
[----:B------:R-:W-:Y:S04]  /*5510*/  STL [R1+0x104], RZ ;  /* 0x000104ff01007387 */ /* 0x000fe80000100800 */
        /* <DEDUP_REMOVED lines=30> */
[----:B------:R-:W-:Y:S04]  /*5700*/  STL [R1+0x4c8], R155 ;  /* 0x0004c89b01007387 */ /* 0x000fe80000100800 */
[----:B------:R1:W-:Y:S04]  /*5710*/  STL [R1+0x1c0], R152 ;  /* 0x0001c09801007387 */ /* 0x0003e80000100800 */
[----:B------:R2:W-:Y:S04]  /*5720*/  STL [R1+0x40], RZ ;  /* 0x000040ff01007387 */ /* 0x0005e80000100800 */
[----:B------:R2:W-:Y:S01]  /*5730*/  STL [R1+0x44], RZ ;  /* 0x000044ff01007387 */ /* 0x0005e20000100800 */
[----:B-1----:R-:W-:-:S03]  /*5740*/  LOP3.LUT R152, R152, 0x40, RZ, 0x3c, !PT ;  /* 0x0000004098987812 */ /* 0x002fc600078e3cff */
        /* <DEDUP_REMOVED lines=10> */
[----:B------:R2:W-:Y:S04]  /*57f0*/  STL [R1+0x4dc], R154 ;  /* 0x0004dc9a01007387 */ /* 0x0005e80000100800 */
[----:B------:R2:W-:Y:S02]  /*5800*/  STL [R1+0x1c4], R152 ;  /* 0x0001c49801007387 */ /* 0x0005e40000100800 */
.L_x_2:
[----:B--2---:R-:W2:Y:S01]  /*5810*/  LDL R152, [R1+0x1c0] ;  /* 0x0001c00001987983 */ /* 0x004ea20000100800 */
[----:B------:R-:W-:-:S04]  /*5820*/  DEPBAR.LE SB0, 0x0 ;  /* 0x000080000000791a */ /* 0x000fc80000000000 */
[----:B------:R-:W-:Y:S06]  /*5830*/  BAR.SYNC.DEFER_BLOCKING 0x0 ;  /* 0x0000000000007b1d */ /* 0x000fec0000010000 */
[----:B------:R-:W-:Y:S04]  /*5840*/  STL [R1+0x8d4], R226 ;  /* 0x0008d4e201007387 */ /* 0x000fe80000100800 */
[----:B------:R-:W-:Y:S04]  /*5850*/  STL [R1+0x8d0], R227 ;  /* 0x0008d0e301007387 */ /* 0x000fe80000100800 */
[----:B------:R1:W-:Y:S04]  /*5860*/  STL [R1+0x5a4], R0 ;  /* 0x0005a40001007387 */ /* 0x0003e80000100800 */
[----:B------:R-:W-:Y:S04]  /*5870*/  STL [R1+0x5a0], R3 ;  /* 0x0005a00301007387 */ /* 0x000fe80000100800 */
[----:B-----5:R-:W-:Y:S01]  /*5880*/  STL [R1+0x538], R252 ;  /* 0x000538fc01007387 */ /* 0x020fe20000100800 */
[----:B-1----:R-:W-:-:S03]  /*5890*/  LOP3.LUT R0, R2, 0x20, RZ, 0x3c, !PT ;  /* 0x0000002002007812 */ /* 0x002fc600078e3cff */
[----:B------:R-:W-:Y:S04]  /*58a0*/  LDS R184, [R2] ;  /* 0x0000000002b87984 */ /* 0x000fe80000000800 */
[----:B------:R-:W-:Y:S04]  /*58b0*/  LDS R186, [R2+0x1000] ;  /* 0x0010000002ba7984 */ /* 0x000fe80000000800 */
[----:B------:R-:W-:Y:S04]  /*58c0*/  LDS R185, [R0] ;  /* 0x0000000000b97984 */ /* 0x000fe80000000800 */
[----:B------:R-:W-:Y:S04]  /*58d0*/  LDS R187, [R0+0x1000] ;  /* 0x0010000000bb7984 */ /* 0x000fe80000000800 */
[----:B------:R-:W-:Y:S04]  /*58e0*/  LDS R208, [R2+0x180] ;  /* 0x0001800002d07984 */ /* 0x000fe80000000800 */
[----:B------:R-:W-:Y:S04]  /*58f0*/  LDS R210, [R2+0x1180] ;  /* 0x0011800002d27984 */ /* 0x000fe80000000800 */
[----:B------:R-:W-:Y:S04]  /*5900*/  LDS R209, [R0+0x180] ;  /* 0x0001800000d17984 */ /* 0x000fe80000000800 */
[----:B------:R-:W-:Y:S04]  /*5910*/  LDS R211, [R0+0x1180] ;  /* 0x0011800000d37984 */ /* 0x000fe80000000800 */
[----:B--2---:R-:W1:Y:S04]  /*5920*/  LDSM.16.M88.4 R176, [R152+0x8800] ;  /* 0x0088000098b0783b */ /* 0x004e680000000200 */
[----:B------:R-:W2:Y:S04]  /*5930*/  LDSM.16.M88.4 R172, [R152+0x9000] ;  /* 0x0090000098ac783b */ /* 0x000ea80000000200 */
[----:B------:R-:W3:Y:S04]  /*5940*/  LDSM.16.M88.4 R180, [R152+0x8000] ;  /* 0x0080000098b4783b */ /* 0x000ee80000000200 */
[----:B------:R-:W-:Y:S04]  /*5950*/  LDSM.16.M88.4 R168, [R152+0x9800] ;  /* 0x0098000098a8783b */ /* 0x000fe80000000200 */
[----:B------:R-:W4:Y:S04]  /*5960*/  LDSM.16.M88.4 R164, [R152+0xa000] ;  /* 0x00a0000098a4783b */ /* 0x000f280000000200 */
[----:B------:R-:W4:Y:S04]  /*5970*/  LDSM.16.M88.4 R160, [R152+0xa800] ;  /* 0x00a8000098a0783b */ /* 0x000f280000000200 */
[----:B------:R-:W4:Y:S04]  /*5980*/  LDSM.16.M88.4 R156, [R152+0xb000] ;  /* 0x00b00000989c783b */ /* 0x000f280000000200 */
[----:B------:R-:W4:Y:S01]  /*5990*/  LDSM.16.M88.4 R152, [R152+0xb800] ;  /* 0x00b800009898783b */ /* 0x000f220000000200 */
[C---:B-1----:R-:W-:Y:S08]  /*59a0*/  HMMA.1688.F32.TF32 R116, R184.reuse, R176, R116 ;  /* 0x000000b0b874723c */ /* 0x042ff00000081074 */
[C---:B--2---:R-:W-:Y:S01]  /*59b0*/  HMMA.1688.F32.TF32 R112, R184.reuse, R172, R112 ;  /* 0x000000acb870723c */ /* 0x044fe20000081070 */
[----:B---3--:R1:W-:Y:S04]  /*59c0*/  STL [R1+0x8c8], R182 ;  /* 0x0008c8b601007387 */ /* 0x0083e80000100800 */
[----:B------:R-:W-:Y:S03]  /*59d0*/  STL [R1+0x8c4], R183 ;  /* 0x0008c4b701007387 */ /* 0x000fe60000100800 */
[C---:B----4-:R-:W-:Y:S01]  /*59e0*/  HMMA.1688.F32.TF32 R4, R184.reuse, R164, R4 ;  /* 0x000000a4b804723c */ /* 0x050fe20000081004 */
[----:B------:R2:W-:Y:S04]  /*59f0*/  STL [R1+0x8cc], R178 ;  /* 0x0008ccb201007387 */ /* 0x0005e80000100800 */
[----:B------:R3:W-:Y:S03]  /*5a00*/  STL [R1+0x8c0], R179 ;  /* 0x0008c0b301007387 */ /* 0x0007e60000100800 */
[----:B------:R-:W-:Y:S01]  /*5a10*/  HMMA.1688.F32.TF32 R8, R184, R160, R8 ;  /* 0x000000a0b808723c */ /* 0x000fe20000081008 */
[----:B------:R-:W-:Y:S01]  /*5a20*/  STL [R1+0x894], R174 ;  /* 0x000894ae01007387 */ /* 0x000fe20000100800 */
[----:B-1----:R-:W-:-:S02]  /*5a30*/  IMAD.MOV.U32 R182, RZ, RZ, R118 ;  /* 0x000000ffffb67224 */ /* 0x002fc400078e0076 */
[----:B--2---:R-:W-:Y:S01]  /*5a40*/  IMAD.MOV.U32 R178, RZ, RZ, R117 ;  /* 0x000000ffffb27224 */ /* 0x004fe200078e0075 */
[----:B------:R-:W-:Y:S01]  /*5a50*/  STL [R1+0x890], R175 ;  /* 0x000890af01007387 */ /* 0x000fe20000100800 */
[----:B------:R-:W-:Y:S02]  /*5a60*/  IMAD.MOV.U32 R183, RZ, RZ, R119 ;  /* 0x000000ffffb77224 */ /* 0x000fe400078e0077 */
[----:B---3--:R-:W-:Y:S01]  /*5a70*/  IMAD.MOV.U32 R179, RZ, RZ, R112 ;  /* 0x000000ffffb37224 */ /* 0x008fe200078e0070 */
[----:B------:R-:W-:Y:S01]  /*5a80*/  STL [R1+0x884], R170 ;  /* 0x000884aa01007387 */ /* 0x000fe20000100800 */
[----:B------:R-:W-:Y:S03]  /*5a90*/  HMMA.1688.F32.TF32 R124, R184, R180, R124 ;  /* 0x000000b4b87c723c */ /* 0x000fe6000008107c */
[----:B------:R-:W-:Y:S04]  /*5aa0*/  STL [R1+0x880], R171 ;  /* 0x000880ab01007387 */ /* 0x000fe80000100800 */
[----:B------:R-:W-:Y:S04]  /*5ab0*/  STL [R1+0x88c], R166 ;  /* 0x00088ca601007387 */ /* 0x000fe80000100800 */
[----:B------:R-:W-:Y:S04]  /*5ac0*/  STL [R1+0x888], R167 ;  /* 0x000888a701007387 */ /* 0x000fe80000100800 */
[----:B------:R-:W-:Y:S04]  /*5ad0*/  STL [R1+0x89c], R162 ;  /* 0x00089ca201007387 */ /* 0x000fe80000100800 */
[----:B------:R-:W-:Y:S04]  /*5ae0*/  STL [R1+0x898], R163 ;  /* 0x000898a301007387 */ /* 0x000fe80000100800 */
[----:B------:R-:W-:Y:S01]  /*5af0*/  STL [R1+0x8a4], R158 ;  /* 0x0008a49e01007387 */ /* 0x000fe20000100800 */
[----:B------:R-:W-:Y:S01]  /*5b00*/  IMAD.MOV.U32 R226, RZ, RZ, R124 ;  /* 0x000000ffffe27224 */ /* 0x000fe200078e007c */
[----:B------:R-:W-:Y:S01]  /*5b10*/  MOV R227, R125 ;  /* 0x0000007d00e37202 */ /* 0x000fe20000000f00 */
[----:B------:R-:W-:Y:S01]  /*5b20*/  IMAD.MOV.U32 R252, RZ, RZ, R126 ;  /* 0x000000fffffc7224 */ /* 0x000fe200078e007e */
[----:B------:R-:W-:Y:S01]  /*5b30*/  STL [R1+0x8a0], R159 ;  /* 0x0008a09f01007387 */ /* 0x000fe20000100800 */
[----:B------:R-:W-:-:S03]  /*5b40*/  IMAD.MOV.U32 R3, RZ, RZ, R127 ;  /* 0x000000ffff037224 */ /* 0x000fc600078e007f */
[----:B------:R-:W-:Y:S04]  /*5b50*/  STL [R1+0x8ac], R154 ;  /* 0x0008ac9a01007387 */ /* 0x000fe80000100800 */
[----:B------:R-:W-:Y:S04]  /*5b60*/  STL [R1+0x8a8], R155 ;  /* 0x0008a89b01007387 */ /* 0x000fe80000100800 */
[----:B------:R-:W-:Y:S04]  /*5b70*/  STL [R1+0x190], R116 ;  /* 0x0001907401007387 */ /* 0x000fe80000100800 */
[----:B------:R-:W-:Y:S04]  /*5b80*/  STL [R1+0x180], R113 ;  /* 0x0001807101007387 */ /* 0x000fe80000100800 */
[----:B------:R1:W-:Y:S02]  /*5b90*/  STL.64 [R1+0x188], R114 ;  /* 0x0001887201007387 */ /* 0x0003e40000100a00 */
[----:B-1----:R-:W-:Y:S11]  /*5ba0*/  HMMA.1688.F32.TF32 R112, R184, R168, R120 ;  /* 0x000000a8b870723c */ /* 0x002ff60000081078 */
[----:B------:R-:W-:Y:S11]  /*5bb0*/  @!UPT UIADD3 URZ, URZ, URZ, URZ ;  /* 0x0000003f3f3ff290 */ /* 0x000ff6000fffe03f */
[----:B------:R-:W-:Y:S02]  /*5bc0*/  @!UPT UIADD3 URZ, URZ, URZ, URZ ;  /* 0x0000003f3f3ff290 */ /* 0x000fe4000fffe03f */
[----:B------:R-:W-:Y:S02]  /*5bd0*/  IMAD.MOV.U32 R171, RZ, RZ, R115 ;  /* 0x000000ffffab7224 */ /* 0x000fe400078e0073 */
[----:B------:R-:W-:Y:S02]  /*5be0*/  IMAD.MOV.U32 R170, RZ, RZ, R114 ;  /* 0x000000ffffaa7224 */ /* 0x000fe400078e0072 */
[----:B------:R-:W-:Y:S01]  /*5bf0*/  IMAD.MOV.U32 R167, RZ, RZ, R113 ;  /* 0x000000ffffa77224 */ /* 0x000fe200078e0071 */
[----:B------:R1:W-:Y:S01]  /*5c00*/  STL [R1+0x8bc], R171 ;  /* 0x0008bcab01007387 */ /* 0x0003e20000100800 */
[----:B------:R-:W-:-:S03]  /*5c10*/  IMAD.MOV.U32 R166, RZ, RZ, R112 ;  /* 0x000000ffffa67224 */ /* 0x000fc600078e0070 */
[----:B------:R2:W-:Y:S04]  /*5c20*/  STL [R1+0x8b8], R170 ;  /* 0x0008b8aa01007387 */ /* 0x0005e80000100800 */
[----:B------:R3:W-:Y:S01]  /*5c30*/  STL [R1+0x8b4], R167 ;  /* 0x0008b4a701007387 */ /* 0x0007e20000100800 */
[----:B-1----:R-:W-:-:S03]  /*5c40*/  MOV R171, R8 ;  /* 0x0000000800ab7202 */ /* 0x002fc60000000f00 */
[----:B------:R1:W-:Y:S01]  /*5c50*/  STL [R1+0x8b0], R166 ;  /* 0x0008b0a601007387 */ /* 0x0003e20000100800 */
[----:B--2---:R-:W-:-:S03]  /*5c60*/  IMAD.MOV.U32 R170, RZ, RZ, R9 ;  /* 0x000000ffffaa7224 */ /* 0x004fc600078e0009 */
[----:B------:R-:W-:Y:S01]  /*5c70*/  STL.64 [R1+0x170], R4 ;  /* 0x0001700401007387 */ /* 0x000fe20000100a00 */
[----:B---3--:R-:W-:-:S03]  /*5c80*/  IMAD.MOV.U32 R167, RZ, RZ, R10 ;  /* 0x000000ffffa77224 */ /* 0x008fc600078e000a */
[----:B------:R2:W-:Y:S01]  /*5c90*/  STL.64 [R1+0x178], R6 ;  /* 0x0001780601007387 */ /* 0x0005e20000100a00 */
[----:B-1----:R-:W-:-:S03]  /*5ca0*/  IMAD.MOV.U32 R166, RZ, RZ, R11 ;  /* 0x000000ffffa67224 */ /* 0x002fc600078e000b */
[----:B------:R-:W3:Y:S04]  /*5cb0*/  LDL.LU.64 R124, [R1+0x50] ;  /* 0x00005000017c7983 */ /* 0x000ee80000300a00 */
[----:B------:R-:W3:Y:S01]  /*5cc0*/  LDL.LU.64 R126, [R1+0x58] ;  /* 0x00005800017e7983 */ /* 0x000ee20000300a00 */
[C---:B--2---:R-:W-:Y:S11]  /*5cd0*/  HMMA.1688.F32.TF32 R4, R184.reuse, R156, R12 ;  /* 0x0000009cb804723c */ /* 0x044ff6000008100c */
[----:B------:R-:W-:Y:S11]  /*5ce0*/  @!UPT UIADD3 URZ, URZ, URZ, URZ ;  /* 0x0000003f3f3ff290 */ /* 0x000ff6000fffe03f */
[----:B------:R-:W-:Y:S02]  /*5cf0*/  @!UPT UIADD3 URZ, URZ, URZ, URZ ;  /* 0x0000003f3f3ff290 */ /* 0x000fe4000fffe03f */
[----:B------:R-:W-:Y:S02]  /*5d00*/  IMAD.MOV.U32 R154, RZ, RZ, R4 ;  /* 0x000000ffff9a7224 */ /* 0x000fe400078e0004 */
[----:B------:R-:W-:Y:S02]  /*5d10*/  IMAD.MOV.U32 R155, RZ, RZ, R5 ;  /* 0x000000ffff9b7224 */ /* 0x000fe400078e0005 */
[----:B------:R-:W-:Y:S02]  /*5d20*/  IMAD.MOV.U32 R158, RZ, RZ, R6 ;  /* 0x000000ffff9e7224 */ /* 0x000fe400078e0006 */
[----:B------:R-:W-:Y:S02]  /*5d30*/  IMAD.MOV.U32 R159, RZ, RZ, R7 ;  /* 0x000000ffff9f7224 */ /* 0x000fe400078e0007 */
[----:B------:R-:W-:Y:S01]  /*5d40*/  HMMA.1688.F32.TF32 R4, R184, R152, R16 ;  /* 0x00000098b804723c */ /* 0x000fe20000081010 */
[----:B------:R-:W-:Y:S04]  /*5d50*/  LDS R16, [R2+0x200] ;  /* 0x0002000002107984 */ /* 0x000fe80000000800 */
[----:B------:R-:W-:Y:S04]  /*5d60*/  LDS R18, [R2+0x1200] ;  /* 0x0012000002127984 */ /* 0x000fe80000000800 */
[----:B------:R-:W-:Y:S04]  /*5d70*/  LDS R17, [R0+0x200] ;  /* 0x0002000000117984 */ /* 0x000fe80000000800 */
[----:B------:R-:W-:Y:S11]  /*5d80*/  LDS R19, [R0+0x1200] ;  /* 0x0012000000137984 */ /* 0x000ff60000000800 */
[----:B------:R-:W-:Y:S01]  /*5d90*/  IMAD.MOV.U32 R162, RZ, RZ, R4 ;  /* 0x000000ffffa27224 */ /* 0x000fe200078e0004 */
[----:B------:R-:W-:Y:S01]  /*5da0*/  MOV R175, R7 ;  /* 0x0000000700af7202 */ /* 0x000fe20000000f00 */
[----:B------:R-:W-:Y:S01]  /*5db0*/  IMAD.MOV.U32 R163, RZ, RZ, R5 ;  /* 0x000000ffffa37224 */ /* 0x000fe200078e0005 */
[----:B------:R-:W-:Y:S01]  /*5dc0*/  LDS R4, [R2+0x80] ;  /* 0x0000800002047984 */ /* 0x000fe20000000800 */
[----:B------:R-:W-:-:S03]  /*5dd0*/  IMAD.MOV.U32 R174, RZ, RZ, R6 ;  /* 0x000000ffffae7224 */ /* 0x000fc600078e0006 */
[----:B------:R-:W-:Y:S04]  /*5de0*/  LDS R6, [R2+0x1080] ;  /* 0x0010800002067984 */ /* 0x000fe80000000800 */
[----:B------:R-:W-:Y:S04]  /*5df0*/  LDS R5, [R0+0x80] ;  /* 0x0000800000057984 */ /* 0x000fe80000000800 */
[----:B------:R-:W1:Y:S02]  /*5e00*/  LDS R7, [R0+0x1080] ;  /* 0x0010800000077984 */ /* 0x000e640000000800 */
[C---:B-1----:R-:W-:Y:S08]  /*5e10*/  HMMA.1688.F32.TF32 R8, R4.reuse, R180, R20 ;  /* 0x000000b40408723c */ /* 0x042ff00000081014 */
[C---:B------:R-:W-:Y:S08]  /*5e20*/  HMMA.1688.F32.TF32 R244, R4.reuse, R176, R24 ;  /* 0x000000b004f4723c */ /* 0x040ff00000081018 */
[C---:B------:R-:W-:Y:S08]  /*5e30*/  HMMA.1688.F32.TF32 R28, R4.reuse, R172, R28 ;  /* 0x000000ac041c723c */ /* 0x040ff0000008101c */
[C---:B------:R-:W-:Y:S01]  /*5e40*/  HMMA.1688.F32.TF32 R32, R4.reuse, R168, R32 ;  /* 0x000000a80420723c */ /* 0x040fe20000081020 */
[----:B------:R-:W-:Y:S04]  /*5e50*/  STL.64 [R1+0x60], R8 ;  /* 0x0000600801007387 */ /* 0x000fe80000100a00 */
[----:B------:R-:W-:Y:S04]  /*5e60*/  STL.64 [R1+0x68], R10 ;  /* 0x0000680a01007387 */ /* 0x000fe80000100a00 */
[----:B------:R-:W2:Y:S04]  /*5e70*/  LDL.LU.64 R116, [R1+0x80] ;  /* 0x0000800001747983 */ /* 0x000ea80000300a00 */
[----:B------:R-:W2:Y:S04]  /*5e80*/  LDL.LU.64 R118, [R1+0x88] ;  /* 0x0000880001767983 */ /* 0x000ea80000300a00 */
[----:B------:R-:W4:Y:S04]  /*5e90*/  LDL.LU.64 R20, [R1+0x130] ;  /* 0x0001300001147983 */ /* 0x000f280000300a00 */
[----:B------:R-:W4:Y:S04]  /*5ea0*/  LDL.LU.64 R22, [R1+0x138] ;  /* 0x0001380001167983 */ /* 0x000f280000300a00 */
[----:B------:R-:W2:Y:S04]  /*5eb0*/  LDL.LU.64 R192, [R1+0x100] ;  /* 0x0001000001c07983 */ /* 0x000ea80000300a00 */
[----:B------:R-:W2:Y:S04]  /*5ec0*/  LDL.LU.64 R194, [R1+0x108] ;  /* 0x0001080001c27983 */ /* 0x000ea80000300a00 */
[----:B------:R-:W2:Y:S04]  /*5ed0*/  LDL.LU.64 R184, [R1+0x70] ;  /* 0x0000700001b87983 */ /* 0x000ea80000300a00 */
[----:B------:R-:W2:Y:S04]  /*5ee0*/  LDL.LU.64 R186, [R1+0x78] ;  /* 0x0000780001ba7983 */ /* 0x000ea80000300a00 */
[----:B------:R-:W2:Y:S04]  /*5ef0*/  LDL.LU.64 R24, [R1+0x90] ;  /* 0x0000900001187983 */ /* 0x000ea80000300a00 */
[----:B------:R-:W2:Y:S04]  /*5f00*/  LDL.LU.64 R26, [R1+0x98] ;  /* 0x00009800011a7983 */ /* 0x000ea80000300a00 */
[----:B------:R-:W-:Y:S04]  /*5f10*/  STL.64 [R1+0x838], R246 ;  /* 0x000838f601007387 */ /* 0x000fe80000100a00 */
[----:B------:R1:W-:Y:S04]  /*5f20*/  STL.64 [R1+0x830], R244 ;  /* 0x000830f401007387 */ /* 0x0003e80000100a00 */
[----:B-1----:R-:W2:Y:S04]  /*5f30*/  LDL.LU.64 R244, [R1+0x110] ;  /* 0x0001100001f47983 */ /* 0x002ea80000300a00 */
[----:B------:R-:W2:Y:S04]  /*5f40*/  LDL.LU.64 R246, [R1+0x118] ;  /* 0x0001180001f67983 */ /* 0x000ea80000300a00 */
[----:B------:R-:W-:Y:S04]  /*5f50*/  STL.64 [R1+0x848], R30 ;  /* 0x0008481e01007387 */ /* 0x000fe80000100a00 */
[----:B------:R1:W-:Y:S04]  /*5f60*/  STL.64 [R1+0x840], R28 ;  /* 0x0008401c01007387 */ /* 0x0003e80000100a00 */
[----:B-1----:R-:W2:Y:S04]  /*5f70*/  LDL.LU.64 R28, [R1] ;  /* 0x00000000011c7983 */ /* 0x002ea80000300a00 */
[----:B------:R-:W2:Y:S04]  /*5f80*/  LDL.LU.64 R30, [R1+0x8] ;  /* 0x00000800011e7983 */ /* 0x000ea80000300a00 */
[----:B------:R-:W-:Y:S04]  /*5f90*/  STL.64 [R1+0x858], R34 ;  /* 0x0008582201007387 */ /* 0x000fe80000100a00 */
[----:B------:R1:W-:Y:S04]  /*5fa0*/  STL.64 [R1+0x850], R32 ;  /* 0x0008502001007387 */ /* 0x0003e80000100a00 */
[----:B-1----:R-:W3:Y:S04]  /*5fb0*/  LDL.LU.64 R32, [R1+0x30] ;  /* 0x0000300001207983 */ /* 0x002ee80000300a00 */
[----:B------:R-:W3:Y:S01]  /*5fc0*/  LDL.LU.64 R34, [R1+0x38] ;  /* 0x0000380001227983 */ /* 0x000ee20000300a00 */
[C---:B------:R-:W-:Y:S08]  /*5fd0*/  HMMA.1688.F32.TF32 R36, R4.reuse, R164, R36 ;  /* 0x000000a40424723c */ /* 0x040ff00000081024 */
[C---:B------:R-:W-:Y:S08]  /*5fe0*/  HMMA.1688.F32.TF32 R40, R4.reuse, R160, R40 ;  /* 0x000000a00428723c */ /* 0x040ff00000081028 */
[C---:B------:R-:W-:Y:S08]  /*5ff0*/  HMMA.1688.F32.TF32 R44, R4.reuse, R156, R44 ;  /* 0x0000009c042c723c */ /* 0x040ff0000008102c */
[----:B------:R-:W-:Y:S01]  /*6000*/  HMMA.1688.F32.TF32 R48, R4, R152, R48 ;  /* 0x000000980430723c */ /* 0x000fe20000081030 */
[----:B------:R-:W-:Y:S04]  /*6010*/  LDS R4, [R2+0x100] ;  /* 0x0001000002047984 */ /* 0x000fe80000000800 */
[----:B------:R-:W-:Y:S04]  /*6020*/  LDS R6, [R2+0x1100] ;  /* 0x0011000002067984 */ /* 0x000fe80000000800 */
[----:B------:R-:W-:Y:S04]  /*6030*/  LDS R5, [R0+0x100] ;  /* 0x0001000000057984 */ /* 0x000fe80000000800 */
[----:B------:R-:W1:Y:S01]  /*6040*/  LDS R7, [R0+0x1100] ;  /* 0x0011000000077984 */ /* 0x000e620000000800 */
[C---:B------:R-:W-:Y:S08]  /*6050*/  HMMA.1688.F32.TF32 R204, R208.reuse, R156, R108 ;  /* 0x0000009cd0cc723c */ /* 0x040ff0000008106c */
[C---:B------:R-:W-:Y:S08]  /*6060*/  HMMA.1688.F32.TF32 R84, R208.reuse, R180, R84 ;  /* 0x000000b4d054723c */ /* 0x040ff00000081054 */
[C---:B------:R-:W-:Y:S08]  /*6070*/  HMMA.1688.F32.TF32 R8, R208.reuse, R172, R92 ;  /* 0x000000acd008723c */ /* 0x040ff0000008105c */
[C---:B------:R-:W-:Y:S08]  /*6080*/  HMMA.1688.F32.TF32 R12, R208.reuse, R168, R96 ;  /* 0x000000a8d00c723c */ /* 0x040ff00000081060 */
[C---:B------:R-:W-:Y:S08]  /*6090*/  HMMA.1688.F32.TF32 R112, R208.reuse, R164, R100 ;  /* 0x000000a4d070723c */ /* 0x040ff00000081064 */
[----:B------:R-:W-:Y:S08]  /*60a0*/  HMMA.1688.F32.TF32 R120, R208, R160, R104 ;  /* 0x000000a0d078723c */ /* 0x000ff00000081068 */
[-C--:B------:R-:W-:Y:S01]  /*60b0*/  HMMA.1688.F32.TF32 R212, R16, R180.reuse, R132 ;  /* 0x000000b410d4723c */ /* 0x080fe20000081084 */
[----:B------:R-:W-:Y:S07]  /*60c0*/  STL.64 [R1+0x868], R38 ;  /* 0x0008682601007387 */ /* 0x000fee0000100a00 */
[C---:B-1----:R-:W-:Y:S08]  /*60d0*/  HMMA.1688.F32.TF32 R52, R4.reuse, R180, R52 ;  /* 0x000000b40434723c */ /* 0x042ff00000081034 */
[C---:B------:R-:W-:Y:S08]  /*60e0*/  HMMA.1688.F32.TF32 R56, R4.reuse, R176, R56 ;  /* 0x000000b00438723c */ /* 0x040ff00000081038 */
[C---:B------:R-:W-:Y:S08]  /*60f0*/  HMMA.1688.F32.TF32 R60, R4.reuse, R172, R60 ;  /* 0x000000ac043c723c */ /* 0x040ff0000008103c */
[C---:B------:R-:W-:Y:S08]  /*6100*/  HMMA.1688.F32.TF32 R64, R4.reuse, R168, R64 ;  /* 0x000000a80440723c */ /* 0x040ff00000081040 */
[C---:B------:R-:W-:Y:S08]  /*6110*/  HMMA.1688.F32.TF32 R68, R4.reuse, R164, R68 ;  /* 0x000000a40444723c */ /* 0x040ff00000081044 */
[C---:B------:R-:W-:Y:S08]  /*6120*/  HMMA.1688.F32.TF32 R72, R4.reuse, R160, R72 ;  /* 0x000000a00448723c */ /* 0x040ff00000081048 */
[C---:B------:R-:W-:Y:S08]  /*6130*/  HMMA.1688.F32.TF32 R76, R4.reuse, R156, R76 ;  /* 0x0000009c044c723c */ /* 0x040ff0000008104c */
[----:B------:R-:W-:Y:S01]  /*6140*/  HMMA.1688.F32.TF32 R80, R4, R152, R80 ;  /* 0x000000980450723c */ /* 0x000fe20000081050 */
[----:B------:R-:W-:Y:S04]  /*6150*/  LDS R96, [R2+0x280] ;  /* 0x0002800002607984 */ /* 0x000fe80000000800 */
[----:B------:R-:W-:Y:S03]  /*6160*/  LDS R98, [R2+0x1280] ;  /* 0x0012800002627984 */ /* 0x000fe60000000800 */
[C---:B------:R-:W-:Y:S01]  /*6170*/  HMMA.1688.F32.TF32 R4, R208.reuse, R176, R88 ;  /* 0x000000b0d004723c */ /* 0x040fe20000081058 */
[----:B------:R-:W-:Y:S04]  /*6180*/  LDS R97, [R0+0x280] ;  /* 0x0002800000617984 */ /* 0x000fe80000000800 */
[----:B------:R-:W1:Y:S03]  /*6190*/  LDS R99, [R0+0x1280] ;  /* 0x0012800000637984 */ /* 0x000e660000000800 */
[----:B------:R-:W-:Y:S01]  /*61a0*/  HMMA.1688.F32.TF32 R208, R208, R152, R128 ;  /* 0x00000098d0d0723c */ /* 0x000fe20000081080 */
[----:B------:R1:W-:Y:S07]  /*61b0*/  STL.64 [R1+0x860], R36 ;  /* 0x0008602401007387 */ /* 0x0003ee0000100a00 */
[C---:B------:R-:W-:Y:S01]  /*61c0*/  HMMA.1688.F32.TF32 R148, R16.reuse, R176, R148 ;  /* 0x000000b01094723c */ /* 0x040fe20000081094 */
[----:B-1----:R-:W4:Y:S07]  /*61d0*/  LDL.LU.64 R36, [R1+0x120] ;  /* 0x0001200001247983 */ /* 0x002f2e0000300a00 */
[C---:B------:R-:W-:Y:S01]  /*61e0*/  HMMA.1688.F32.TF32 R216, R16.reuse, R172, R136 ;  /* 0x000000ac10d8723c */ /* 0x040fe20000081088 */
[----:B------:R-:W4:Y:S04]  /*61f0*/  LDL.LU.64 R38, [R1+0x128] ;  /* 0x0001280001267983 */ /* 0x000f280000300a00 */
[----:B------:R-:W-:Y:S04]  /*6200*/  STL.64 [R1+0x878], R42 ;  /* 0x0008782a01007387 */ /* 0x000fe80000100a00 */
[----:B------:R1:W-:Y:S04]  /*6210*/  STL.64 [R1+0x870], R40 ;  /* 0x0008702801007387 */ /* 0x0003e80000100a00 */
[----:B------:R-:W-:Y:S04]  /*6220*/  STL [R1+0x824], R204 ;  /* 0x000824cc01007387 */ /* 0x000fe80000100800 */
        /* <DEDUP_REMOVED lines=11> */
[----:B------:R-:W-:Y:S01]  /*62e0*/  STL [R1+0x814], R148 ;  /* 0x0008149401007387 */ /* 0x000fe20000100800 */
[C---:B------:R-:W-:Y:S03]  /*62f0*/  HMMA.1688.F32.TF32 R228, R16.reuse, R164, R140 ;  /* 0x000000a410e4723c */ /* 0x040fe6000008108c */
[----:B------:R-:W-:Y:S04]  /*6300*/  STL [R1+0x810], R149 ;  /* 0x0008109501007387 */ /* 0x000fe80000100800 */
[----:B------:R-:W-:Y:S04]  /*6310*/  STL [R1+0x80c], R150 ;  /* 0x00080c9601007387 */ /* 0x000fe80000100800 */
[----:B------:R-:W-:Y:S04]  /*6320*/  STL [R1+0x7f8], R151 ;  /* 0x0007f89701007387 */ /* 0x000fe80000100800 */
[----:B------:R-:W-:Y:S04]  /*6330*/  STL [R1+0x82c], R218 ;  /* 0x00082cda01007387 */ /* 0x000fe80000100800 */
[----:B------:R-:W-:Y:S01]  /*6340*/  STL [R1+0x828], R219 ;  /* 0x000828db01007387 */ /* 0x000fe20000100800 */
[C---:B--2---:R-:W-:Y:S08]  /*6350*/  HMMA.1688.F32.TF32 R136, R16.reuse, R152, R28 ;  /* 0x000000981088723c */ /* 0x044ff0000008101c */
[-C--:B---3--:R-:W-:Y:S01]  /*6360*/  HMMA.1688.F32.TF32 R140, R16, R156.reuse, R32 ;  /* 0x0000009c108c723c */ /* 0x088fe20000081020 */
[----:B------:R-:W2:Y:S04]  /*6370*/  LDL.LU.64 R32, [R1+0xf0] ;  /* 0x0000f00001207983 */ /* 0x000ea80000300a00 */
[----:B------:R-:W2:Y:S04]  /*6380*/  LDL.LU.64 R34, [R1+0xf8] ;  /* 0x0000f80001227983 */ /* 0x000ea80000300a00 */
[----:B------:R-:W3:Y:S04]  /*6390*/  LDL.LU.64 R104, [R1+0xe0] ;  /* 0x0000e00001687983 */ /* 0x000ee80000300a00 */
[----:B------:R-:W3:Y:S04]  /*63a0*/  LDL.LU.64 R106, [R1+0xe8] ;  /* 0x0000e800016a7983 */ /* 0x000ee80000300a00 */
[----:B------:R-:W3:Y:S04]  /*63b0*/  LDL.LU.64 R108, [R1+0xd0] ;  /* 0x0000d000016c7983 */ /* 0x000ee80000300a00 */
[----:B------:R-:W3:Y:S04]  /*63c0*/  LDL.LU.64 R110, [R1+0xd8] ;  /* 0x0000d800016e7983 */ /* 0x000ee80000300a00 */
[----:B------:R-:W3:Y:S04]  /*63d0*/  LDL.LU.64 R28, [R1+0xc0] ;  /* 0x0000c000011c7983 */ /* 0x000ee80000300a00 */
[----:B------:R-:W3:Y:S01]  /*63e0*/  LDL.LU.64 R30, [R1+0xc8] ;  /* 0x0000c800011e7983 */ /* 0x000ee20000300a00 */
[----:B------:R-:W-:Y:S03]  /*63f0*/  HMMA.1688.F32.TF32 R92, R96, R156, R192 ;  /* 0x0000009c605c723c */ /* 0x000fe600000810c0 */
[----:B------:R-:W3:Y:S04]  /*6400*/  LDL.LU.64 R132, [R1+0xb0] ;  /* 0x0000b00001847983 */ /* 0x000ee80000300a00 */
[----:B------:R-:W3:Y:S04]  /*6410*/  LDL.LU.64 R134, [R1+0xb8] ;  /* 0x0000b80001867983 */ /* 0x000ee80000300a00 */
[----:B------:R-:W-:Y:S04]  /*6420*/  LDS R192, [R2+0x300] ;  /* 0x0003000002c07984 */ /* 0x000fe80000000800 */
[----:B------:R-:W-:Y:S04]  /*6430*/  LDS R194, [R2+0x1300] ;  /* 0x0013000002c27984 */ /* 0x000fe80000000800 */
[----:B------:R-:W-:Y:S04]  /*6440*/  LDS R193, [R0+0x300] ;  /* 0x0003000000c17984 */ /* 0x000fe80000000800 */
[----:B------:R-:W2:Y:S04]  /*6450*/  LDS R195, [R0+0x1300] ;  /* 0x0013000000c37984 */ /* 0x000ea80000000800 */
[----:B-1----:R-:W3:Y:S04]  /*6460*/  LDL.LU.64 R40, [R1+0xa0] ;  /* 0x0000a00001287983 */ /* 0x002ee80000300a00 */
[----:B------:R-:W3:Y:S01]  /*6470*/  LDL.LU.64 R42, [R1+0xa8] ;  /* 0x0000a800012a7983 */ /* 0x000ee20000300a00 */
[C---:B------:R-:W-:Y:S08]  /*6480*/  HMMA.1688.F32.TF32 R220, R16.reuse, R168, R144 ;  /* 0x000000a810dc723c */ /* 0x040ff00000081090 */
[----:B------:R-:W-:Y:S08]  /*6490*/  HMMA.1688.F32.TF32 R144, R16, R160, R248 ;  /* 0x000000a01090723c */ /* 0x000ff000000810f8 */
[----:B----4-:R-:W-:Y:S01]  /*64a0*/  HMMA.1688.F32.TF32 R16, R96, R164, R36 ;  /* 0x000000a46010723c */ /* 0x010fe20000081024 */
[----:B------:R-:W4:Y:S04]  /*64b0*/  LDL.LU.64 R36, [R1+0x40] ;  /* 0x0000400001247983 */ /* 0x000f280000300a00 */
[----:B------:R-:W4:Y:S03]  /*64c0*/  LDL.LU.64 R38, [R1+0x48] ;  /* 0x0000480001267983 */ /* 0x000f260000300a00 */
[C---:B--2---:R-:W-:Y:S01]  /*64d0*/  HMMA.1688.F32.TF32 R100, R192.reuse, R180, R32 ;  /* 0x000000b4c064723c */ /* 0x044fe20000081020 */
[----:B------:R-:W2:Y:S04]  /*64e0*/  LDL.LU.64 R32, [R1+0x20] ;  /* 0x0000200001207983 */ /* 0x000ea80000300a00 */
[----:B------:R-:W2:Y:S03]  /*64f0*/  LDL.LU.64 R34, [R1+0x28] ;  /* 0x0000280001227983 */ /* 0x000ea60000300a00 */
[----:B---3--:R-:W-:Y:S01]  /*6500*/  HMMA.1688.F32.TF32 R128, R192, R168, R28 ;  /* 0x000000a8c080723c */ /* 0x008fe2000008101c */
[----:B------:R-:W3:Y:S04]  /*6510*/  LDL.LU.64 R28, [R1+0x10] ;  /* 0x00001000011c7983 */ /* 0x000ee80000300a00 */
[----:B------:R-:W3:Y:S03]  /*6520*/  LDL.LU.64 R30, [R1+0x18] ;  /* 0x00001800011e7983 */ /* 0x000ee60000300a00 */
[C---:B------:R-:W-:Y:S08]  /*6530*/  HMMA.1688.F32.TF32 R124, R96.reuse, R180, R124 ;  /* 0x000000b4607c723c */ /* 0x040ff0000008107c */
[C---:B------:R-:W-:Y:S08]  /*6540*/  HMMA.1688.F32.TF32 R116, R96.reuse, R176, R116 ;  /* 0x000000b06074723c */ /* 0x040ff00000081074 */
[C---:B------:R-:W-:Y:S08]  /*6550*/  HMMA.1688.F32.TF32 R24, R96.reuse, R172, R24 ;  /* 0x000000ac6018723c */ /* 0x040ff00000081018 */
[C---:B------:R-:W-:Y:S08]  /*6560*/  HMMA.1688.F32.TF32 R20, R96.reuse, R168, R20 ;  /* 0x000000a86014723c */ /* 0x040ff00000081014 */
[C---:B------:R-:W-:Y:S08]  /*6570*/  HMMA.1688.F32.TF32 R88, R96.reuse, R160, R244 ;  /* 0x000000a06058723c */ /* 0x040ff000000810f4 */
[----:B------:R-:W-:Y:S08]  /*6580*/  HMMA.1688.F32.TF32 R96, R96, R152, R184 ;  /* 0x000000986060723c */ /* 0x000ff000000810b8 */
[C---:B------:R-:W-:Y:S08]  /*6590*/  HMMA.1688.F32.TF32 R104, R192.reuse, R176, R104 ;  /* 0x000000b0c068723c */ /* 0x040ff00000081068 */
[C---:B------:R-:W-:Y:S08]  /*65a0*/  HMMA.1688.F32.TF32 R108, R192.reuse, R172, R108 ;  /* 0x000000acc06c723c */ /* 0x040ff0000008106c */
[C---:B------:R-:W-:Y:S08]  /*65b0*/  HMMA.1688.F32.TF32 R132, R192.reuse, R164, R132 ;  /* 0x000000a4c084723c */ /* 0x040ff00000081084 */
[C---:B------:R-:W-:Y:S08]  /*65c0*/  HMMA.1688.F32.TF32 R184, R192.reuse, R160, R40 ;  /* 0x000000a0c0b8723c */ /* 0x040ff00000081028 */
[C---:B------:R-:W-:Y:S08]  /*65d0*/  HMMA.1688.F32.TF32 R188, R192.reuse, R156, R188 ;  /* 0x0000009cc0bc723c */ /* 0x040ff000000810bc */
[----:B------:R-:W-:Y:S01]  /*65e0*/  HMMA.1688.F32.TF32 R192, R192, R152, R236 ;  /* 0x00000098c0c0723c */ /* 0x000fe200000810ec */
[----:B------:R-:W-:Y:S04]  /*65f0*/  LDS R236, [R2+0x380] ;  /* 0x0003800002ec7984 */ /* 0x000fe80000000800 */
[----:B------:R-:W-:Y:S04]  /*6600*/  LDS R238, [R2+0x1380] ;  /* 0x0013800002ee7984 */ /* 0x000fe80000000800 */
[----:B------:R-:W-:Y:S04]  /*6610*/  LDS R237, [R0+0x380] ;  /* 0x0003800000ed7984 */ /* 0x000fe80000000800 */
[----:B------:R-:W3:Y:S01]  /*6620*/  LDS R239, [R0+0x1380] ;  /* 0x0013800000ef7984 */ /* 0x000ee20000000800 */
[----:B------:R-:W-:-:S02]  /*6630*/  IMAD.MOV.U32 R245, RZ, RZ, R178 ;  /* 0x000000fffff57224 */ /* 0x000fc400078e00b2 */
[----:B------:R-:W-:Y:S02]  /*6640*/  IMAD.MOV.U32 R246, RZ, RZ, R182 ;  /* 0x000000fffff67224 */ /* 0x000fe400078e00b6 */
[----:B------:R-:W-:Y:S01]  /*6650*/  IMAD.MOV.U32 R247, RZ, RZ, R183 ;  /* 0x000000fffff77224 */ /* 0x000fe200078e00b7 */
[C---:B---3--:R-:W-:Y:S11]  /*6660*/  HMMA.1688.F32.TF32 R28, R236.reuse, R164, R28 ;  /* 0x000000a4ec1c723c */ /* 0x048ff6000008101c */
[----:B------:R-:W-:Y:S11]  /*6670*/  @!UPT UIADD3 URZ, URZ, URZ, URZ ;  /* 0x0000003f3f3ff290 */ /* 0x000ff6000fffe03f */
[----:B------:R-:W-:Y:S02]  /*6680*/  @!UPT UIADD3 URZ, URZ, URZ, URZ ;  /* 0x0000003f3f3ff290 */ /* 0x000fe4000fffe03f */
[----:B------:R-:W-:Y:S01]  /*6690*/  IMAD.MOV.U32 R148, RZ, RZ, R28 ;  /* 0x000000ffff947224 */ /* 0x000fe200078e001c */
[----:B------:R-:W-:Y:S01]  /*66a0*/  MOV R150, R30 ;  /* 0x0000001e00967202 */ /* 0x000fe20000000f00 */
[----:B------:R-:W-:Y:S02]  /*66b0*/  IMAD.MOV.U32 R149, RZ, RZ, R29 ;  /* 0x000000ffff957224 */ /* 0x000fe400078e001d */
[----:B------:R-:W-:Y:S02]  /*66c0*/  IMAD.MOV.U32 R208, RZ, RZ, R31 ;  /* 0x000000ffffd07224 */ /* 0x000fe400078e001f */
[C---:B------:R-:W-:Y:S01]  /*66d0*/  HMMA.1688.F32.TF32 R28, R236.reuse, R160, R240 ;  /* 0x000000a0ec1c723c */ /* 0x040fe200000810f0 */
[----:B------:R-:W-:Y:S01]  /*66e0*/  IMAD.MOV.U32 R40, RZ, RZ, R179 ;  /* 0x000000ffff287224 */ /* 0x000fe200078e00b3 */
[----:B------:R-:W-:Y:S04]  /*66f0*/  LDS R240, [R2+0x2180] ;  /* 0x0021800002f07984 */ /* 0x000fe80000000800 */
[----:B------:R-:W-:Y:S02]  /*6700*/  LDS R242, [R2+0x3180] ;  /* 0x0031800002f27984 */ /* 0x000fe40000000800 */
[----:B--2---:R-:W-:Y:S02]  /*6710*/  HMMA.1688.F32.TF32 R32, R236, R168, R32 ;  /* 0x000000a8ec20723c */ /* 0x004fe40000081020 */
[----:B------:R-:W-:Y:S04]  /*6720*/  LDS R241, [R0+0x2180] ;  /* 0x0021800000f17984 */ /* 0x000fe80000000800 */
[----:B------:R-:W-:Y:S10]  /*6730*/  LDS R243, [R0+0x3180] ;  /* 0x0031800000f37984 */ /* 0x000ff40000000800 */
[----:B------:R-:W-:-:S02]  /*6740*/  IMAD.MOV.U32 R204, RZ, RZ, R28 ;  /* 0x000000ffffcc7224 */ /* 0x000fc400078e001c */
[----:B------:R-:W-:Y:S02]  /*6750*/  IMAD.MOV.U32 R205, RZ, RZ, R29 ;  /* 0x000000ffffcd7224 */ /* 0x000fe400078e001d */
[----:B------:R-:W-:Y:S02]  /*6760*/  IMAD.MOV.U32 R28, RZ, RZ, R226 ;  /* 0x000000ffff1c7224 */ /* 0x000fe400078e00e2 */
[----:B------:R-:W2:Y:S01]  /*6770*/  LDL.LU R226, [R1+0x8d4] ;  /* 0x0008d40001e27983 */ /* 0x000ea20000300800 */
[----:B------:R-:W-:-:S03]  /*6780*/  IMAD.MOV.U32 R29, RZ, RZ, R227 ;  /* 0x000000ffff1d7224 */ /* 0x000fc600078e00e3 */
[----:B------:R-:W2:Y:S04]  /*6790*/  LDL.LU R227, [R1+0x8d0] ;  /* 0x0008d00001e37983 */ /* 0x000ea80000300800 */
[----:B------:R-:W3:Y:S04]  /*67a0*/  LDL.LU R244, [R1+0x190] ;  /* 0x0001900001f47983 */ /* 0x000ee80000300800 */
[----:B------:R-:W3:Y:S04]  /*67b0*/  LDL.LU R178, [R1+0x8cc] ;  /* 0x0008cc0001b27983 */ /* 0x000ee80000300800 */
[----:B------:R-:W3:Y:S04]  /*67c0*/  LDL.LU R182, [R1+0x8c8] ;  /* 0x0008c80001b67983 */ /* 0x000ee80000300800 */
[----:B------:R-:W3:Y:S01]  /*67d0*/  LDL.LU R183, [R1+0x8c4] ;  /* 0x0008c40001b77983 */ /* 0x000ee20000300800 */
[----:B------:R-:W-:-:S02]  /*67e0*/  IMAD.MOV.U32 R206, RZ, RZ, R30 ;  /* 0x000000ffffce7224 */ /* 0x000fc400078e001e */
[----:B------:R-:W-:Y:S02]  /*67f0*/  IMAD.MOV.U32 R207, RZ, RZ, R31 ;  /* 0x000000ffffcf7224 */ /* 0x000fe400078e001f */
[----:B------:R-:W-:Y:S02]  /*6800*/  IMAD.MOV.U32 R30, RZ, RZ, R252 ;  /* 0x000000ffff1e7224 */ /* 0x000fe400078e00fc */
[----:B------:R-:W-:Y:S01]  /*6810*/  IMAD.MOV.U32 R31, RZ, RZ, R3 ;  /* 0x000000ffff1f7224 */ /* 0x000fe200078e0003 */
[----:B----4-:R-:W-:Y:S01]  /*6820*/  HMMA.1688.F32.TF32 R36, R236, R172, R36 ;  /* 0x000000acec24723c */ /* 0x010fe20000081024 */
[----:B------:R-:W-:Y:S02]  /*6830*/  IMAD.MOV.U32 R209, RZ, RZ, R32 ;  /* 0x000000ffffd17224 */ /* 0x000fe400078e0020 */
[----:B------:R-:W-:Y:S02]  /*6840*/  IMAD.MOV.U32 R210, RZ, RZ, R33 ;  /* 0x000000ffffd27224 */ /* 0x000fe400078e0021 */
[----:B------:R-:W-:-:S02]  /*6850*/  IMAD.MOV.U32 R211, RZ, RZ, R34 ;  /* 0x000000ffffd37224 */ /* 0x000fc400078e0022 */
[----:B------:R-:W-:Y:S02]  /*6860*/  IMAD.MOV.U32 R151, RZ, RZ, R35 ;  /* 0x000000ffff977224 */ /* 0x000fe400078e0023 */
[C---:B------:R-:W-:Y:S01]  /*6870*/  HMMA.1688.F32.TF32 R32, R236.reuse, R156, R232 ;  /* 0x0000009cec20723c */ /* 0x040fe200000810e8 */
[----:B------:R-:W-:Y:S04]  /*6880*/  LDS R232, [R2+0x2080] ;  /* 0x0020800002e87984 */ /* 0x000fe80000000800 */
[----:B------:R-:W-:Y:S03]  /*6890*/  LDS R234, [R2+0x3080] ;  /* 0x0030800002ea7984 */ /* 0x000fe60000000800 */
[C---:B------:R-:W-:Y:S01]  /*68a0*/  HMMA.1688.F32.TF32 R200, R236.reuse, R176, R200 ;  /* 0x000000b0ecc8723c */ /* 0x040fe200000810c8 */
[----:B------:R-:W-:Y:S04]  /*68b0*/  LDS R233, [R0+0x2080] ;  /* 0x0020800000e97984 */ /* 0x000fe80000000800 */
[----:B------:R-:W-:Y:S03]  /*68c0*/  LDS R235, [R0+0x3080] ;  /* 0x0030800000eb7984 */ /* 0x000fe60000000800 */
[----:B------:R-:W-:Y:S01]  /*68d0*/  HMMA.1688.F32.TF32 R196, R236, R180, R196 ;  /* 0x000000b4ecc4723c */ /* 0x000fe200000810c4 */
[----:B------:R-:W-:-:S02]  /*68e0*/  IMAD.MOV.U32 R212, RZ, RZ, R36 ;  /* 0x000000ffffd47224 */ /* 0x000fc400078e0024 */
[----:B------:R-:W-:Y:S02]  /*68f0*/  IMAD.MOV.U32 R213, RZ, RZ, R37 ;  /* 0x000000ffffd57224 */ /* 0x000fe400078e0025 */
[----:B------:R-:W-:Y:S02]  /*6900*/  IMAD.MOV.U32 R214, RZ, RZ, R38 ;  /* 0x000000ffffd67224 */ /* 0x000fe400078e0026 */
[----:B------:R-:W-:Y:S01]  /*6910*/  IMAD.MOV.U32 R215, RZ, RZ, R39 ;  /* 0x000000ffffd77224 */ /* 0x000fe200078e0027 */
[----:B------:R-:W-:Y:S01]  /*6920*/  MOV R3, R33 ;  /* 0x0000002100037202 */ /* 0x000fe20000000f00 */
[----:B------:R-:W-:Y:S02]  /*6930*/  IMAD.MOV.U32 R252, RZ, RZ, R32 ;  /* 0x000000fffffc7224 */ /* 0x000fe400078e0020 */
[----:B------:R-:W-:Y:S02]  /*6940*/  IMAD.MOV.U32 R32, RZ, RZ, R171 ;  /* 0x000000ffff207224 */ /* 0x000fe400078e00ab */
[----:B------:R-:W-:-:S02]  /*6950*/  IMAD.MOV.U32 R218, RZ, RZ, R34 ;  /* 0x000000ffffda7224 */ /* 0x000fc400078e0022 */
[----:B------:R-:W-:Y:S02]  /*6960*/  IMAD.MOV.U32 R33, RZ, RZ, R170 ;  /* 0x000000ffff217224 */ /* 0x000fe400078e00aa */
[----:B------:R-:W-:Y:S02]  /*6970*/  IMAD.MOV.U32 R219, RZ, RZ, R35 ;  /* 0x000000ffffdb7224 */ /* 0x000fe400078e0023 */
[----:B------:R-:W-:Y:S02]  /*6980*/  IMAD.MOV.U32 R34, RZ, RZ, R167 ;  /* 0x000000ffff227224 */ /* 0x000fe400078e00a7 */
[----:B------:R-:W-:Y:S01]  /*6990*/  IMAD.MOV.U32 R35, RZ, RZ, R166 ;  /* 0x000000ffff237224 */ /* 0x000fe200078e00a6 */
[----:B--2---:R-:W-:Y:S01]  /*69a0*/  HMMA.1688.F32.TF32 R248, R236, R152, R224 ;  /* 0x00000098ecf8723c */ /* 0x004fe200000810e0 */
[----:B------:R-:W-:Y:S04]  /*69b0*/  LDS R224, [R2+0x2000] ;  /* 0x0020000002e07984 */ /* 0x000fe80000000800 */
[----:B------:R-:W-:Y:S04]  /*69c0*/  LDS R226, [R2+0x3000] ;  /* 0x0030000002e27984 */ /* 0x000fe80000000800 */
[----:B------:R-:W-:Y:S04]  /*69d0*/  LDS R225, [R0+0x2000] ;  /* 0x0020000000e17984 */ /* 0x000fe80000000800 */
[----:B------:R-:W3:Y:S04]  /*69e0*/  LDS R227, [R0+0x3000] ;  /* 0x0030000000e37984 */ /* 0x000ee80000000800 */
[----:B------:R-:W-:Y:S04]  /*69f0*/  LDS R236, [R2+0x2100] ;  /* 0x0021000002ec7984 */ /* 0x000fe80000000800 */
[----:B------:R-:W-:Y:S04]  /*6a00*/  LDS R238, [R2+0x3100] ;  /* 0x0031000002ee7984 */ /* 0x000fe80000000800 */
[----:B------:R1:W-:Y:S04]  /*6a10*/  STL [R1+0x7b4], R248 ;  /* 0x0007b4f801007387 */ /* 0x0003e80000100800 */
[----:B------:R2:W-:Y:S04]  /*6a20*/  STL [R1+0x7b0], R249 ;  /* 0x0007b0f901007387 */ /* 0x0005e80000100800 */
[----:B------:R4:W-:Y:S04]  /*6a30*/  STL [R1+0x7ac], R250 ;  /* 0x0007acfa01007387 */ /* 0x0009e80000100800 */
[----:B------:R1:W-:Y:S04]  /*6a40*/  STL [R1+0x7a8], R251 ;  /* 0x0007a8fb01007387 */ /* 0x0003e80000100800 */
[----:B------:R-:W2:Y:S04]  /*6a50*/  LDL.LU R179, [R1+0x8c0] ;  /* 0x0008c00001b37983 */ /* 0x000ea80000300800 */
[----:B------:R-:W4:Y:S04]  /*6a60*/  LDL.LU R41, [R1+0x180] ;  /* 0x0001800001297983 */ /* 0x000f280000300800 */
[----:B------:R-:W4:Y:S01]  /*6a70*/  LDL.LU R42, [R1+0x188] ;  /* 0x00018800012a7983 */ /* 0x000f220000300800 */
[C---:B---3--:R-:W-:Y:S03]  /*6a80*/  HMMA.1688.F32.TF32 R28, R224.reuse, R182, R28 ;  /* 0x000000b6e01c723c */ /* 0x048fe6000008101c */
[----:B------:R-:W3:Y:S04]  /*6a90*/  LDL.LU R43, [R1+0x18c] ;  /* 0x00018c00012b7983 */ /* 0x000ee80000300800 */
[----:B------:R-:W-:Y:S04]  /*6aa0*/  LDS R237, [R0+0x2100] ;  /* 0x0021000000ed7984 */ /* 0x000fe80000000800 */
[----:B------:R-:W1:Y:S11]  /*6ab0*/  LDS R239, [R0+0x3100] ;  /* 0x0031000000ef7984 */ /* 0x000e760000000800 */
[----:B------:R-:W-:Y:S02]  /*6ac0*/  @!UPT UIADD3 URZ, URZ, URZ, URZ ;  /* 0x0000003f3f3ff290 */ /* 0x000fe4000fffe03f */
[----:B------:R-:W-:Y:S02]  /*6ad0*/  IMAD.MOV.U32 R176, RZ, RZ, R31 ;  /* 0x000000ffffb07224 */ /* 0x000fe400078e001f */
[----:B------:R-:W-:Y:S02]  /*6ae0*/  IMAD.MOV.U32 R177, RZ, RZ, R30 ;  /* 0x000000ffffb17224 */ /* 0x000fe400078e001e */
[----:B------:R-:W-:Y:S02]  /*6af0*/  IMAD.MOV.U32 R181, RZ, RZ, R28 ;  /* 0x000000ffffb57224 */ /* 0x000fe400078e001c */
[----:B------:R-:W-:Y:S01]  /*6b00*/  IMAD.MOV.U32 R180, RZ, RZ, R29 ;  /* 0x000000ffffb47224 */ /* 0x000fe200078e001d */
[----:B------:R-:W-:Y:S04]  /*6b10*/  STL [R1+0x7c4], R176 ;  /* 0x0007c4b001007387 */ /* 0x000fe80000100800 */
[----:B------:R-:W-:Y:S04]  /*6b20*/  STL [R1+0x7c0], R177 ;  /* 0x0007c0b101007387 */ /* 0x000fe80000100800 */
[----:B------:R-:W-:Y:S04]  /*6b30*/  STL [R1+0x7bc], R181 ;  /* 0x0007bcb501007387 */ /* 0x000fe80000100800 */
[----:B------:R-:W-:Y:S04]  /*6b40*/  STL [R1+0x7b8], R180 ;  /* 0x0007b8b401007387 */ /* 0x000fe80000100800 */
[----:B------:R-:W3:Y:S04]  /*6b50*/  LDL.LU R36, [R1+0x170] ;  /* 0x0001700001247983 */ /* 0x000ee80000300800 */
[----:B------:R-:W3:Y:S04]  /*6b60*/  LDL.LU R37, [R1+0x174] ;  /* 0x0001740001257983 */ /* 0x000ee80000300800 */
[----:B------:R-:W3:Y:S04]  /*6b70*/  LDL.LU R38, [R1+0x178] ;  /* 0x0001780001267983 */ /* 0x000ee80000300800 */
[----:B------:R-:W3:Y:S04]  /*6b80*/  LDL.LU R39, [R1+0x17c] ;  /* 0x00017c0001277983 */ /* 0x000ee80000300800 */
[----:B------:R-:W3:Y:S04]  /*6b90*/  LDL.LU R171, [R1+0x8bc] ;  /* 0x0008bc0001ab7983 */ /* 0x000ee80000300800 */
[----:B------:R-:W3:Y:S04]  /*6ba0*/  LDL.LU R170, [R1+0x8b8] ;  /* 0x0008b80001aa7983 */ /* 0x000ee80000300800 */
[----:B------:R-:W3:Y:S04]  /*6bb0*/  LDL.LU R167, [R1+0x8b4] ;  /* 0x0008b40001a77983 */ /* 0x000ee80000300800 */
[----:B------:R-:W3:Y:S01]  /*6bc0*/  LDL.LU R166, [R1+0x8b0] ;  /* 0x0008b00001a67983 */ /* 0x000ee20000300800 */
[----:B--2---:R-:W-:Y:S07]  /*6bd0*/  HMMA.1688.F32.TF32 R28, R224, R178, R244 ;  /* 0x000000b2e01c723c */ /* 0x004fee00000810f4 */
[----:B------:R-:W-:-:S02]  /*6be0*/  IMAD.MOV.U32 R244, RZ, RZ, R162 ;  /* 0x000000fffff47224 */ /* 0x000fc400078e00a2 */
[----:B------:R-:W-:Y:S02]  /*6bf0*/  IMAD.MOV.U32 R245, RZ, RZ, R163 ;  /* 0x000000fffff57224 */ /* 0x000fe400078e00a3 */
[----:B------:R-:W-:Y:S02]  /*6c00*/  IMAD.MOV.U32 R246, RZ, RZ, R174 ;  /* 0x000000fffff67224 */ /* 0x000fe400078e00ae */
[----:B------:R-:W-:-:S11]  /*6c10*/  IMAD.MOV.U32 R247, RZ, RZ, R175 ;  /* 0x000000fffff77224 */ /* 0x000fd600078e00af */
[----:B-1----:R-:W-:Y:S01]  /*6c20*/  MOV R248, R28 ;  /* 0x0000001c00f87202 */ /* 0x002fe20000000f00 */
[----:B------:R-:W-:Y:S02]  /*6c30*/  IMAD.MOV.U32 R249, RZ, RZ, R29 ;  /* 0x000000fffff97224 */ /* 0x000fe400078e001d */
[----:B------:R-:W-:Y:S02]  /*6c40*/  IMAD.MOV.U32 R28, RZ, RZ, R154 ;  /* 0x000000ffff1c7224 */ /* 0x000fe400078e009a */
[----:B----4-:R-:W-:Y:S01]  /*6c50*/  IMAD.MOV.U32 R250, RZ, RZ, R30 ;  /* 0x000000fffffa7224 */ /* 0x010fe200078e001e */
[----:B------:R-:W2:Y:S01]  /*6c60*/  LDL.LU R154, [R1+0x8ac] ;  /* 0x0008ac00019a7983 */ /* 0x000ea20000300800 */
[----:B------:R-:W-:Y:S02]  /*6c70*/  IMAD.MOV.U32 R29, RZ, RZ, R155 ;  /* 0x000000ffff1d7224 */ /* 0x000fe400078e009b */
[----:B------:R-:W-:Y:S01]  /*6c80*/  IMAD.MOV.U32 R251, RZ, RZ, R31 ;  /* 0x000000fffffb7224 */ /* 0x000fe200078e001f */
[----:B------:R-:W2:Y:S01]  /*6c90*/  LDL.LU R155, [R1+0x8a8] ;  /* 0x0008a800019b7983 */ /* 0x000ea20000300800 */
[----:B------:R-:W-:Y:S01]  /*6ca0*/  IMAD.MOV.U32 R30, RZ, RZ, R158 ;  /* 0x000000ffff1e7224 */ /* 0x000fe200078e009e */
[----:B------:R-:W-:-:S02]  /*6cb0*/  MOV R31, R159 ;  /* 0x0000009f001f7202 */ /* 0x000fc40000000f00 */
[----:B------:R-:W4:Y:S04]  /*6cc0*/  LDL.LU R158, [R1+0x8a4] ;  /* 0x0008a400019e7983 */ /* 0x000f280000300800 */
[----:B------:R-:W4:Y:S04]  /*6cd0*/  LDL.LU R159, [R1+0x8a0] ;  /* 0x0008a000019f7983 */ /* 0x000f280000300800 */
[----:B------:R-:W2:Y:S04]  /*6ce0*/  LDL.LU R162, [R1+0x89c] ;  /* 0x00089c0001a27983 */ /* 0x000ea80000300800 */
[----:B------:R-:W2:Y:S04]  /*6cf0*/  LDL.LU R163, [R1+0x898] ;  /* 0x0008980001a37983 */ /* 0x000ea80000300800 */
[----:B------:R-:W2:Y:S04]  /*6d00*/  LDL.LU R174, [R1+0x894] ;  /* 0x0008940001ae7983 */ /* 0x000ea80000300800 */
[----:B------:R-:W2:Y:S04]  /*6d10*/  LDL.LU R175, [R1+0x890] ;  /* 0x0008900001af7983 */ /* 0x000ea80000300800 */
[----:B------:R3:W-:Y:S04]  /*6d20*/  STL [R1+0x7d4], R251 ;  /* 0x0007d4fb01007387 */ /* 0x0007e80000100800 */
[----:B------:R1:W-:Y:S04]  /*6d30*/  STL [R1+0x7d0], R250 ;  /* 0x0007d0fa01007387 */ /* 0x0003e80000100800 */
[----:B------:R-:W-:Y:S04]  /*6d40*/  STL [R1+0x7cc], R248 ;  /* 0x0007ccf801007387 */ /* 0x000fe80000100800 */
[----:B------:R3:W-:Y:S02]  /*6d50*/  STL [R1+0x7c8], R249 ;  /* 0x0007c8f901007387 */ /* 0x0007e40000100800 */
[----:B---3--:R-:W-:-:S02]  /*6d60*/  IMAD.MOV.U32 R251, RZ, RZ, R171 ;  /* 0x000000fffffb7224 */ /* 0x008fc400078e00ab */
[----:B-1----:R-:W-:Y:S02]  /*6d70*/  IMAD.MOV.U32 R250, RZ, RZ, R170 ;  /* 0x000000fffffa7224 */ /* 0x002fe400078e00aa */
[----:B------:R-:W-:Y:S02]  /*6d80*/  IMAD.MOV.U32 R249, RZ, RZ, R167 ;  /* 0x000000fffff97224 */ /* 0x000fe400078e00a7 */
[----:B------:R-:W-:Y:S02]  /*6d90*/  IMAD.MOV.U32 R248, RZ, RZ, R166 ;  /* 0x000000fffff87224 */ /* 0x000fe400078e00a6 */
[----:B------:R-:W3:Y:S04]  /*6da0*/  LDL.LU R166, [R1+0x88c] ;  /* 0x00088c0001a67983 */ /* 0x000ee80000300800 */
[----:B------:R-:W3:Y:S04]  /*6db0*/  LDL.LU R167, [R1+0x888] ;  /* 0x0008880001a77983 */ /* 0x000ee80000300800 */
[----:B------:R-:W3:Y:S04]  /*6dc0*/  LDL.LU R170, [R1+0x884] ;  /* 0x0008840001aa7983 */ /* 0x000ee80000300800 */
[----:B------:R-:W3:Y:S01]  /*6dd0*/  LDL.LU R171, [R1+0x880] ;  /* 0x0008800001ab7983 */ /* 0x000ee20000300800 */
[C---:B----4-:R-:W-:Y:S08]  /*6de0*/  HMMA.1688.F32.TF32 R28, R224.reuse, R158, R28 ;  /* 0x0000009ee01c723c */ /* 0x050ff0000008101c */
[C---:B--2---:R-:W-:Y:S08]  /*6df0*/  HMMA.1688.F32.TF32 R40, R224.reuse, R174, R40 ;  /* 0x000000aee028723c */ /* 0x044ff00000081028 */
[C---:B------:R-:W-:Y:S08]  /*6e00*/  HMMA.1688.F32.TF32 R32, R224.reuse, R162, R32 ;  /* 0x000000a2e020723c */ /* 0x040ff00000081020 */
[C---:B---3--:R-:W-:Y:S08]  /*6e10*/  HMMA.1688.F32.TF32 R36, R224.reuse, R166, R36 ;  /* 0x000000a6e024723c */ /* 0x048ff00000081024 */
[C---:B------:R-:W-:Y:S08]  /*6e20*/  HMMA.1688.F32.TF32 R248, R224.reuse, R170, R248 ;  /* 0x000000aae0f8723c */ /* 0x040ff000000810f8 */
[----:B------:R-:W-:Y:S01]  /*6e30*/  HMMA.1688.F32.TF32 R224, R224, R154, R244 ;  /* 0x0000009ae0e0723c */ /* 0x000fe200000810f4 */
[----:B------:R-:W-:Y:S01]  /*6e40*/  IMAD.MOV.U32 R180, RZ, RZ, R43 ;  /* 0x000000ffffb47224 */ /* 0x000fe200078e002b */
[----:B------:R-:W-:Y:S01]  /*6e50*/  MOV R181, R42 ;  /* 0x0000002a00b57202 */ /* 0x000fe20000000f00 */
[----:B------:R-:W-:Y:S01]  /*6e60*/  IMAD.MOV.U32 R176, RZ, RZ, R40 ;  /* 0x000000ffffb07224 */ /* 0x000fe200078e0028 */
[----:B------:R-:W2:Y:S01]  /*6e70*/  LDL.LU.64 R42, [R1+0x878] ;  /* 0x00087800012a7983 */ /* 0x000ea20000300a00 */
[----:B------:R-:W-:-:S03]  /*6e80*/  IMAD.MOV.U32 R177, RZ, RZ, R41 ;  /* 0x000000ffffb17224 */ /* 0x000fc600078e0029 */
[----:B------:R-:W2:Y:S04]  /*6e90*/  LDL.LU.64 R40, [R1+0x870] ;  /* 0x0008700001287983 */ /* 0x000ea80000300a00 */
[----:B------:R-:W-:Y:S04]  /*6ea0*/  STL [R1+0x7e4], R180 ;  /* 0x0007e4b401007387 */ /* 0x000fe80000100800 */
[----:B------:R1:W-:Y:S01]  /*6eb0*/  STL [R1+0x7e0], R181 ;  /* 0x0007e0b501007387 */ /* 0x0003e20000100800 */
[----:B------:R-:W-:Y:S02]  /*6ec0*/  IMAD.MOV.U32 R173, RZ, RZ, R248 ;  /* 0x000000ffffad7224 */ /* 0x000fe400078e00f8 */
[----:B------:R-:W-:Y:S01]  /*6ed0*/  IMAD.MOV.U32 R172, RZ, RZ, R249 ;  /* 0x000000ffffac7224 */ /* 0x000fe200078e00f9 */
[----:B------:R3:W-:Y:S01]  /*6ee0*/  STL [R1+0x7dc], R176 ;  /* 0x0007dcb001007387 */ /* 0x0007e20000100800 */
[----:B------:R-:W-:-:S02]  /*6ef0*/  IMAD.MOV.U32 R169, RZ, RZ, R250 ;  /* 0x000000ffffa97224 */ /* 0x000fc400078e00fa */
[----:B------:R-:W-:Y:S01]  /*6f00*/  IMAD.MOV.U32 R168, RZ, RZ, R251 ;  /* 0x000000ffffa87224 */ /* 0x000fe200078e00fb */
[----:B------:R4:W-:Y:S01]  /*6f10*/  STL [R1+0x7d8], R177 ;  /* 0x0007d8b101007387 */ /* 0x0009e20000100800 */
[----:B------:R-:W-:Y:S02]  /*6f20*/  IMAD.MOV.U32 R248, RZ, RZ, R38 ;  /* 0x000000fffff87224 */ /* 0x000fe400078e0026 */
[----:B------:R-:W-:Y:S02]  /*6f30*/  IMAD.MOV.U32 R249, RZ, RZ, R39 ;  /* 0x000000fffff97224 */ /* 0x000fe400078e0027 */
[----:B------:R-:W-:Y:S01]  /*6f40*/  IMAD.MOV.U32 R251, RZ, RZ, R36 ;  /* 0x000000fffffb7224 */ /* 0x000fe200078e0024 */
[----:B------:R-:W2:Y:S01]  /*6f50*/  LDL.LU.64 R38, [R1+0x868] ;  /* 0x0008680001267983 */ /* 0x000ea20000300a00 */
[----:B------:R-:W-:Y:S01]  /*6f60*/  IMAD.MOV.U32 R250, RZ, RZ, R37 ;  /* 0x000000fffffa7224 */ /* 0x000fe200078e0025 */
[----:B-1----:R-:W-:Y:S01]  /*6f70*/  MOV R181, R33 ;  /* 0x0000002100b57202 */ /* 0x002fe20000000f00 */
[----:B---3--:R-:W-:Y:S01]  /*6f80*/  IMAD.MOV.U32 R176, RZ, RZ, R34 ;  /* 0x000000ffffb07224 */ /* 0x008fe200078e0022 */
[----:B------:R-:W3:Y:S01]  /*6f90*/  LDL.LU.64 R36, [R1+0x860] ;  /* 0x0008600001247983 */ /* 0x000ee20000300a00 */
[----:B----4-:R-:W-:-:S02]  /*6fa0*/  IMAD.MOV.U32 R177, RZ, RZ, R35 ;  /* 0x000000ffffb17224 */ /* 0x010fc400078e0023 */
[----:B------:R-:W-:Y:S01]  /*6fb0*/  IMAD.MOV.U32 R180, RZ, RZ, R32 ;  /* 0x000000ffffb47224 */ /* 0x000fe200078e0020 */
[----:B------:R-:W4:Y:S01]  /*6fc0*/  LDL.LU.64 R34, [R1+0x858] ;  /* 0x0008580001227983 */ /* 0x000f220000300a00 */
[----:B------:R-:W-:Y:S02]  /*6fd0*/  IMAD.MOV.U32 R161, RZ, RZ, R30 ;  /* 0x000000ffffa17224 */ /* 0x000fe400078e001e */
[----:B------:R-:W-:Y:S01]  /*6fe0*/  IMAD.MOV.U32 R160, RZ, RZ, R31 ;  /* 0x000000ffffa07224 */ /* 0x000fe200078e001f */
[----:B------:R-:W4:Y:S01]  /*6ff0*/  LDL.LU.64 R32, [R1+0x850] ;  /* 0x0008500001207983 */ /* 0x000f220000300a00 */
[----:B------:R-:W-:Y:S02]  /*7000*/  IMAD.MOV.U32 R165, RZ, RZ, R28 ;  /* 0x000000ffffa57224 */ /* 0x000fe400078e001c */
[----:B------:R-:W-:Y:S01]  /*7010*/  IMAD.MOV.U32 R164, RZ, RZ, R29 ;  /* 0x000000ffffa47224 */ /* 0x000fe200078e001d */
[----:B------:R-:W3:Y:S01]  /*7020*/  LDL.LU.64 R30, [R1+0x848] ;  /* 0x00084800011e7983 */ /* 0x000ee20000300a00 */
[----:B------:R-:W-:-:S03]  /*7030*/  IMAD.MOV.U32 R157, RZ, RZ, R224 ;  /* 0x000000ffff9d7224 */ /* 0x000fc600078e00e0 */
[----:B------:R-:W3:Y:S01]  /*7040*/  LDL.LU.64 R28, [R1+0x840] ;  /* 0x00084000011c7983 */ /* 0x000ee20000300a00 */
[----:B------:R-:W-:-:S03]  /*7050*/  IMAD.MOV.U32 R156, RZ, RZ, R225 ;  /* 0x000000ffff9c7224 */ /* 0x000fc600078e00e1 */
[----:B------:R-:W3:Y:S01]  /*7060*/  LDL.LU.64 R246, [R1+0x838] ;  /* 0x0008380001f67983 */ /* 0x000ee20000300a00 */
[----:B------:R-:W-:-:S03]  /*7070*/  IMAD.MOV.U32 R153, RZ, RZ, R226 ;  /* 0x000000ffff997224 */ /* 0x000fc600078e00e2 */
[----:B------:R-:W3:Y:S01]  /*7080*/  LDL.LU.64 R244, [R1+0x830] ;  /* 0x0008300001f47983 */ /* 0x000ee20000300a00 */
[----:B------:R-:W-:-:S03]  /*7090*/  IMAD.MOV.U32 R152, RZ, RZ, R227 ;  /* 0x000000ffff987224 */ /* 0x000fc600078e00e3 */
[----:B------:R-:W3:Y:S04]  /*70a0*/  LDL.LU R224, [R1+0x60] ;  /* 0x0000600001e07983 */ /* 0x000ee80000300800 */
[----:B------:R-:W3:Y:S04]  /*70b0*/  LDL.LU R225, [R1+0x64] ;  /* 0x0000640001e17983 */ /* 0x000ee80000300800 */
[----:B------:R-:W3:Y:S04]  /*70c0*/  LDL.LU R226, [R1+0x68] ;  /* 0x0000680001e27983 */ /* 0x000ee80000300800 */
[----:B------:R-:W3:Y:S01]  /*70d0*/  LDL.LU R227, [R1+0x6c] ;  /* 0x00006c0001e37983 */ /* 0x000ee20000300800 */
[----:B------:R-:W-:Y:S08]  /*70e0*/  HMMA.1688.F32.TF32 R52, R236, R182, R52 ;  /* 0x000000b6ec34723c */ /* 0x000ff00000081034 */
[----:B------:R-:W-:Y:S08]  /*70f0*/  HMMA.1688.F32.TF32 R4, R240, R178, R4 ;  /* 0x000000b2f004723c */ /* 0x000ff00000081004 */
[C---:B--2---:R-:W-:Y:S08]  /*7100*/  HMMA.1688.F32.TF32 R40, R232.reuse, R162, R40 ;  /* 0x000000a2e828723c */ /* 0x044ff00000081028 */
[C---:B----4-:R-:W-:Y:S08]  /*7110*/  HMMA.1688.F32.TF32 R32, R232.reuse, R170, R32 ;  /* 0x000000aae820723c */ /* 0x050ff00000081020 */
[C---:B---3--:R-:W-:Y:S08]  /*7120*/  HMMA.1688.F32.TF32 R224, R232.reuse, R182, R224 ;  /* 0x000000b6e8e0723c */ /* 0x048ff000000810e0 */
[C---:B------:R-:W-:Y:S11]  /*7130*/  HMMA.1688.F32.TF32 R28, R232.reuse, R174, R28 ;  /* 0x000000aee81c723c */ /* 0x040ff6000008101c */
[----:B------:R-:W-:Y:S04]  /*7140*/  @!UPT UIADD3 URZ, URZ, URZ, URZ ;  /* 0x0000003f3f3ff290 */ /* 0x000fe8000fffe03f */
[----:B------:R-:W-:Y:S04]  /*7150*/  STL.64 [R1+0x160], R224 ;  /* 0x000160e001007387 */ /* 0x000fe80000100a00 */
[----:B------:R1:W-:Y:S02]  /*7160*/  STL.64 [R1+0x168], R226 ;  /* 0x000168e201007387 */ /* 0x0003e40000100a00 */
[C---:B-1----:R-:W-:Y:S08]  /*7170*/  HMMA.1688.F32.TF32 R224, R232.reuse, R178, R244 ;  /* 0x000000b2e8e0723c */ /* 0x042ff000000810f4 */
[----:B------:R-:W-:Y:S11]  /*7180*/  HMMA.1688.F32.TF32 R36, R232, R166, R36 ;  /* 0x000000a6e824723c */ /* 0x000ff60000081024 */
[----:B------:R-:W-:Y:S04]  /*7190*/  @!UPT UIADD3 URZ, URZ, URZ, URZ ;  /* 0x0000003f3f3ff290 */ /* 0x000fe8000fffe03f */
[----:B------:R-:W-:Y:S04]  /*71a0*/  STL.64 [R1+0x150], R224 ;  /* 0x000150e001007387 */ /* 0x000fe80000100a00 */
[----:B------:R-:W-:Y:S04]  /*71b0*/  STL.64 [R1+0x158], R226 ;  /* 0x000158e201007387 */ /* 0x000fe80000100a00 */
[----:B------:R-:W-:Y:S04]  /*71c0*/  STL [R1+0x778], R32 ;  /* 0x0007782001007387 */ /* 0x000fe80000100800 */
[----:B------:R-:W-:Y:S04]  /*71d0*/  STL.64 [R1+0x140], R28 ;  /* 0x0001401c01007387 */ /* 0x000fe80000100a00 */
[----:B------:R1:W-:Y:S01]  /*71e0*/  STL.64 [R1+0x148], R30 ;  /* 0x0001481e01007387 */ /* 0x0003e20000100a00 */
[----:B------:R-:W-:Y:S03]  /*71f0*/  HMMA.1688.F32.TF32 R244, R240, R162, R120 ;  /* 0x000000a2f0f4723c */ /* 0x000fe60000081078 */
[----:B------:R-:W-:Y:S04]  /*7200*/  LDS R224, [R2+0x2380] ;  /* 0x0023800002e07984 */ /* 0x000fe80000000800 */
[----:B------:R-:W-:Y:S01]  /*7210*/  LDS R225, [R0+0x2380] ;  /* 0x0023800000e17984 */ /* 0x000fe20000000800 */
[C---:B-1----:R-:W-:Y:S03]  /*7220*/  HMMA.1688.F32.TF32 R28, R232.reuse, R154, R48 ;  /* 0x0000009ae81c723c */ /* 0x042fe60000081030 */
[----:B------:R-:W-:Y:S04]  /*7230*/  STL [R1+0x774], R33 ;  /* 0x0007742101007387 */ /* 0x000fe80000100800 */
[----:B------:R-:W-:Y:S04]  /*7240*/  STL [R1+0x770], R34 ;  /* 0x0007702201007387 */ /* 0x000fe80000100800 */
[----:B------:R1:W-:Y:S04]  /*7250*/  STL [R1+0x76c], R35 ;  /* 0x00076c2301007387 */ /* 0x0003e80000100800 */
[----:B------:R-:W-:Y:S04]  /*7260*/  STL [R1+0x784], R36 ;  /* 0x0007842401007387 */ /* 0x000fe80000100800 */
[----:B------:R-:W-:Y:S04]  /*7270*/  STL [R1+0x780], R37 ;  /* 0x0007802501007387 */ /* 0x000fe80000100800 */
[----:B------:R-:W-:Y:S04]  /*7280*/  STL [R1+0x77c], R38 ;  /* 0x00077c2601007387 */ /* 0x000fe80000100800 */
[----:B------:R-:W-:Y:S04]  /*7290*/  STL [R1+0x768], R39 ;  /* 0x0007682701007387 */ /* 0x000fe80000100800 */
[----:B------:R2:W-:Y:S04]  /*72a0*/  STL [R1+0x794], R40 ;  /* 0x0007942801007387 */ /* 0x0005e80000100800 */
[----:B------:R3:W-:Y:S01]  /*72b0*/  STL [R1+0x790], R41 ;  /* 0x0007902901007387 */ /* 0x0007e20000100800 */
[----:B-1----:R-:W-:Y:S03]  /*72c0*/  HMMA.1688.F32.TF32 R32, R232, R158, R44 ;  /* 0x0000009ee820723c */ /* 0x002fe6000008102c */
[----:B------:R1:W-:Y:S01]  /*72d0*/  STL [R1+0x78c], R42 ;  /* 0x00078c2a01007387 */ /* 0x0003e20000100800 */
[----:B--2---:R-:W-:-:S03]  /*72e0*/  MOV R40, R28 ;  /* 0x0000001c00287202 */ /* 0x004fc60000000f00 */
[----:B------:R2:W-:Y:S01]  /*72f0*/  STL [R1+0x788], R43 ;  /* 0x0007882b01007387 */ /* 0x0005e20000100800 */
[----:B---3--:R-:W-:Y:S02]  /*7300*/  IMAD.MOV.U32 R41, RZ, RZ, R29 ;  /* 0x000000ffff297224 */ /* 0x008fe400078e001d */
[----:B-1----:R-:W-:Y:S02]  /*7310*/  IMAD.MOV.U32 R42, RZ, RZ, R30 ;  /* 0x000000ffff2a7224 */ /* 0x002fe400078e001e */
[----:B--2---:R-:W-:Y:S02]  /*7320*/  IMAD.MOV.U32 R43, RZ, RZ, R31 ;  /* 0x000000ffff2b7224 */ /* 0x004fe400078e001f */
[C---:B------:R-:W-:Y:S09]  /*7330*/  HMMA.1688.F32.TF32 R28, R236.reuse, R178, R56 ;  /* 0x000000b2ec1c723c */ /* 0x040ff20000081038 */
[----:B------:R1:W-:Y:S11]  /*7340*/  STL.64 [R1+0x130], R32 ;  /* 0x0001302001007387 */ /* 0x0003f60000100a00 */
[----:B------:R-:W-:Y:S04]  /*7350*/  @!UPT UIADD3 URZ, URZ, URZ, URZ ;  /* 0x0000003f3f3ff290 */ /* 0x000fe8000fffe03f */
[----:B------:R-:W-:Y:S02]  /*7360*/  IMAD.MOV.U32 R36, RZ, RZ, R28 ;  /* 0x000000ffff247224 */ /* 0x000fe400078e001c */
[----:B------:R-:W-:Y:S02]  /*7370*/  IMAD.MOV.U32 R37, RZ, RZ, R29 ;  /* 0x000000ffff257224 */ /* 0x000fe400078e001d */
[----:B------:R-:W-:Y:S02]  /*7380*/  IMAD.MOV.U32 R38, RZ, RZ, R30 ;  /* 0x000000ffff267224 */ /* 0x000fe400078e001e */
[----:B-1----:R-:W-:Y:S02]  /*7390*/  IMAD.MOV.U32 R32, RZ, RZ, R31 ;  /* 0x000000ffff207224 */ /* 0x002fe400078e001f */
[C---:B------:R-:W-:Y:S01]  /*73a0*/  HMMA.1688.F32.TF32 R28, R236.reuse, R174, R60 ;  /* 0x000000aeec1c723c */ /* 0x040fe2000008103c */
[----:B------:R-:W-:Y:S11]  /*73b0*/  STL.64 [R1+0x138], R34 ;  /* 0x0001382201007387 */ /* 0x000ff60000100a00 */
[----:B------:R-:W-:Y:S11]  /*73c0*/  @!UPT UIADD3 URZ, URZ, URZ, URZ ;  /* 0x0000003f3f3ff290 */ /* 0x000ff6000fffe03f */
[----:B------:R-:W-:Y:S01]  /*73d0*/  @!UPT UIADD3 URZ, URZ, URZ, URZ ;  /* 0x0000003f3f3ff290 */ /* 0x000fe2000fffe03f */
[----:B------:R-:W-:Y:S01]  /*73e0*/  IMAD.MOV.U32 R51, RZ, RZ, R28 ;  /* 0x000000ffff337224 */ /* 0x000fe200078e001c */
[----:B------:R-:W-:Y:S01]  /*73f0*/  MOV R50, R29 ;  /* 0x0000001d00327202 */ /* 0x000fe20000000f00 */
[----:B------:R-:W-:Y:S02]  /*7400*/  IMAD.MOV.U32 R49, RZ, RZ, R30 ;  /* 0x000000ffff317224 */ /* 0x000fe400078e001e */
[----:B------:R-:W-:Y:S02]  /*7410*/  IMAD.MOV.U32 R48, RZ, RZ, R31 ;  /* 0x000000ffff307224 */ /* 0x000fe400078e001f */
[C---:B------:R-:W-:Y:S01]  /*7420*/  HMMA.1688.F32.TF32 R28, R236.reuse, R170, R64 ;  /* 0x000000aaec1c723c */ /* 0x040fe20000081040 */
[----:B------:R1:W-:Y:S04]  /*7430*/  STL [R1+0x7a4], R43 ;  /* 0x0007a42b01007387 */ /* 0x0003e80000100800 */
[----:B------:R2:W-:Y:S04]  /*7440*/  STL [R1+0x7a0], R42 ;  /* 0x0007a02a01007387 */ /* 0x0005e80000100800 */
[----:B------:R3:W-:Y:S04]  /*7450*/  STL [R1+0x79c], R40 ;  /* 0x00079c2801007387 */ /* 0x0007e80000100800 */
[----:B------:R4:W-:Y:S01]  /*7460*/  STL [R1+0x798], R41 ;  /* 0x0007982901007387 */ /* 0x0009e20000100800 */
[----:B------:R-:W-:Y:S01]  /*7470*/  HMMA.1688.F32.TF32 R56, R236, R158, R76 ;  /* 0x0000009eec38723c */ /* 0x000fe2000008104c */
[----:B------:R-:W-:Y:S01]  /*7480*/  IMAD.MOV.U32 R120, RZ, RZ, R204 ;  /* 0x000000ffff787224 */ /* 0x000fe200078e00cc */
[----:B------:R-:W-:Y:S01]  /*7490*/  MOV R121, R205 ;  /* 0x000000cd00797202 */ /* 0x000fe20000000f00 */
[----:B------:R-:W-:Y:S01]  /*74a0*/  IMAD.MOV.U32 R122, RZ, RZ, R206 ;  /* 0x000000ffff7a7224 */ /* 0x000fe200078e00ce */
[----:B------:R-:W-:Y:S04]  /*74b0*/  LDS R64, [R2+0x2200] ;  /* 0x0022000002407984 */ /* 0x000fe80000000800 */
[----:B------:R-:W-:Y:S01]  /*74c0*/  HMMA.1688.F32.TF32 R44, R240, R182, R84 ;  /* 0x000000b6f02c723c */ /* 0x000fe20000081054 */
[----:B------:R-:W-:Y:S01]  /*74d0*/  IMAD.MOV.U32 R123, RZ, RZ, R207 ;  /* 0x000000ffff7b7224 */ /* 0x000fe200078e00cf */
[----:B------:R-:W-:Y:S01]  /*74e0*/  LDS R66, [R2+0x3200] ;  /* 0x0032000002427984 */ /* 0x000fe20000000800 */
[----:B-1----:R-:W-:-:S02]  /*74f0*/  IMAD.MOV.U32 R43, RZ, RZ, R28 ;  /* 0x000000ffff2b7224 */ /* 0x002fc400078e001c */
[----:B--2---:R-:W-:Y:S01]  /*7500*/  IMAD.MOV.U32 R42, RZ, RZ, R29 ;  /* 0x000000ffff2a7224 */ /* 0x004fe200078e001d */
[----:B------:R-:W-:Y:S01]  /*7510*/  LDS R65, [R0+0x2200] ;  /* 0x0022000000417984 */ /* 0x000fe20000000800 */
[----:B---3--:R-:W-:Y:S02]  /*7520*/  IMAD.MOV.U32 R40, RZ, RZ, R30 ;  /* 0x000000ffff287224 */ /* 0x008fe400078e001e */
[----:B----4-:R-:W-:Y:S01]  /*7530*/  IMAD.MOV.U32 R41, RZ, RZ, R31 ;  /* 0x000000ffff297224 */ /* 0x010fe200078e001f */
[----:B------:R-:W1:Y:S01]  /*7540*/  LDS R67, [R0+0x3200] ;  /* 0x0032000000437984 */ /* 0x000e620000000800 */
[C---:B------:R-:W-:Y:S03]  /*7550*/  HMMA.1688.F32.TF32 R28, R236.reuse, R166, R68 ;  /* 0x000000a6ec1c723c */ /* 0x040fe60000081044 */
[----:B------:R2:W-:Y:S11]  /*7560*/  STL [R1+0x764], R52 ;  /* 0x0007643401007387 */ /* 0x0005f60000100800 */
[----:B------:R-:W-:Y:S10]  /*7570*/  @!UPT UIADD3 URZ, URZ, URZ, URZ ;  /* 0x0000003f3f3ff290 */ /* 0x000ff4000fffe03f */
[----:B------:R-:W-:Y:S02]  /*7580*/  IMAD.MOV.U32 R33, RZ, RZ, R28 ;  /* 0x000000ffff217224 */ /* 0x000fe400078e001c */
[----:B------:R-:W-:Y:S02]  /*7590*/  IMAD.MOV.U32 R34, RZ, RZ, R29 ;  /* 0x000000ffff227224 */ /* 0x000fe400078e001d */
[----:B------:R-:W-:Y:S02]  /*75a0*/  IMAD.MOV.U32 R35, RZ, RZ, R30 ;  /* 0x000000ffff237224 */ /* 0x000fe400078e001e */
[----:B------:R-:W-:Y:S02]  /*75b0*/  IMAD.MOV.U32 R39, RZ, RZ, R31 ;  /* 0x000000ffff277224 */ /* 0x000fe400078e001f */
[C---:B------:R-:W-:Y:S01]  /*75c0*/  HMMA.1688.F32.TF32 R28, R236.reuse, R162, R72 ;  /* 0x000000a2ec1c723c */ /* 0x040fe20000081048 */
[----:B------:R3:W-:Y:S04]  /*75d0*/  STL [R1+0x760], R53 ;  /* 0x0007603501007387 */ /* 0x0007e80000100800 */
[----:B------:R4:W-:Y:S04]  /*75e0*/  STL [R1+0x75c], R54 ;  /* 0x00075c3601007387 */ /* 0x0009e80000100800 */
[----:B------:R1:W-:Y:S11]  /*75f0*/  STL [R1+0x758], R55 ;  /* 0x0007583701007387 */ /* 0x0003f60000100800 */
[----:B------:R-:W-:Y:S04]  /*7600*/  @!UPT UIADD3 URZ, URZ, URZ, URZ ;  /* 0x0000003f3f3ff290 */ /* 0x000fe8000fffe03f */
[----:B--2---:R-:W-:Y:S01]  /*7610*/  MOV R52, R28 ;  /* 0x0000001c00347202 */ /* 0x004fe20000000f00 */
[----:B---3--:R-:W-:Y:S02]  /*7620*/  IMAD.MOV.U32 R53, RZ, RZ, R29 ;  /* 0x000000ffff357224 */ /* 0x008fe400078e001d */
[----:B----4-:R-:W-:Y:S02]  /*7630*/  IMAD.MOV.U32 R54, RZ, RZ, R30 ;  /* 0x000000ffff367224 */ /* 0x010fe400078e001e */
[----:B-1----:R-:W-:Y:S02]  /*7640*/  IMAD.MOV.U32 R55, RZ, RZ, R31 ;  /* 0x000000ffff377224 */ /* 0x002fe400078e001f */
[----:B------:R-:W-:Y:S01]  /*7650*/  HMMA.1688.F32.TF32 R28, R236, R154, R80 ;  /* 0x0000009aec1c723c */ /* 0x000fe20000081050 */
[----:B------:R-:W-:Y:S04]  /*7660*/  STL.64 [R1+0xb0], R56 ;  /* 0x0000b03801007387 */ /* 0x000fe80000100a00 */
[----:B------:R-:W-:Y:S11]  /*7670*/  STL.64 [R1+0xb8], R58 ;  /* 0x0000b83a01007387 */ /* 0x000ff60000100a00 */
[----:B------:R-:W-:Y:S07]  /*7680*/  @!UPT UIADD3 URZ, URZ, URZ, URZ ;  /* 0x0000003f3f3ff290 */ /* 0x000fee000fffe03f */
[----:B------:R-:W-:Y:S04]  /*7690*/  STL.64 [R1+0xa0], R28 ;  /* 0x0000a01c01007387 */ /* 0x000fe80000100a00 */
[----:B------:R1:W-:Y:S04]  /*76a0*/  STL.64 [R1+0xa8], R30 ;  /* 0x0000a81e01007387 */ /* 0x0003e80000100a00 */
[----:B------:R-:W-:Y:S04]  /*76b0*/  STL.64 [R1+0x90], R44 ;  /* 0x0000902c01007387 */ /* 0x000fe80000100a00 */
[----:B------:R-:W-:Y:S01]  /*76c0*/  STL.64 [R1+0x98], R46 ;  /* 0x0000982e01007387 */ /* 0x000fe20000100a00 */
[C---:B-1----:R-:W-:Y:S03]  /*76d0*/  HMMA.1688.F32.TF32 R28, R240.reuse, R174, R8 ;  /* 0x000000aef01c723c */ /* 0x042fe60000081008 */
[----:B------:R-:W-:Y:S04]  /*76e0*/  STL.64 [R1+0x80], R4 ;  /* 0x0000800401007387 */ /* 0x000fe80000100a00 */
[----:B------:R1:W-:Y:S01]  /*76f0*/  STL.64 [R1+0x88], R6 ;  /* 0x0000880601007387 */ /* 0x0003e20000100a00 */
[C---:B------:R-:W-:Y:S08]  /*7700*/  HMMA.1688.F32.TF32 R8, R240.reuse, R170, R12 ;  /* 0x000000aaf008723c */ /* 0x040ff0000008100c */
[----:B-1----:R-:W-:Y:S07]  /*7710*/  HMMA.1688.F32.TF32 R4, R240, R166, R112 ;  /* 0x000000a6f004723c */ /* 0x002fee0000081070 */
[----:B------:R-:W-:Y:S01]  /*7720*/  STL.64 [R1+0x70], R28 ;  /* 0x0000701c01007387 */ /* 0x000fe20000100a00 */
[----:B------:R-:W-:-:S03]  /*7730*/  IMAD.MOV.U32 R114, RZ, RZ, R218 ;  /* 0x000000ffff727224 */ /* 0x000fc600078e00da */
[----:B------:R-:W-:Y:S01]  /*7740*/  STL.64 [R1+0x78], R30 ;  /* 0x0000781e01007387 */ /* 0x000fe20000100a00 */
[----:B------:R-:W-:-:S03]  /*7750*/  IMAD.MOV.U32 R115, RZ, RZ, R219 ;  /* 0x000000ffff737224 */ /* 0x000fc600078e00db */
[----:B------:R-:W-:Y:S04]  /*7760*/  STL.64 [R1+0x60], R8 ;  /* 0x0000600801007387 */ /* 0x000fe80000100a00 */
[----:B------:R-:W-:Y:S01]  /*7770*/  STL.64 [R1+0x68], R10 ;  /* 0x0000680a01007387 */ /* 0x000fe20000100a00 */
[----:B------:R-:W-:Y:S02]  /*7780*/  IMAD.MOV.U32 R226, RZ, RZ, R252 ;  /* 0x000000ffffe27224 */ /* 0x000fe400078e00fc */
[----:B------:R-:W-:Y:S01]  /*7790*/  IMAD.MOV.U32 R227, RZ, RZ, R3 ;  /* 0x000000ffffe37224 */ /* 0x000fe200078e0003 */
[----:B------:R-:W-:Y:S01]  /*77a0*/  HMMA.1688.F32.TF32 R12, R64, R170, R220 ;  /* 0x000000aa400c723c */ /* 0x000fe200000810dc */
[----:B------:R-:W-:Y:S04]  /*77b0*/  STL.64 [R1+0x50], R4 ;  /* 0x0000500401007387 */ /* 0x000fe80000100a00 */
[----:B------:R-:W2:Y:S04]  /*77c0*/  LDL.LU R218, [R1+0x82c] ;  /* 0x00082c0001da7983 */ /* 0x000ea80000300800 */
[----:B------:R-:W2:Y:S04]  /*77d0*/  LDL.LU R219, [R1+0x828] ;  /* 0x0008280001db7983 */ /* 0x000ea80000300800 */
[----:B------:R-:W3:Y:S04]  /*77e0*/  LDL.LU R204, [R1+0x824] ;  /* 0x0008240001cc7983 */ /* 0x000ee80000300800 */
[----:B------:R-:W3:Y:S04]  /*77f0*/  LDL.LU R205, [R1+0x820] ;  /* 0x0008200001cd7983 */ /* 0x000ee80000300800 */
[----:B------:R-:W3:Y:S04]  /*7800*/  LDL.LU R206, [R1+0x81c] ;  /* 0x00081c0001ce7983 */ /* 0x000ee80000300800 */
[----:B------:R-:W3:Y:S04]  /*7810*/  LDL.LU R207, [R1+0x818] ;  /* 0x0008180001cf7983 */ /* 0x000ee80000300800 */
[----:B------:R1:W-:Y:S04]  /*7820*/  STL.64 [R1+0x738], R246 ;  /* 0x000738f601007387 */ /* 0x0003e80000100a00 */
[----:B------:R4:W-:Y:S01]  /*7830*/  STL.64 [R1+0x730], R244 ;  /* 0x000730f401007387 */ /* 0x0009e20000100a00 */
[----:B------:R-:W-:-:S02]  /*7840*/  IMAD.MOV.U32 R112, RZ, RZ, R226 ;  /* 0x000000ffff707224 */ /* 0x000fc400078e00e2 */
[----:B------:R-:W-:Y:S01]  /*7850*/  IMAD.MOV.U32 R113, RZ, RZ, R227 ;  /* 0x000000ffff717224 */ /* 0x000fe200078e00e3 */
[----:B------:R-:W-:Y:S01]  /*7860*/  LDS R226, [R2+0x3380] ;  /* 0x0033800002e27984 */ /* 0x000fe20000000800 */
[----:B-1----:R-:W-:-:S03]  /*7870*/  IMAD.MOV.U32 R246, RZ, RZ, R150 ;  /* 0x000000fffff67224 */ /* 0x002fc600078e0096 */
[----:B------:R-:W1:Y:S01]  /*7880*/  LDS R227, [R0+0x3380] ;  /* 0x0033800000e37984 */ /* 0x000e620000000800 */
[----:B----4-:R-:W-:-:S03]  /*7890*/  IMAD.MOV.U32 R244, RZ, RZ, R148 ;  /* 0x000000fffff47224 */ /* 0x010fc600078e0094 */
[----:B------:R-:W-:Y:S01]  /*78a0*/  LDS R4, [R2+0x2300] ;  /* 0x0023000002047984 */ /* 0x000fe20000000800 */
[----:B------:R-:W-:-:S03]  /*78b0*/  IMAD.MOV.U32 R245, RZ, RZ, R149 ;  /* 0x000000fffff57224 */ /* 0x000fc600078e0095 */
[----:B------:R-:W4:Y:S01]  /*78c0*/  LDL.LU R148, [R1+0x814] ;  /* 0x0008140001947983 */ /* 0x000f220000300800 */
[----:B------:R-:W-:-:S03]  /*78d0*/  IMAD.MOV.U32 R247, RZ, RZ, R208 ;  /* 0x000000fffff77224 */ /* 0x000fc600078e00d0 */
[----:B------:R-:W4:Y:S04]  /*78e0*/  LDL.LU R149, [R1+0x810] ;  /* 0x0008100001957983 */ /* 0x000f280000300800 */
[----:B------:R-:W4:Y:S04]  /*78f0*/  LDL.LU R150, [R1+0x80c] ;  /* 0x00080c0001967983 */ /* 0x000f280000300800 */
[----:B------:R-:W2:Y:S01]  /*7900*/  LDL.LU R208, [R1+0x808] ;  /* 0x0008080001d07983 */ /* 0x000ea20000300800 */
[----:B------:R-:W-:Y:S02]  /*7910*/  IMAD.MOV.U32 R252, RZ, RZ, R6 ;  /* 0x000000fffffc7224 */ /* 0x000fe400078e0006 */
[----:B------:R-:W-:Y:S01]  /*7920*/  IMAD.MOV.U32 R3, RZ, RZ, R7 ;  /* 0x000000ffff037224 */ /* 0x000fe200078e0007 */
[----:B------:R-:W-:Y:S04]  /*7930*/  LDS R6, [R2+0x3300] ;  /* 0x0033000002067984 */ /* 0x000fe80000000800 */
[----:B------:R-:W-:Y:S04]  /*7940*/  LDS R5, [R0+0x2300] ;  /* 0x0023000000057984 */ /* 0x000fe80000000800 */
[----:B------:R-:W1:Y:S04]  /*7950*/  LDS R7, [R0+0x3300] ;  /* 0x0033000000077984 */ /* 0x000e680000000800 */
[----:B------:R-:W-:Y:S04]  /*7960*/  LDS R28, [R2+0x2280] ;  /* 0x00228000021c7984 */ /* 0x000fe80000000800 */
[----:B------:R-:W-:Y:S04]  /*7970*/  LDS R30, [R2+0x3280] ;  /* 0x00328000021e7984 */ /* 0x000fe80000000800 */
[----:B------:R-:W-:Y:S04]  /*7980*/  LDS R29, [R0+0x2280] ;  /* 0x00228000001d7984 */ /* 0x000fe80000000800 */
[----:B------:R-:W1:Y:S01]  /*7990*/  LDS R31, [R0+0x3280] ;  /* 0x00328000001f7984 */ /* 0x000e620000000800 */
[----:B---3--:R-:W-:Y:S07]  /*79a0*/  HMMA.1688.F32.TF32 R236, R240, R158, R204 ;  /* 0x0000009ef0ec723c */ /* 0x008fee00000810cc */
[----:B------:R-:W-:Y:S01]  /*79b0*/  MOV R204, R212 ;  /* 0x000000d400cc7202 */ /* 0x000fe20000000f00 */
[----:B------:R-:W-:-:S02]  /*79c0*/  IMAD.MOV.U32 R205, RZ, RZ, R213 ;  /* 0x000000ffffcd7224 */ /* 0x000fc400078e00d5 */
[----:B------:R-:W-:Y:S02]  /*79d0*/  IMAD.MOV.U32 R206, RZ, RZ, R214 ;  /* 0x000000ffffce7224 */ /* 0x000fe400078e00d6 */
[----:B------:R-:W-:-:S11]  /*79e0*/  IMAD.MOV.U32 R207, RZ, RZ, R215 ;  /* 0x000000ffffcf7224 */ /* 0x000fd600078e00d7 */
[----:B------:R3:W-:Y:S04]  /*79f0*/  STL [R1+0x728], R237 ;  /* 0x000728ed01007387 */ /* 0x0007e80000100800 */
[----:B------:R1:W-:Y:S04]  /*7a00*/  STL [R1+0x724], R238 ;  /* 0x000724ee01007387 */ /* 0x0003e80000100800 */
[----:B------:R2:W-:Y:S01]  /*7a10*/  STL [R1+0x720], R239 ;  /* 0x000720ef01007387 */ /* 0x0005e20000100800 */
[----:B---3--:R-:W-:-:S03]  /*7a20*/  IMAD.MOV.U32 R237, RZ, RZ, R210 ;  /* 0x000000ffffed7224 */ /* 0x008fc600078e00d2 */
[----:B------:R3:W-:Y:S01]  /*7a30*/  STL [R1+0x740], R236 ;  /* 0x000740ec01007387 */ /* 0x0007e20000100800 */
[----:B-1----:R-:W-:Y:S02]  /*7a40*/  IMAD.MOV.U32 R238, RZ, RZ, R211 ;  /* 0x000000ffffee7224 */ /* 0x002fe400078e00d3 */
[----:B--2---:R-:W-:Y:S02]  /*7a50*/  IMAD.MOV.U32 R239, RZ, RZ, R151 ;  /* 0x000000ffffef7224 */ /* 0x004fe400078e0097 */
[----:B---3--:R-:W-:Y:S02]  /*7a60*/  IMAD.MOV.U32 R236, RZ, RZ, R209 ;  /* 0x000000ffffec7224 */ /* 0x008fe400078e00d1 */
[----:B------:R-:W2:Y:S04]  /*7a70*/  LDL.LU R209, [R1+0x804] ;  /* 0x0008040001d17983 */ /* 0x000ea80000300800 */
[----:B------:R-:W2:Y:S04]  /*7a80*/  LDL.LU R210, [R1+0x800] ;  /* 0x0008000001d27983 */ /* 0x000ea80000300800 */
[----:B------:R-:W2:Y:S04]  /*7a90*/  LDL.LU R211, [R1+0x7fc] ;  /* 0x0007fc0001d37983 */ /* 0x000ea80000300800 */
[----:B------:R-:W4:Y:S04]  /*7aa0*/  LDL.LU R151, [R1+0x7f8] ;  /* 0x0007f80001977983 */ /* 0x000f280000300800 */
[----:B------:R-:W3:Y:S04]  /*7ab0*/  LDL.LU R212, [R1+0x7f4] ;  /* 0x0007f40001d47983 */ /* 0x000ee80000300800 */
[----:B------:R-:W3:Y:S04]  /*7ac0*/  LDL.LU R213, [R1+0x7f0] ;  /* 0x0007f00001d57983 */ /* 0x000ee80000300800 */
[----:B------:R-:W3:Y:S04]  /*7ad0*/  LDL.LU R214, [R1+0x7ec] ;  /* 0x0007ec0001d67983 */ /* 0x000ee80000300800 */
[----:B------:R-:W3:Y:S01]  /*7ae0*/  LDL.LU R215, [R1+0x7e8] ;  /* 0x0007e80001d77983 */ /* 0x000ee20000300800 */
[C---:B------:R-:W-:Y:S08]  /*7af0*/  HMMA.1688.F32.TF32 R196, R224.reuse, R182, R196 ;  /* 0x000000b6e0c4723c */ /* 0x040ff000000810c4 */
[C---:B------:R-:W-:Y:S08]  /*7b00*/  HMMA.1688.F32.TF32 R200, R224.reuse, R178, R200 ;  /* 0x000000b2e0c8723c */ /* 0x040ff000000810c8 */
[-C--:B------:R-:W-:Y:S08]  /*7b10*/  HMMA.1688.F32.TF32 R204, R224, R174.reuse, R204 ;  /* 0x000000aee0cc723c */ /* 0x080ff000000810cc */
[----:B------:R-:W-:Y:S08]  /*7b20*/  HMMA.1688.F32.TF32 R8, R64, R174, R216 ;  /* 0x000000ae4008723c */ /* 0x000ff000000810d8 */
[----:B------:R-:W-:Y:S08]  /*7b30*/  HMMA.1688.F32.TF32 R216, R224, R162, R120 ;  /* 0x000000a2e0d8723c */ /* 0x000ff00000081078 */
[----:B--2---:R-:W-:Y:S08]  /*7b40*/  HMMA.1688.F32.TF32 R240, R240, R154, R208 ;  /* 0x0000009af0f0723c */ /* 0x004ff000000810d0 */
[C---:B----4-:R-:W-:Y:S08]  /*7b50*/  HMMA.1688.F32.TF32 R148, R64.reuse, R178, R148 ;  /* 0x000000b24094723c */ /* 0x050ff00000081094 */
[----:B---3--:R-:W-:Y:S07]  /*7b60*/  HMMA.1688.F32.TF32 R232, R64, R182, R212 ;  /* 0x000000b640e8723c */ /* 0x008fee00000810d4 */
[----:B------:R1:W-:Y:S01]  /*7b70*/  STL [R1+0x718], R240 ;  /* 0x000718f001007387 */ /* 0x0003e20000100800 */
[C---:B------:R-:W-:Y:S03]  /*7b80*/  HMMA.1688.F32.TF32 R208, R224.reuse, R170, R236 ;  /* 0x000000aae0d0723c */ /* 0x040fe600000810ec */
[----:B------:R2:W-:Y:S04]  /*7b90*/  STL [R1+0x714], R241 ;  /* 0x000714f101007387 */ /* 0x0005e80000100800 */
[----:B------:R3:W-:Y:S01]  /*7ba0*/  STL [R1+0x710], R242 ;  /* 0x000710f201007387 */ /* 0x0007e20000100800 */
[----:B------:R-:W-:Y:S03]  /*7bb0*/  HMMA.1688.F32.TF32 R212, R224, R166, R244 ;  /* 0x000000a6e0d4723c */ /* 0x000fe600000810f4 */
[----:B------:R4:W-:Y:S04]  /*7bc0*/  STL [R1+0x70c], R243 ;  /* 0x00070cf301007387 */ /* 0x0009e80000100800 */
[----:B------:R1:W-:Y:S04]  /*7bd0*/  STL [R1+0x71c], R232 ;  /* 0x00071ce801007387 */ /* 0x0003e80000100800 */
[----:B------:R-:W-:Y:S04]  /*7be0*/  STL [R1+0x708], R233 ;  /* 0x000708e901007387 */ /* 0x000fe80000100800 */
[----:B------:R1:W-:Y:S04]  /*7bf0*/  STL [R1+0x704], R234 ;  /* 0x000704ea01007387 */ /* 0x0003e80000100800 */
[----:B------:R1:W-:Y:S04]  /*7c00*/  STL [R1+0x700], R235 ;  /* 0x000700eb01007387 */ /* 0x0003e80000100800 */
        /* <DEDUP_REMOVED lines=22> */
[----:B-1----:R-:W-:-:S03]  /*7d70*/  IMAD.MOV.U32 R240, RZ, RZ, R180 ;  /* 0x000000fffff07224 */ /* 0x002fc600078e00b4 */
[----:B------:R-:W-:Y:S01]  /*7d80*/  STL [R1+0x6e4], R216 ;  /* 0x0006e4d801007387 */ /* 0x000fe20000100800 */
[----:B--2---:R-:W-:-:S03]  /*7d90*/  IMAD.MOV.U32 R241, RZ, RZ, R181 ;  /* 0x000000fffff17224 */ /* 0x004fc600078e00b5 */
[----:B------:R-:W-:Y:S01]  /*7da0*/  STL [R1+0x6e0], R217 ;  /* 0x0006e0d901007387 */ /* 0x000fe20000100800 */
[----:B---3--:R-:W-:-:S03]  /*7db0*/  IMAD.MOV.U32 R242, RZ, RZ, R176 ;  /* 0x000000fffff27224 */ /* 0x008fc600078e00b0 */
[----:B------:R-:W-:Y:S01]  /*7dc0*/  STL [R1+0x6dc], R218 ;  /* 0x0006dcda01007387 */ /* 0x000fe20000100800 */
[----:B----4-:R-:W-:-:S03]  /*7dd0*/  IMAD.MOV.U32 R243, RZ, RZ, R177 ;  /* 0x000000fffff37224 */ /* 0x010fc600078e00b1 */
[----:B------:R-:W-:Y:S04]  /*7de0*/  STL [R1+0x6d8], R219 ;  /* 0x0006d8db01007387 */ /* 0x000fe80000100800 */
[----:B------:R-:W2:Y:S04]  /*7df0*/  LDL.LU R180, [R1+0x7e4] ;  /* 0x0007e40001b47983 */ /* 0x000ea80000300800 */
[----:B------:R-:W3:Y:S04]  /*7e00*/  LDL.LU R181, [R1+0x7e0] ;  /* 0x0007e00001b57983 */ /* 0x000ee80000300800 */
[----:B------:R-:W4:Y:S04]  /*7e10*/  LDL.LU R176, [R1+0x7dc] ;  /* 0x0007dc0001b07983 */ /* 0x000f280000300800 */
[----:B------:R-:W4:Y:S01]  /*7e20*/  LDL.LU R177, [R1+0x7d8] ;  /* 0x0007d80001b17983 */ /* 0x000f220000300800 */
[----:B------:R-:W-:Y:S01]  /*7e30*/  IMAD.MOV.U32 R232, RZ, RZ, R251 ;  /* 0x000000ffffe87224 */ /* 0x000fe200078e00fb */
[----:B------:R-:W-:Y:S01]  /*7e40*/  MOV R234, R248 ;  /* 0x000000f800ea7202 */ /* 0x000fe20000000f00 */
[----:B------:R-:W-:Y:S01]  /*7e50*/  IMAD.MOV.U32 R233, RZ, RZ, R250 ;  /* 0x000000ffffe97224 */ /* 0x000fe200078e00fa */
[----:B------:R-:W4:Y:S01]  /*7e60*/  LDL.LU R251, [R1+0x7d4] ;  /* 0x0007d40001fb7983 */ /* 0x000f220000300800 */
[----:B------:R-:W-:-:S03]  /*7e70*/  IMAD.MOV.U32 R235, RZ, RZ, R249 ;  /* 0x000000ffffeb7224 */ /* 0x000fc600078e00f9 */
[----:B------:R-:W4:Y:S04]  /*7e80*/  LDL.LU R250, [R1+0x7d0] ;  /* 0x0007d00001fa7983 */ /* 0x000f280000300800 */
[----:B------:R-:W4:Y:S04]  /*7e90*/  LDL.LU R248, [R1+0x7cc] ;  /* 0x0007cc0001f87983 */ /* 0x000f280000300800 */
[----:B------:R-:W4:Y:S01]  /*7ea0*/  LDL.LU R249, [R1+0x7c8] ;  /* 0x0007c80001f97983 */ /* 0x000f220000300800 */
[----:B------:R-:W-:Y:S08]  /*7eb0*/  HMMA.1688.F32.TF32 R220, R224, R158, R112 ;  /* 0x0000009ee0dc723c */ /* 0x000ff00000081070 */
[C---:B------:R-:W-:Y:S08]  /*7ec0*/  HMMA.1688.F32.TF32 R100, R4.reuse, R182, R100 ;  /* 0x000000b60464723c */ /* 0x040ff00000081064 */
[C---:B------:R-:W-:Y:S08]  /*7ed0*/  HMMA.1688.F32.TF32 R104, R4.reuse, R178, R104 ;  /* 0x000000b20468723c */ /* 0x040ff00000081068 */
[C---:B------:R-:W-:Y:S08]  /*7ee0*/  HMMA.1688.F32.TF32 R108, R4.reuse, R174, R108 ;  /* 0x000000ae046c723c */ /* 0x040ff0000008106c */
[C---:B------:R-:W-:Y:S08]  /*7ef0*/  HMMA.1688.F32.TF32 R128, R4.reuse, R170, R128 ;  /* 0x000000aa0480723c */ /* 0x040ff00000081080 */
[C---:B------:R-:W-:Y:S08]  /*7f00*/  HMMA.1688.F32.TF32 R132, R4.reuse, R166, R132 ;  /* 0x000000a60484723c */ /* 0x040ff00000081084 */
[C---:B------:R-:W-:Y:S08]  /*7f10*/  HMMA.1688.F32.TF32 R184, R4.reuse, R162, R184 ;  /* 0x000000a204b8723c */ /* 0x040ff000000810b8 */
[C---:B------:R-:W-:Y:S08]  /*7f20*/  HMMA.1688.F32.TF32 R188, R4.reuse, R158, R188 ;  /* 0x0000009e04bc723c */ /* 0x040ff000000810bc */
[----:B------:R-:W-:Y:S01]  /*7f30*/  HMMA.1688.F32.TF32 R192, R4, R154, R192 ;  /* 0x0000009a04c0723c */ /* 0x000fe200000810c0 */
[----:B--2---:R-:W-:-:S02]  /*7f40*/  IMAD.MOV.U32 R115, RZ, RZ, R180 ;  /* 0x000000ffff737224 */ /* 0x004fc400078e00b4 */
[----:B---3--:R-:W-:Y:S02]  /*7f50*/  IMAD.MOV.U32 R114, RZ, RZ, R181 ;  /* 0x000000ffff727224 */ /* 0x008fe400078e00b5 */
[----:B----4-:R-:W-:Y:S02]  /*7f60*/  IMAD.MOV.U32 R112, RZ, RZ, R176 ;  /* 0x000000ffff707224 */ /* 0x010fe400078e00b0 */
[----:B------:R-:W2:Y:S01]  /*7f70*/  LDL.LU R176, [R1+0x7c4] ;  /* 0x0007c40001b07983 */ /* 0x000ea20000300800 */
[----:B------:R-:W-:-:S03]  /*7f80*/  IMAD.MOV.U32 R113, RZ, RZ, R177 ;  /* 0x000000ffff717224 */ /* 0x000fc600078e00b1 */
[----:B------:R-:W3:Y:S04]  /*7f90*/  LDL.LU R177, [R1+0x7c0] ;  /* 0x0007c00001b17983 */ /* 0x000ee80000300800 */
[----:B------:R-:W4:Y:S04]  /*7fa0*/  LDL.LU R181, [R1+0x7bc] ;  /* 0x0007bc0001b57983 */ /* 0x000f280000300800 */
[----:B------:R-:W2:Y:S04]  /*7fb0*/  LDL.LU R180, [R1+0x7b8] ;  /* 0x0007b80001b47983 */ /* 0x000ea80000300800 */
[----:B------:R-:W2:Y:S01]  /*7fc0*/  LDL R4, [R1+0x1c4] ;  /* 0x0001c40001047983 */ /* 0x000ea20000100800 */
[----:B------:R-:W-:-:S02]  /*7fd0*/  IMAD.MOV.U32 R148, RZ, RZ, R248 ;  /* 0x000000ffff947224 */ /* 0x000fc400078e00f8 */
[----:B------:R-:W-:Y:S01]  /*7fe0*/  IMAD.MOV.U32 R149, RZ, RZ, R249 ;  /* 0x000000ffff957224 */ /* 0x000fe200078e00f9 */
[----:B------:R-:W3:Y:S01]  /*7ff0*/  LDL.LU R248, [R1+0x7b4] ;  /* 0x0007b40001f87983 */ /* 0x000ee20000300800 */
[----:B------:R-:W-:Y:S02]  /*8000*/  IMAD.MOV.U32 R150, RZ, RZ, R250 ;  /* 0x000000ffff967224 */ /* 0x000fe400078e00fa */
[----:B------:R-:W-:Y:S01]  /*8010*/  IMAD.MOV.U32 R151, RZ, RZ, R251 ;  /* 0x000000ffff977224 */ /* 0x000fe200078e00fb */
[----:B------:R-:W3:Y:S04]  /*8020*/  LDL.LU R249, [R1+0x7b0] ;  /* 0x0007b00001f97983 */ /* 0x000ee80000300800 */
[----:B------:R-:W3:Y:S04]  /*8030*/  LDL.LU R250, [R1+0x7ac] ;  /* 0x0007ac0001fa7983 */ /* 0x000ee80000300800 */
[----:B------:R-:W3:Y:S01]  /*8040*/  LDL.LU R251, [R1+0x7a8] ;  /* 0x0007a80001fb7983 */ /* 0x000ee20000300800 */
[----:B------:R-:W-:Y:S01]  /*8050*/  HMMA.1688.F32.TF32 R80, R28, R170, R20 ;  /* 0x000000aa1c50723c */ /* 0x000fe20000081014 */
[----:B------:R-:W-:-:S02]  /*8060*/  IMAD.MOV.U32 R122, RZ, RZ, R169 ;  /* 0x000000ffff7a7224 */ /* 0x000fc400078e00a9 */
[----:B------:R-:W-:-:S05]  /*8070*/  IMAD.MOV.U32 R123, RZ, RZ, R168 ;  /* 0x000000ffff7b7224 */ /* 0x000fca00078e00a8 */
[-C--:B------:R-:W-:Y:S01]  /*8080*/  HMMA.1688.F32.TF32 R84, R28, R166.reuse, R16 ;  /* 0x000000a61c54723c */ /* 0x080fe20000081010 */
[----:B------:R-:W-:Y:S04]  /*8090*/  LDS R16, [R2+0x4000] ;  /* 0x0040000002107984 */ /* 0x000fe80000000800 */
[----:B------:R-:W-:Y:S04]  /*80a0*/  LDS R18, [R2+0x5000] ;  /* 0x0050000002127984 */ /* 0x000fe80000000800 */
[----:B------:R-:W-:Y:S04]  /*80b0*/  LDS R17, [R0+0x4000] ;  /* 0x0040000000117984 */ /* 0x000fe80000000800 */
[----:B------:R-:W-:Y:S01]  /*80c0*/  LDS R19, [R0+0x5000] ;  /* 0x0050000000137984 */ /* 0x000fe20000000800 */
[----:B------:R-:W-:Y:S01]  /*80d0*/  HMMA.1688.F32.TF32 R44, R64, R166, R228 ;  /* 0x000000a6402c723c */ /* 0x000fe200000810e4 */
[----:B------:R-:W-:-:S02]  /*80e0*/  IMAD.MOV.U32 R236, RZ, RZ, R165 ;  /* 0x000000ffffec7224 */ /* 0x000fc400078e00a5 */
[----:B------:R-:W-:Y:S01]  /*80f0*/  IMAD.MOV.U32 R237, RZ, RZ, R164 ;  /* 0x000000ffffed7224 */ /* 0x000fe200078e00a4 */
[----:B------:R-:W-:Y:S01]  /*8100*/  MOV R238, R161 ;  /* 0x000000a100ee7202 */ /* 0x000fe20000000f00 */
[----:B------:R-:W-:Y:S02]  /*8110*/  IMAD.MOV.U32 R120, RZ, RZ, R173 ;  /* 0x000000ffff787224 */ /* 0x000fe400078e00ad */
[----:B------:R-:W-:Y:S01]  /*8120*/  IMAD.MOV.U32 R121, RZ, RZ, R172 ;  /* 0x000000ffff797224 */ /* 0x000fe200078e00ac */
[----:B------:R-:W-:Y:S01]  /*8130*/  HMMA.1688.F32.TF32 R56, R64, R162, R144 ;  /* 0x000000a24038723c */ /* 0x000fe20000081090 */
[----:B------:R-:W-:Y:S02]  /*8140*/  IMAD.MOV.U32 R244, RZ, RZ, R157 ;  /* 0x000000fffff47224 */ /* 0x000fe400078e009d */
[----:B------:R-:W-:Y:S02]  /*8150*/  IMAD.MOV.U32 R245, RZ, RZ, R156 ;  /* 0x000000fffff57224 */ /* 0x000fe400078e009c */
[----:B------:R-:W-:-:S02]  /*8160*/  IMAD.MOV.U32 R246, RZ, RZ, R153 ;  /* 0x000000fffff67224 */ /* 0x000fc400078e0099 */
[----:B------:R-:W-:Y:S01]  /*8170*/  IMAD.MOV.U32 R247, RZ, RZ, R152 ;  /* 0x000000fffff77224 */ /* 0x000fe200078e0098 */
[----:B------:R-:W-:Y:S01]  /*8180*/  HMMA.1688.F32.TF32 R60, R64, R158, R140 ;  /* 0x0000009e403c723c */ /* 0x000fe2000008108c */
[----:B------:R-:W-:-:S07]  /*8190*/  IMAD.MOV.U32 R239, RZ, RZ, R160 ;  /* 0x000000ffffef7224 */ /* 0x000fce00078e00a0 */
[----:B------:R-:W-:Y:S08]  /*81a0*/  HMMA.1688.F32.TF32 R64, R64, R154, R136 ;  /* 0x0000009a4040723c */ /* 0x000ff00000081088 */
[C---:B------:R-:W-:Y:S08]  /*81b0*/  HMMA.1688.F32.TF32 R68, R28.reuse, R182, R124 ;  /* 0x000000b61c44723c */ /* 0x040ff0000008107c */
[C---:B------:R-:W-:Y:S08]  /*81c0*/  HMMA.1688.F32.TF32 R72, R28.reuse, R178, R116 ;  /* 0x000000b21c48723c */ /* 0x040ff00000081074 */
[C---:B------:R-:W-:Y:S08]  /*81d0*/  HMMA.1688.F32.TF32 R76, R28.reuse, R174, R24 ;  /* 0x000000ae1c4c723c */ /* 0x040ff00000081018 */
[C---:B------:R-:W-:Y:S08]  /*81e0*/  HMMA.1688.F32.TF32 R92, R28.reuse, R158, R92 ;  /* 0x0000009e1c5c723c */ /* 0x040ff0000008105c */
[C---:B------:R-:W-:Y:S08]  /*81f0*/  HMMA.1688.F32.TF32 R96, R28.reuse, R154, R96 ;  /* 0x0000009a1c60723c */ /* 0x040ff00000081060 */
[----:B------:R-:W-:Y:S01]  /*8200*/  HMMA.1688.F32.TF32 R88, R28, R162, R88 ;  /* 0x000000a21c58723c */ /* 0x000fe20000081058 */
[----:B------:R-:W-:Y:S04]  /*8210*/  STL [R1+0x6f4], R220 ;  /* 0x0006f4dc01007387 */ /* 0x000fe80000100800 */
[----:B------:R-:W-:Y:S04]  /*8220*/  STL [R1+0x6f0], R221 ;  /* 0x0006f0dd01007387 */ /* 0x000fe80000100800 */
[----:B------:R-:W-:Y:S04]  /*8230*/  STL [R1+0x6ec], R222 ;  /* 0x0006ecde01007387 */ /* 0x000fe80000100800 */
[----:B------:R-:W-:Y:S04]  /*8240*/  STL [R1+0x6e8], R223 ;  /* 0x0006e8df01007387 */ /* 0x000fe80000100800 */
[----:B--2---:R-:W1:Y:S01]  /*8250*/  LDSM.16.M88.4 R168, [R4+0xa800] ;  /* 0x00a8000004a8783b */ /* 0x004e620000000200 */
[----:B----4-:R-:W-:Y:S01]  /*8260*/  MOV R228, R181 ;  /* 0x000000b500e47202 */ /* 0x010fe20000000f00 */
[----:B------:R-:W-:-:S02]  /*8270*/  IMAD.MOV.U32 R229, RZ, RZ, R180 ;  /* 0x000000ffffe57224 */ /* 0x000fc400078e00b4 */
[----:B------:R-:W-:Y:S01]  /*8280*/  LDSM.16.M88.4 R164, [R4+0xb000] ;  /* 0x00b0000004a4783b */ /* 0x000fe20000000200 */
[----:B---3--:R-:W-:Y:S02]  /*8290*/  IMAD.MOV.U32 R230, RZ, RZ, R177 ;  /* 0x000000ffffe67224 */ /* 0x008fe400078e00b1 */
[----:B------:R-:W-:Y:S01]  /*82a0*/  IMAD.MOV.U32 R231, RZ, RZ, R176 ;  /* 0x000000ffffe77224 */ /* 0x000fe200078e00b0 */
[----:B------:R-:W2:Y:S04]  /*82b0*/  LDSM.16.M88.4 R156, [R4+0x8000] ;  /* 0x00800000049c783b */ /* 0x000ea80000000200 */
[----:B------:R-:W-:Y:S01]  /*82c0*/  LDSM.16.M88.4 R180, [R4+0x9000] ;  /* 0x0090000004b4783b */ /* 0x000fe20000000200 */
[----:B------:R-:W-:Y:S03]  /*82d0*/  HMMA.1688.F32.TF32 R224, R224, R154, R248 ;  /* 0x0000009ae0e0723c */ /* 0x000fe600000810f8 */
[----:B------:R-:W3:Y:S04]  /*82e0*/  LDSM.16.M88.4 R152, [R4+0x8800] ;  /* 0x008800000498783b */ /* 0x000ee80000000200 */
[----:B------:R-:W3:Y:S04]  /*82f0*/  LDSM.16.M88.4 R176, [R4+0x9800] ;  /* 0x0098000004b0783b */ /* 0x000ee80000000200 */
[----:B------:R-:W3:Y:S04]  /*8300*/  LDSM.16.M88.4 R172, [R4+0xa000] ;  /* 0x00a0000004ac783b */ /* 0x000ee80000000200 */
[----:B------:R1:W3:Y:S02]  /*8310*/  LDSM.16.M88.4 R160, [R4+0xb800] ;  /* 0x00b8000004a0783b */ /* 0x0002e40000000200 */
[C---:B-1----:R-:W-:Y:S06]  /*8320*/  HMMA.1688.F32.TF32 R20, R16.reuse, R168, R240 ;  /* 0x000000a81014723c */ /* 0x042fec00000810f0 */
[----:B------:R-:W-:Y:S04]  /*8330*/  STL [R1+0x6fc], R226 ;  /* 0x0006fce201007387 */ /* 0x000fe80000100800 */
[----:B------:R-:W-:Y:S04]  /*8340*/  STL [R1+0x6f8], R227 ;  /* 0x0006f8e301007387 */ /* 0x000fe80000100800 */
[----:B------:R-:W4:Y:S04]  /*8350*/  LDL.LU R140, [R1+0x160] ;  /* 0x00016000018c7983 */ /* 0x000f280000300800 */
[----:B------:R-:W4:Y:S04]  /*8360*/  LDL.LU R141, [R1+0x164] ;  /* 0x00016400018d7983 */ /* 0x000f280000300800 */
[----:B------:R-:W4:Y:S01]  /*8370*/  LDL.LU R142, [R1+0x168] ;  /* 0x00016800018e7983 */ /* 0x000f220000300800 */
[----:B--2---:R-:W-:Y:S03]  /*8380*/  HMMA.1688.F32.TF32 R124, R16, R156, R228 ;  /* 0x0000009c107c723c */ /* 0x004fe600000810e4 */
[----:B------:R-:W4:Y:S01]  /*8390*/  LDL.LU R143, [R1+0x16c] ;  /* 0x00016c00018f7983 */ /* 0x000f220000300800 */
[----:B------:R-:W-:-:S02]  /*83a0*/  IMAD.MOV.U32 R206, RZ, RZ, R20 ;  /* 0x000000ffffce7224 */ /* 0x000fc400078e0014 */
[----:B------:R-:W-:Y:S02]  /*83b0*/  IMAD.MOV.U32 R207, RZ, RZ, R21 ;  /* 0x000000ffffcf7224 */ /* 0x000fe400078e0015 */
[----:B------:R-:W-:Y:S02]  /*83c0*/  IMAD.MOV.U32 R211, RZ, RZ, R22 ;  /* 0x000000ffffd37224 */ /* 0x000fe400078e0016 */
[----:B------:R-:W-:Y:S02]  /*83d0*/  IMAD.MOV.U32 R215, RZ, RZ, R23 ;  /* 0x000000ffffd77224 */ /* 0x000fe400078e0017 */
[C---:B------:R-:W-:Y:S01]  /*83e0*/  HMMA.1688.F32.TF32 R20, R16.reuse, R164, R236 ;  /* 0x000000a41014723c */ /* 0x040fe200000810ec */
[----:B------:R-:W2:Y:S04]  /*83f0*/  LDL.LU R236, [R1+0x150] ;  /* 0x0001500001ec7983 */ /* 0x000ea80000300800 */
[----:B------:R-:W2:Y:S03]  /*8400*/  LDL.LU R237, [R1+0x154] ;  /* 0x0001540001ed7983 */ /* 0x000ea60000300800 */
[C---:B---3--:R-:W-:Y:S01]  /*8410*/  HMMA.1688.F32.TF32 R116, R16.reuse, R152, R148 ;  /* 0x000000981074723c */ /* 0x048fe20000081094 */
[----:B------:R-:W2:Y:S04]  /*8420*/  LDL.LU R238, [R1+0x158] ;  /* 0x0001580001ee7983 */ /* 0x000ea80000300800 */
[----:B------:R-:W2:Y:S03]  /*8430*/  LDL.LU R239, [R1+0x15c] ;  /* 0x00015c0001ef7983 */ /* 0x000ea60000300800 */
[----:B------:R-:W-:Y:S01]  /*8440*/  HMMA.1688.F32.TF32 R112, R16, R180, R112 ;  /* 0x000000b41070723c */ /* 0x000fe20000081070 */
[----:B------:R-:W-:-:S07]  /*8450*/  IMAD.MOV.U32 R240, RZ, RZ, R43 ;  /* 0x000000fffff07224 */ /* 0x000fce00078e002b */
[----:B------:R-:W-:Y:S01]  /*8460*/  HMMA.1688.F32.TF32 R120, R16, R176, R120 ;  /* 0x000000b01078723c */ /* 0x000fe20000081078 */
[----:B------:R-:W-:-:S07]  /*8470*/  IMAD.MOV.U32 R241, RZ, RZ, R42 ;  /* 0x000000fffff17224 */ /* 0x000fce00078e002a */
[----:B------:R-:W-:Y:S01]  /*8480*/  HMMA.1688.F32.TF32 R4, R16, R172, R232 ;  /* 0x000000ac1004723c */ /* 0x000fe200000810e8 */
[----:B------:R-:W-:-:S07]  /*8490*/  IMAD.MOV.U32 R242, RZ, RZ, R40 ;  /* 0x000000fffff27224 */ /* 0x000fce00078e0028 */
[----:B------:R-:W-:Y:S01]  /*84a0*/  HMMA.1688.F32.TF32 R16, R16, R160, R244 ;  /* 0x000000a01010723c */ /* 0x000fe200000810f4 */
[----:B------:R-:W3:Y:S04]  /*84b0*/  LDL.LU R244, [R1+0x140] ;  /* 0x0001400001f47983 */ /* 0x000ee80000300800 */
[----:B------:R-:W3:Y:S04]  /*84c0*/  LDL.LU R245, [R1+0x144] ;  /* 0x0001440001f57983 */ /* 0x000ee80000300800 */
[----:B------:R-:W3:Y:S01]  /*84d0*/  LDL.LU R246, [R1+0x148] ;  /* 0x0001480001f67983 */ /* 0x000ee20000300800 */
[----:B------:R-:W-:-:S03]  /*84e0*/  IMAD.MOV.U32 R243, RZ, RZ, R41 ;  /* 0x000000fffff37224 */ /* 0x000fc600078e0029 */
[----:B------:R-:W3:Y:S04]  /*84f0*/  LDL.LU R247, [R1+0x14c] ;  /* 0x00014c0001f77983 */ /* 0x000ee80000300800 */
[----:B------:R-:W3:Y:S04]  /*8500*/  LDL.LU R43, [R1+0x7a4] ;  /* 0x0007a400012b7983 */ /* 0x000ee80000300800 */
[----:B------:R-:W4:Y:S04]  /*8510*/  LDL.LU R42, [R1+0x7a0] ;  /* 0x0007a000012a7983 */ /* 0x000f280000300800 */
[----:B------:R-:W4:Y:S04]  /*8520*/  LDL.LU R40, [R1+0x79c] ;  /* 0x00079c0001287983 */ /* 0x000f280000300800 */
[----:B------:R-:W4:Y:S04]  /*8530*/  LDL.LU R41, [R1+0x798] ;  /* 0x0007980001297983 */ /* 0x000f280000300800 */
[----:B------:R-:W4:Y:S04]  /*8540*/  LDL.LU R144, [R1+0x130] ;  /* 0x0001300001907983 */ /* 0x000f280000300800 */
[----:B------:R-:W4:Y:S04]  /*8550*/  LDL.LU R145, [R1+0x134] ;  /* 0x0001340001917983 */ /* 0x000f280000300800 */
[----:B------:R-:W4:Y:S04]  /*8560*/  LDL.LU R146, [R1+0x138] ;  /* 0x0001380001927983 */ /* 0x000f280000300800 */
[----:B------:R-:W4:Y:S01]  /*8570*/  LDL.LU R147, [R1+0x13c] ;  /* 0x00013c0001937983 */ /* 0x000f220000300800 */
[----:B------:R-:W-:-:S02]  /*8580*/  IMAD.MOV.U32 R232, RZ, RZ, R51 ;  /* 0x000000ffffe87224 */ /* 0x000fc400078e0033 */
[----:B------:R-:W-:Y:S01]  /*8590*/  IMAD.MOV.U32 R233, RZ, RZ, R50 ;  /* 0x000000ffffe97224 */ /* 0x000fe200078e0032 */
[----:B------:R-:W-:Y:S01]  /*85a0*/  LDS R51, [R0+0x5080] ;  /* 0x0050800000337984 */ /* 0x000fe20000000800 */
[----:B------:R-:W-:Y:S02]  /*85b0*/  IMAD.MOV.U32 R234, RZ, RZ, R49 ;  /* 0x000000ffffea7224 */ /* 0x000fe400078e0031 */
[----:B------:R-:W-:Y:S01]  /*85c0*/  IMAD.MOV.U32 R235, RZ, RZ, R48 ;  /* 0x000000ffffeb7224 */ /* 0x000fe200078e0030 */
[----:B------:R-:W-:Y:S04]  /*85d0*/  LDS R50, [R2+0x5080] ;  /* 0x0050800002327984 */ /* 0x000fe80000000800 */
[----:B------:R-:W-:Y:S04]  /*85e0*/  LDS R48, [R2+0x4080] ;  /* 0x0040800002307984 */ /* 0x000fe80000000800 */
[----:B------:R-:W2:Y:S01]  /*85f0*/  LDS R49, [R0+0x4080] ;  /* 0x0040800000317984 */ /* 0x000ea20000000800 */
[----:B------:R-:W-:-:S02]  /*8600*/  IMAD.MOV.U32 R148, RZ, RZ, R36 ;  /* 0x000000ffff947224 */ /* 0x000fc400078e0024 */
[----:B------:R-:W-:Y:S02]  /*8610*/  IMAD.MOV.U32 R149, RZ, RZ, R37 ;  /* 0x000000ffff957224 */ /* 0x000fe400078e0025 */
[----:B------:R-:W-:Y:S02]  /*8620*/  IMAD.MOV.U32 R150, RZ, RZ, R38 ;  /* 0x000000ffff967224 */ /* 0x000fe400078e0026 */
[----:B------:R-:W-:Y:S01]  /*8630*/  IMAD.MOV.U32 R151, RZ, RZ, R32 ;  /* 0x000000ffff977224 */ /* 0x000fe200078e0020 */
[----:B--2---:R-:W-:Y:S07]  /*8640*/  HMMA.1688.F32.TF32 R24, R48, R152, R236 ;  /* 0x000000983018723c */ /* 0x004fee00000810ec */
[----:B------:R-:W-:Y:S01]  /*8650*/  MOV R236, R33 ;  /* 0x0000002100ec7202 */ /* 0x000fe20000000f00 */
[----:B------:R-:W-:-:S02]  /*8660*/  IMAD.MOV.U32 R237, RZ, RZ, R34 ;  /* 0x000000ffffed7224 */ /* 0x000fc400078e0022 */
[----:B------:R-:W-:Y:S02]  /*8670*/  IMAD.MOV.U32 R238, RZ, RZ, R35 ;  /* 0x000000ffffee7224 */ /* 0x000fe400078e0023 */
[----:B------:R-:W-:Y:S02]  /*8680*/  IMAD.MOV.U32 R239, RZ, RZ, R39 ;  /* 0x000000ffffef7224 */ /* 0x000fe400078e0027 */
[----:B---3--:R-:W-:Y:S01]  /*8690*/  IMAD.MOV.U32 R231, RZ, RZ, R43 ;  /* 0x000000ffffe77224 */ /* 0x008fe200078e002b */
[----:B----4-:R-:W-:Y:S01]  /*86a0*/  MOV R230, R42 ;  /* 0x0000002a00e67202 */ /* 0x010fe20000000f00 */
[----:B------:R-:W-:Y:S02]  /*86b0*/  IMAD.MOV.U32 R228, RZ, RZ, R40 ;  /* 0x000000ffffe47224 */ /* 0x000fe400078e0028 */
[----:B------:R-:W2:Y:S01]  /*86c0*/  LDL.LU R40, [R1+0x794] ;  /* 0x0007940001287983 */ /* 0x000ea20000300800 */
[----:B------:R-:W-:-:S03]  /*86d0*/  IMAD.MOV.U32 R229, RZ, RZ, R41 ;  /* 0x000000ffffe57224 */ /* 0x000fc600078e0029 */
[----:B------:R-:W2:Y:S04]  /*86e0*/  LDL.LU R41, [R1+0x790] ;  /* 0x0007900001297983 */ /* 0x000ea80000300800 */
[----:B------:R-:W2:Y:S04]  /*86f0*/  LDL.LU R42, [R1+0x78c] ;  /* 0x00078c00012a7983 */ /* 0x000ea80000300800 */
[----:B------:R-:W2:Y:S04]  /*8700*/  LDL.LU R43, [R1+0x788] ;  /* 0x00078800012b7983 */ /* 0x000ea80000300800 */
[----:B------:R-:W3:Y:S04]  /*8710*/  LDL.LU R36, [R1+0x784] ;  /* 0x0007840001247983 */ /* 0x000ee80000300800 */
[----:B------:R-:W3:Y:S04]  /*8720*/  LDL.LU R37, [R1+0x780] ;  /* 0x0007800001257983 */ /* 0x000ee80000300800 */
[----:B------:R-:W3:Y:S04]  /*8730*/  LDL.LU R38, [R1+0x77c] ;  /* 0x00077c0001267983 */ /* 0x000ee80000300800 */
[----:B------:R-:W4:Y:S04]  /*8740*/  LDL.LU R32, [R1+0x778] ;  /* 0x0007780001207983 */ /* 0x000f280000300800 */
[----:B------:R-:W4:Y:S04]  /*8750*/  LDL.LU R33, [R1+0x774] ;  /* 0x0007740001217983 */ /* 0x000f280000300800 */
[----:B------:R-:W4:Y:S04]  /*8760*/  LDL.LU R34, [R1+0x770] ;  /* 0x0007700001227983 */ /* 0x000f280000300800 */
[----:B------:R-:W4:Y:S04]  /*8770*/  LDL.LU R35, [R1+0x76c] ;  /* 0x00076c0001237983 */ /* 0x000f280000300800 */
[----:B------:R-:W3:Y:S01]  /*8780*/  LDL.LU R39, [R1+0x768] ;  /* 0x0007680001277983 */ /* 0x000ee20000300800 */
[----:B------:R-:W-:Y:S03]  /*8790*/  HMMA.1688.F32.TF32 R136, R48, R164, R144 ;  /* 0x000000a43088723c */ /* 0x000fe60000081090 */
[----:B------:R-:W-:Y:S04]  /*87a0*/  LDS R144, [R2+0x4100] ;  /* 0x0041000002907984 */ /* 0x000fe80000000800 */
[----:B------:R-:W-:Y:S04]  /*87b0*/  LDS R146, [R2+0x5100] ;  /* 0x0051000002927984 */ /* 0x000fe80000000800 */
[----:B------:R-:W-:Y:S04]  /*87c0*/  LDS R145, [R0+0x4100] ;  /* 0x0041000000917984 */ /* 0x000fe80000000800 */
[----:B------:R-:W1:Y:S09]  /*87d0*/  LDS R147, [R0+0x5100] ;  /* 0x0051000000937984 */ /* 0x000e720000000800 */
[----:B------:R-:W-:Y:S01]  /*87e0*/  IMAD.MOV.U32 R200, RZ, RZ, R136 ;  /* 0x000000ffffc87224 */ /* 0x000fe200078e0088 */
[----:B------:R-:W-:Y:S01]  /*87f0*/  MOV R202, R138 ;  /* 0x0000008a00ca7202 */ /* 0x000fe20000000f00 */
[----:B------:R-:W-:-:S02]  /*8800*/  IMAD.MOV.U32 R201, RZ, RZ, R137 ;  /* 0x000000ffffc97224 */ /* 0x000fc400078e0089 */
[----:B------:R-:W-:Y:S02]  /*8810*/  IMAD.MOV.U32 R196, RZ, RZ, R139 ;  /* 0x000000ffffc47224 */ /* 0x000fe400078e008b */
[C---:B-1----:R-:W-:Y:S08]  /*8820*/  HMMA.1688.F32.TF32 R136, R144.reuse, R152, R148 ;  /* 0x000000989088723c */ /* 0x042ff00000081094 */
[----:B------:R-:W-:Y:S01]  /*8830*/  HMMA.1688.F32.TF32 R148, R144, R176, R240 ;  /* 0x000000b09094723c */ /* 0x000fe200000810f0 */
[----:B------:R-:W-:Y:S01]  /*8840*/  MOV R197, R20 ;  /* 0x0000001400c57202 */ /* 0x000fe20000000f00 */
[----:B------:R-:W-:-:S02]  /*8850*/  IMAD.MOV.U32 R198, RZ, RZ, R21 ;  /* 0x000000ffffc67224 */ /* 0x000fc400078e0015 */
[----:B------:R-:W-:-:S04]  /*8860*/  IMAD.MOV.U32 R199, RZ, RZ, R22 ;  /* 0x000000ffffc77224 */ /* 0x000fc800078e0016 */
[----:B------:R-:W-:Y:S11]  /*8870*/  HMMA.1688.F32.TF32 R28, R48, R180, R244 ;  /* 0x000000b4301c723c */ /* 0x000ff600000810f4 */
[----:B------:R-:W-:Y:S05]  /*8880*/  @!UPT UIADD3 URZ, URZ, URZ, URZ ;  /* 0x0000003f3f3ff290 */ /* 0x000fea000fffe03f */
[----:B------:R-:W-:Y:S02]  /*8890*/  IMAD.MOV.U32 R209, RZ, RZ, R148 ;  /* 0x000000ffffd17224 */ /* 0x000fe400078e0094 */
[----:B------:R-:W-:Y:S02]  /*88a0*/  IMAD.MOV.U32 R210, RZ, RZ, R149 ;  /* 0x000000ffffd27224 */ /* 0x000fe400078e0095 */
[----:B------:R-:W-:Y:S02]  /*88b0*/  IMAD.MOV.U32 R204, RZ, RZ, R150 ;  /* 0x000000ffffcc7224 */ /* 0x000fe400078e0096 */
[----:B------:R-:W-:Y:S02]  /*88c0*/  IMAD.MOV.U32 R205, RZ, RZ, R151 ;  /* 0x000000ffffcd7224 */ /* 0x000fe400078e0097 */
[----:B------:R-:W-:Y:S01]  /*88d0*/  HMMA.1688.F32.TF32 R148, R144, R172, R236 ;  /* 0x000000ac9094723c */ /* 0x000fe200000810ec */
[----:B------:R-:W-:Y:S02]  /*88e0*/  IMAD.MOV.U32 R244, RZ, RZ, R52 ;  /* 0x000000fffff47224 */ /* 0x000fe400078e0034 */
[----:B------:R-:W3:Y:S01]  /*88f0*/  LDL.LU R52, [R1+0x764] ;  /* 0x0007640001347983 */ /* 0x000ee20000300800 */
[----:B------:R-:W-:-:S02]  /*8900*/  IMAD.MOV.U32 R245, RZ, RZ, R53 ;  /* 0x000000fffff57224 */ /* 0x000fc400078e0035 */
[----:B------:R-:W-:Y:S01]  /*8910*/  IMAD.MOV.U32 R203, RZ, RZ, R23 ;  /* 0x000000ffffcb7224 */ /* 0x000fe200078e0017 */
[----:B------:R-:W3:Y:S01]  /*8920*/  LDL.LU R53, [R1+0x760] ;  /* 0x0007600001357983 */ /* 0x000ee20000300800 */
[----:B------:R-:W-:Y:S01]  /*8930*/  IMAD.MOV.U32 R246, RZ, RZ, R54 ;  /* 0x000000fffff67224 */ /* 0x000fe200078e0036 */
[----:B------:R-:W-:Y:S01]  /*8940*/  HMMA.1688.F32.TF32 R20, R48, R156, R140 ;  /* 0x0000009c3014723c */ /* 0x000fe2000008108c */
[----:B------:R-:W-:Y:S01]  /*8950*/  IMAD.MOV.U32 R247, RZ, RZ, R55 ;  /* 0x000000fffff77224 */ /* 0x000fe200078e0037 */
[----:B------:R-:W3:Y:S04]  /*8960*/  LDL.LU R54, [R1+0x75c] ;  /* 0x00075c0001367983 */ /* 0x000ee80000300800 */
[----:B------:R-:W3:Y:S09]  /*8970*/  LDL.LU R55, [R1+0x758] ;  /* 0x0007580001377983 */ /* 0x000ef20000300800 */
[----:B------:R-:W-:-:S02]  /*8980*/  IMAD.MOV.U32 R212, RZ, RZ, R148 ;  /* 0x000000ffffd47224 */ /* 0x000fc400078e0094 */
[----:B------:R-:W-:Y:S02]  /*8990*/  IMAD.MOV.U32 R213, RZ, RZ, R149 ;  /* 0x000000ffffd57224 */ /* 0x000fe400078e0095 */
[----:B------:R-:W-:Y:S02]  /*89a0*/  IMAD.MOV.U32 R214, RZ, RZ, R150 ;  /* 0x000000ffffd67224 */ /* 0x000fe400078e0096 */
[----:B------:R-:W-:Y:S01]  /*89b0*/  IMAD.MOV.U32 R208, RZ, RZ, R151 ;  /* 0x000000ffffd07224 */ /* 0x000fe200078e0097 */
[C---:B------:R-:W-:Y:S08]  /*89c0*/  HMMA.1688.F32.TF32 R140, R144.reuse, R180, R232 ;  /* 0x000000b4908c723c */ /* 0x040ff000000810e8 */
[-C--:B------:R-:W-:Y:S08]  /*89d0*/  HMMA.1688.F32.TF32 R220, R144, R168.reuse, R244 ;  /* 0x000000a890dc723c */ /* 0x080ff000000810f4 */
[C---:B--2---:R-:W-:Y:S08]  /*89e0*/  HMMA.1688.F32.TF32 R40, R48.reuse, R168, R40 ;  /* 0x000000a83028723c */ /* 0x044ff00000081028 */
[C---:B----4-:R-:W-:Y:S08]  /*89f0*/  HMMA.1688.F32.TF32 R32, R48.reuse, R176, R32 ;  /* 0x000000b03020723c */ /* 0x050ff00000081020 */
[C---:B---3--:R-:W-:Y:S08]  /*8a00*/  HMMA.1688.F32.TF32 R36, R48.reuse, R172, R36 ;  /* 0x000000ac3024723c */ /* 0x048ff00000081024 */
[----:B------:R-:W-:Y:S01]  /*8a10*/  HMMA.1688.F32.TF32 R48, R48, R160, R228 ;  /* 0x000000a03030723c */ /* 0x000fe200000810e4 */
[----:B------:R-:W2:Y:S04]  /*8a20*/  LDL.LU R228, [R1+0xb0] ;  /* 0x0000b00001e47983 */ /* 0x000ea80000300800 */
[----:B------:R-:W2:Y:S04]  /*8a30*/  LDL.LU R229, [R1+0xb4] ;  /* 0x0000b40001e57983 */ /* 0x000ea80000300800 */
[----:B------:R-:W2:Y:S04]  /*8a40*/  LDL.LU R230, [R1+0xb8] ;  /* 0x0000b80001e67983 */ /* 0x000ea80000300800 */
[----:B------:R-:W2:Y:S04]  /*8a50*/  LDL.LU R231, [R1+0xbc] ;  /* 0x0000bc0001e77983 */ /* 0x000ea80000300800 */
[----:B------:R-:W3:Y:S04]  /*8a60*/  LDL.LU R148, [R1+0xa0] ;  /* 0x0000a00001947983 */ /* 0x000ee80000300800 */
[----:B------:R-:W3:Y:S04]  /*8a70*/  LDL.LU R149, [R1+0xa4] ;  /* 0x0000a40001957983 */ /* 0x000ee80000300800 */
        /* <DEDUP_REMOVED lines=17> */
[----:B------:R-:W4:Y:S01]  /*8b90*/  LDL.LU R247, [R1+0x6c] ;  /* 0x00006c0001f77983 */ /* 0x000f220000300800 */
[----:B------:R-:W-:Y:S01]  /*8ba0*/  HMMA.1688.F32.TF32 R52, R144, R156, R52 ;  /* 0x0000009c9034723c */ /* 0x000fe20000081034 */
[----:B------:R-:W-:-:S02]  /*8bb0*/  IMAD.MOV.U32 R217, RZ, RZ, R221 ;  /* 0x000000ffffd97224 */ /* 0x000fc400078e00dd */
[----:B------:R-:W4:Y:S01]  /*8bc0*/  LDL.LU R248, [R1+0x50] ;  /* 0x0000500001f87983 */ /* 0x000f220000300800 */
[----:B------:R-:W-:-:S03]  /*8bd0*/  IMAD.MOV.U32 R218, RZ, RZ, R222 ;  /* 0x000000ffffda7224 */ /* 0x000fc600078e00de */
[----:B------:R-:W4:Y:S01]  /*8be0*/  LDL.LU R249, [R1+0x54] ;  /* 0x0000540001f97983 */ /* 0x000f220000300800 */
[----:B------:R-:W-:Y:S01]  /*8bf0*/  IMAD.MOV.U32 R251, RZ, RZ, R3 ;  /* 0x000000fffffb7224 */ /* 0x000fe200078e0003 */
[----:B------:R-:W-:Y:S01]  /*8c00*/  MOV R216, R220 ;  /* 0x000000dc00d87202 */ /* 0x000fe20000000f00 */
[----:B------:R-:W-:Y:S02]  /*8c10*/  IMAD.MOV.U32 R219, RZ, RZ, R223 ;  /* 0x000000ffffdb7224 */ /* 0x000fe400078e00df */
[----:B------:R-:W-:Y:S01]  /*8c20*/  IMAD.MOV.U32 R250, RZ, RZ, R252 ;  /* 0x000000fffffa7224 */ /* 0x000fe200078e00fc */
[C---:B--2---:R-:W-:Y:S08]  /*8c30*/  HMMA.1688.F32.TF32 R228, R144.reuse, R164, R228 ;  /* 0x000000a490e4723c */ /* 0x044ff000000810e4 */
[----:B---3--:R-:W-:Y:S11]  /*8c40*/  HMMA.1688.F32.TF32 R144, R144, R160, R148 ;  /* 0x000000a09090723c */ /* 0x008ff60000081094 */
[----:B------:R-:W-:Y:S05]  /*8c50*/  @!UPT UIADD3 URZ, URZ, URZ, URZ ;  /* 0x0000003f3f3ff290 */ /* 0x000fea000fffe03f */
[----:B------:R-:W-:Y:S02]  /*8c60*/  IMAD.MOV.U32 R221, RZ, RZ, R229 ;  /* 0x000000ffffdd7224 */ /* 0x000fe400078e00e5 */
[----:B------:R-:W-:-:S06]  /*8c70*/  IMAD.MOV.U32 R222, RZ, RZ, R230 ;  /* 0x000000ffffde7224 */ /* 0x000fcc00078e00e6 */
[----:B------:R-:W-:Y:S01]  /*8c80*/  MOV R230, R144 ;  /* 0x0000009000e67202 */ /* 0x000fe20000000f00 */
[----:B------:R-:W-:Y:S01]  /*8c90*/  IMAD.MOV.U32 R229, RZ, RZ, R145 ;  /* 0x000000ffffe57224 */ /* 0x000fe200078e0091 */
[----:B------:R-:W-:Y:S01]  /*8ca0*/  LDS R144, [R2+0x4180] ;  /* 0x0041800002907984 */ /* 0x000fe20000000800 */
[----:B------:R-:W-:Y:S02]  /*8cb0*/  IMAD.MOV.U32 R226, RZ, RZ, R146 ;  /* 0x000000ffffe27224 */ /* 0x000fe400078e0092 */
[----:B------:R-:W-:Y:S01]  /*8cc0*/  IMAD.MOV.U32 R227, RZ, RZ, R147 ;  /* 0x000000ffffe37224 */ /* 0x000fe200078e0093 */
[----:B------:R-:W-:Y:S04]  /*8cd0*/  LDS R146, [R2+0x5180] ;  /* 0x0051800002927984 */ /* 0x000fe80000000800 */
[----:B------:R-:W-:Y:S04]  /*8ce0*/  LDS R145, [R0+0x4180] ;  /* 0x0041800000917984 */ /* 0x000fe80000000800 */
[----:B------:R-:W4:Y:S01]  /*8cf0*/  LDS R147, [R0+0x5180] ;  /* 0x0051800000937984 */ /* 0x000f220000000800 */
[----:B------:R-:W-:-:S02]  /*8d00*/  IMAD.MOV.U32 R220, RZ, RZ, R228 ;  /* 0x000000ffffdc7224 */ /* 0x000fc400078e00e4 */
[----:B------:R-:W-:Y:S01]  /*8d10*/  IMAD.MOV.U32 R223, RZ, RZ, R231 ;  /* 0x000000ffffdf7224 */ /* 0x000fe200078e00e7 */
[C---:B----4-:R-:W-:Y:S08]  /*8d20*/  HMMA.1688.F32.TF32 R148, R144.reuse, R156, R240 ;  /* 0x0000009c9094723c */ /* 0x050ff000000810f0 */
[C---:B------:R-:W-:Y:S08]  /*8d30*/  HMMA.1688.F32.TF32 R236, R144.reuse, R152, R236 ;  /* 0x0000009890ec723c */ /* 0x040ff000000810ec */
[C---:B------:R-:W-:Y:S08]  /*8d40*/  HMMA.1688.F32.TF32 R232, R144.reuse, R180, R232 ;  /* 0x000000b490e8723c */ /* 0x040ff000000810e8 */
[----:B------:R-:W-:Y:S01]  /*8d50*/  HMMA.1688.F32.TF32 R244, R144, R176, R244 ;  /* 0x000000b090f4723c */ /* 0x000fe200000810f4 */
[----:B------:R-:W-:-:S02]  /*8d60*/  IMAD.MOV.U32 R3, RZ, RZ, R150 ;  /* 0x000000ffff037224 */ /* 0x000fc400078e0096 */
[----:B------:R-:W-:Y:S02]  /*8d70*/  IMAD.MOV.U32 R0, RZ, RZ, R151 ;  /* 0x000000ffff007224 */ /* 0x000fe400078e0097 */
[----:B------:R-:W-:Y:S01]  /*8d80*/  IMAD.MOV.U32 R240, RZ, RZ, R148 ;  /* 0x000000fffff07224 */ /* 0x000fe200078e0094 */
[----:B------:R-:W2:Y:S01]  /*8d90*/  LDL.LU.64 R150, [R1+0x750] ;  /* 0x0007500001967983 */ /* 0x000ea20000300a00 */
[----:B------:R-:W-:Y:S01]  /*8da0*/  IMAD.MOV.U32 R252, RZ, RZ, R149 ;  /* 0x000000fffffc7224 */ /* 0x000fe200078e0095 */
[----:B------:R-:W-:Y:S01]  /*8db0*/  MOV R242, R238 ;  /* 0x000000ee00f27202 */ /* 0x000fe20000000f00 */
[----:B------:R-:W-:Y:S01]  /*8dc0*/  IMAD.MOV.U32 R241, RZ, RZ, R237 ;  /* 0x000000fffff17224 */ /* 0x000fe200078e00ed */
[----:B------:R-:W2:Y:S01]  /*8dd0*/  LDL.LU.64 R148, [R1+0x748] ;  /* 0x0007480001947983 */ /* 0x000ea20000300a00 */
[----:B------:R-:W-:Y:S02]  /*8de0*/  IMAD.MOV.U32 R228, RZ, RZ, R236 ;  /* 0x000000ffffe47224 */ /* 0x000fe400078e00ec */
[----:B------:R-:W-:Y:S01]  /*8df0*/  IMAD.MOV.U32 R243, RZ, RZ, R239 ;  /* 0x000000fffff37224 */ /* 0x000fe200078e00ef */
[----:B------:R-:W3:Y:S02]  /*8e00*/  LDL.LU R236, [R1+0x740] ;  /* 0x0007400001ec7983 */ /* 0x000ee40000300800 */
[----:B------:R-:W-:-:S02]  /*8e10*/  IMAD.MOV.U32 R231, RZ, RZ, R232 ;  /* 0x000000ffffe77224 */ /* 0x000fc400078e00e8 */
[----:B------:R-:W-:Y:S02]  /*8e20*/  IMAD.MOV.U32 R237, RZ, RZ, R235 ;  /* 0x000000ffffed7224 */ /* 0x000fe400078e00eb */
[----:B------:R-:W-:Y:S02]  /*8e30*/  IMAD.MOV.U32 R238, RZ, RZ, R234 ;  /* 0x000000ffffee7224 */ /* 0x000fe400078e00ea */
[----:B------:R-:W-:Y:S02]  /*8e40*/  IMAD.MOV.U32 R232, RZ, RZ, R233 ;  /* 0x000000ffffe87224 */ /* 0x000fe400078e00e9 */
[----:B------:R-:W-:Y:S02]  /*8e50*/  IMAD.MOV.U32 R234, RZ, RZ, R247 ;  /* 0x000000ffffea7224 */ /* 0x000fe400078e00f7 */
[----:B------:R-:W-:Y:S02]  /*8e60*/  IMAD.MOV.U32 R235, RZ, RZ, R246 ;  /* 0x000000ffffeb7224 */ /* 0x000fe400078e00f6 */
[----:B------:R-:W-:Y:S01]  /*8e70*/  IMAD.MOV.U32 R239, RZ, RZ, R245 ;  /* 0x000000ffffef7224 */ /* 0x000fe200078e00f5 */
[----:B------:R-:W4:Y:S01]  /*8e80*/  LDL.LU.64 R246, [R1+0x738] ;  /* 0x0007380001f67983 */ /* 0x000f220000300a00 */
[----:B------:R-:W-:-:S03]  /*8e90*/  IMAD.MOV.U32 R233, RZ, RZ, R244 ;  /* 0x000000ffffe97224 */ /* 0x000fc600078e00f4 */
[----:B------:R-:W4:Y:S01]  /*8ea0*/  LDL.LU.64 R244, [R1+0x730] ;  /* 0x0007300001f47983 */ /* 0x000f220000300a00 */
[----:B------:R-:W-:Y:S11]  /*8eb0*/  HMMA.1688.F32.TF32 R248, R144, R172, R248 ;  /* 0x000000ac90f8723c */ /* 0x000ff600000810f8 */
[----:B------:R-:W-:Y:S11]  /*8ec0*/  @!UPT UIADD3 URZ, URZ, URZ, URZ ;  /* 0x0000003f3f3ff290 */ /* 0x000ff6000fffe03f */
[----:B------:R-:W-:Y:S01]  /*8ed0*/  @!UPT UIADD3 URZ, URZ, URZ, URZ ;  /* 0x0000003f3f3ff290 */ /* 0x000fe2000fffe03f */
[----:B------:R1:W-:Y:S04]  /*8ee0*/  STL [R1+0x5e8], R248 ;  /* 0x0005e8f801007387 */ /* 0x0003e80000100800 */
[----:B------:R1:W-:Y:S04]  /*8ef0*/  STL [R1+0x5e4], R249 ;  /* 0x0005e4f901007387 */ /* 0x0003e80000100800 */
[----:B------:R1:W-:Y:S02]  /*8f00*/  STL [R1+0x5e0], R250 ;  /* 0x0005e0fa01007387 */ /* 0x0003e40000100800 */
[----:B-1----:R-:W-:-:S02]  /*8f10*/  MOV R248, R231 ;  /* 0x000000e700f87202 */ /* 0x002fc40000000f00 */
[----:B------:R1:W-:Y:S01]  /*8f20*/  STL [R1+0x5dc], R251 ;  /* 0x0005dcfb01007387 */ /* 0x0003e20000100800 */
[----:B------:R-:W-:Y:S02]  /*8f30*/  IMAD.MOV.U32 R249, RZ, RZ, R230 ;  /* 0x000000fffff97224 */ /* 0x000fe400078e00e6 */
[----:B------:R-:W-:Y:S02]  /*8f40*/  IMAD.MOV.U32 R250, RZ, RZ, R229 ;  /* 0x000000fffffa7224 */ /* 0x000fe400078e00e5 */
[----:B-1----:R-:W-:Y:S02]  /*8f50*/  IMAD.MOV.U32 R251, RZ, RZ, R228 ;  /* 0x000000fffffb7224 */ /* 0x002fe400078e00e4 */
[----:B----4-:R-:W-:Y:S11]  /*8f60*/  HMMA.1688.F32.TF32 R228, R144, R168, R244 ;  /* 0x000000a890e4723c */ /* 0x010ff600000810f4 */
[----:B------:R-:W-:Y:S11]  /*8f70*/  @!UPT UIADD3 URZ, URZ, URZ, URZ ;  /* 0x0000003f3f3ff290 */ /* 0x000ff6000fffe03f */
[----:B------:R-:W-:Y:S01]  /*8f80*/  @!UPT UIADD3 URZ, URZ, URZ, URZ ;  /* 0x0000003f3f3ff290 */ /* 0x000fe2000fffe03f */
[----:B------:R1:W-:Y:S02]  /*8f90*/  STL [R1+0x5f0], R228 ;  /* 0x0005f0e401007387 */ /* 0x0003e40000100800 */
[----:B-1----:R-:W-:Y:S02]  /*8fa0*/  IMAD.MOV.U32 R228, RZ, RZ, R237 ;  /* 0x000000ffffe47224 */ /* 0x002fe400078e00ed */
[----:B------:R-:W3:Y:S04]  /*8fb0*/  LDL.LU R237, [R1+0x728] ;  /* 0x0007280001ed7983 */ /* 0x000ee80000300800 */
[----:B------:R1:W-:Y:S02]  /*8fc0*/  STL [R1+0x5ec], R229 ;  /* 0x0005ece501007387 */ /* 0x0003e40000100800 */
[----:B-1----:R-:W-:-:S02]  /*8fd0*/  IMAD.MOV.U32 R229, RZ, RZ, R238 ;  /* 0x000000ffffe57224 */ /* 0x002fc400078e00ee */
[----:B------:R-:W3:Y:S04]  /*8fe0*/  LDL.LU R238, [R1+0x724] ;  /* 0x0007240001ee7983 */ /* 0x000ee80000300800 */
[----:B------:R1:W-:Y:S02]  /*8ff0*/  STL [R1+0x5d8], R230 ;  /* 0x0005d8e601007387 */ /* 0x0003e40000100800 */
[----:B-1----:R-:W-:Y:S02]  /*9000*/  IMAD.MOV.U32 R230, RZ, RZ, R239 ;  /* 0x000000ffffe67224 */ /* 0x002fe400078e00ef */
[----:B------:R-:W3:Y:S01]  /*9010*/  LDL.LU R239, [R1+0x720] ;  /* 0x0007200001ef7983 */ /* 0x000ee20000300800 */
[----:B------:R-:W-:-:S03]  /*9020*/  IMAD.MOV.U32 R247, RZ, RZ, R240 ;  /* 0x000000fffff77224 */ /* 0x000fc600078e00f0 */
[----:B------:R1:W-:Y:S01]  /*9030*/  STL [R1+0x5d4], R231 ;  /* 0x0005d4e701007387 */ /* 0x0003e20000100800 */
[----:B------:R-:W-:Y:S01]  /*9040*/  IMAD.MOV.U32 R244, RZ, RZ, R241 ;  /* 0x000000fffff47224 */ /* 0x000fe200078e00f1 */
[----:B------:R-:W-:Y:S01]  /*9050*/  MOV R245, R242 ;  /* 0x000000f200f57202 */ /* 0x000fe20000000f00 */
[----:B------:R-:W-:Y:S02]  /*9060*/  IMAD.MOV.U32 R246, RZ, RZ, R243 ;  /* 0x000000fffff67224 */ /* 0x000fe400078e00f3 */
[----:B-1----:R-:W-:Y:S02]  /*9070*/  IMAD.MOV.U32 R231, RZ, RZ, R232 ;  /* 0x000000ffffe77224 */ /* 0x002fe400078e00e8 */
[----:B------:R-:W4:Y:S04]  /*9080*/  LDL.LU R232, [R1+0x71c] ;  /* 0x00071c0001e87983 */ /* 0x000f280000300800 */
[----:B------:R-:W2:Y:S04]  /*9090*/  LDL.LU R240, [R1+0x718] ;  /* 0x0007180001f07983 */ /* 0x000ea80000300800 */
[----:B------:R-:W2:Y:S04]  /*90a0*/  LDL.LU R241, [R1+0x714] ;  /* 0x0007140001f17983 */ /* 0x000ea80000300800 */
[----:B------:R-:W2:Y:S04]  /*90b0*/  LDL.LU R242, [R1+0x710] ;  /* 0x0007100001f27983 */ /* 0x000ea80000300800 */
[----:B------:R-:W2:Y:S01]  /*90c0*/  LDL.LU R243, [R1+0x70c] ;  /* 0x00070c0001f37983 */ /* 0x000ea20000300800 */
[----:B---3--:R-:W-:Y:S11]  /*90d0*/  HMMA.1688.F32.TF32 R236, R144, R164, R236 ;  /* 0x000000a490ec723c */ /* 0x008ff600000810ec */
[----:B------:R-:W-:Y:S11]  /*90e0*/  @!UPT UIADD3 URZ, URZ, URZ, URZ ;  /* 0x0000003f3f3ff290 */ /* 0x000ff6000fffe03f */
[----:B------:R-:W-:Y:S01]  /*90f0*/  @!UPT UIADD3 URZ, URZ, URZ, URZ ;  /* 0x0000003f3f3ff290 */ /* 0x000fe2000fffe03f */
[----:B------:R1:W-:Y:S02]  /*9100*/  STL [R1+0x5fc], R236 ;  /* 0x0005fcec01007387 */ /* 0x0003e40000100800 */
[----:B-1----:R-:W-:Y:S02]  /*9110*/  IMAD.MOV.U32 R236, RZ, RZ, R233 ;  /* 0x000000ffffec7224 */ /* 0x002fe400078e00e9 */
[----:B------:R-:W4:Y:S04]  /*9120*/  LDL.LU R233, [R1+0x708] ;  /* 0x0007080001e97983 */ /* 0x000f280000300800 */
[----:B------:R1:W-:Y:S02]  /*9130*/  STL [R1+0x5f8], R237 ;  /* 0x0005f8ed01007387 */ /* 0x0003e40000100800 */
[----:B-1----:R-:W-:-:S02]  /*9140*/  IMAD.MOV.U32 R237, RZ, RZ, R234 ;  /* 0x000000ffffed7224 */ /* 0x002fc400078e00ea */
[----:B------:R-:W4:Y:S04]  /*9150*/  LDL.LU R234, [R1+0x704] ;  /* 0x0007040001ea7983 */ /* 0x000f280000300800 */
[----:B------:R1:W-:Y:S02]  /*9160*/  STL [R1+0x5f4], R238 ;  /* 0x0005f4ee01007387 */ /* 0x0003e40000100800 */
[----:B-1----:R-:W-:Y:S02]  /*9170*/  IMAD.MOV.U32 R238, RZ, RZ, R235 ;  /* 0x000000ffffee7224 */ /* 0x002fe400078e00eb */
[----:B------:R-:W4:Y:S01]  /*9180*/  LDL.LU R235, [R1+0x700] ;  /* 0x0007000001eb7983 */ /* 0x000f220000300800 */
[----:B--2---:R-:W-:Y:S03]  /*9190*/  HMMA.1688.F32.TF32 R240, R144, R160, R240 ;  /* 0x000000a090f0723c */ /* 0x004fe600000810f0 */
[----:B------:R-:W-:Y:S04]  /*91a0*/  STL [R1+0x5d0], R239 ;  /* 0x0005d0ef01007387 */ /* 0x000fe80000100800 */
[----:B------:R-:W-:Y:S04]  /*91b0*/  LDS R144, [R2+0x4200] ;  /* 0x0042000002907984 */ /* 0x000fe80000000800 */
[----:B------:R-:W-:Y:S11]  /*91c0*/  LDS R146, [R2+0x5200] ;  /* 0x0052000002927984 */ /* 0x000ff60000000800 */
[----:B------:R-:W-:Y:S01]  /*91d0*/  @!UPT UIADD3 URZ, URZ, URZ, URZ ;  /* 0x0000003f3f3ff290 */ /* 0x000fe2000fffe03f */
[----:B------:R-:W-:Y:S04]  /*91e0*/  STL [R1+0x60c], R240 ;  /* 0x00060cf001007387 */ /* 0x000fe80000100800 */
[----:B------:R-:W-:Y:S04]  /*91f0*/  STL [R1+0x608], R241 ;  /* 0x000608f101007387 */ /* 0x000fe80000100800 */
[----:B------:R1:W-:Y:S02]  /*9200*/  STL [R1+0x604], R242 ;  /* 0x000604f201007387 */ /* 0x0003e40000100800 */
[----:B-1----:R-:W-:Y:S01]  /*9210*/  IMAD.MOV.U32 R242, RZ, RZ, R249 ;  /* 0x000000fffff27224 */ /* 0x002fe200078e00f9 */
[----:B------:R-:W-:-:S05]  /*9220*/  LOP3.LUT R249, R2, 0x20, RZ, 0x3c, !PT ;  /* 0x0000002002f97812 */ /* 0x000fca00078e3cff */
[----:B------:R-:W-:Y:S04]  /*9230*/  LDS R145, [R249+0x4200] ;  /* 0x00420000f9917984 */ /* 0x000fe80000000800 */
[----:B------:R-:W1:Y:S01]  /*9240*/  LDS R147, [R249+0x5200] ;  /* 0x00520000f9937984 */ /* 0x000e620000000800 */
[----:B------:R-:W-:Y:S02]  /*9250*/  IMAD.MOV.U32 R239, RZ, RZ, R230 ;  /* 0x000000ffffef7224 */ /* 0x000fe400078e00e6 */
[----:B------:R-:W-:Y:S02]  /*9260*/  IMAD.MOV.U32 R240, RZ, RZ, R251 ;  /* 0x000000fffff07224 */ /* 0x000fe400078e00fb */
[----:B------:R-:W-:Y:S01]  /*9270*/  IMAD.MOV.U32 R241, RZ, RZ, R250 ;  /* 0x000000fffff17224 */ /* 0x000fe200078e00fa */
[C---:B-1----:R-:W-:Y:S08]  /*9280*/  HMMA.1688.F32.TF32 R8, R144.reuse, R180, R8 ;  /* 0x000000b49008723c */ /* 0x042ff00000081008 */
[C---:B------:R-:W-:Y:S11]  /*9290*/  HMMA.1688.F32.TF32 R148, R144.reuse, R152, R148 ;  /* 0x000000989094723c */ /* 0x040ff60000081094 */
[----:B------:R-:W-:Y:S05]  /*92a0*/  @!UPT UIADD3 URZ, URZ, URZ, URZ ;  /* 0x0000003f3f3ff290 */ /* 0x000fea000fffe03f */
[----:B------:R-:W-:Y:S01]  /*92b0*/  IMAD.MOV.U32 R249, RZ, RZ, R8 ;  /* 0x000000fffff97224 */ /* 0x000fe200078e0008 */
[----:B------:R-:W-:Y:S01]  /*92c0*/  MOV R250, R9 ;  /* 0x0000000900fa7202 */ /* 0x000fe20000000f00 */
[----:B------:R-:W-:Y:S02]  /*92d0*/  IMAD.MOV.U32 R251, RZ, RZ, R10 ;  /* 0x000000fffffb7224 */ /* 0x000fe400078e000a */
[----:B------:R-:W-:Y:S02]  /*92e0*/  IMAD.MOV.U32 R230, RZ, RZ, R11 ;  /* 0x000000ffffe67224 */ /* 0x000fe400078e000b */
[C---:B------:R-:W-:Y:S01]  /*92f0*/  HMMA.1688.F32.TF32 R8, R144.reuse, R176, R12 ;  /* 0x000000b09008723c */ /* 0x040fe2000008100c */
[----:B------:R-:W-:Y:S04]  /*9300*/  STL [R1+0x600], R243 ;  /* 0x000600f301007387 */ /* 0x000fe80000100800 */
[----:B------:R1:W-:Y:S03]  /*9310*/  STL [R1+0x614], R148 ;  /* 0x0006149401007387 */ /* 0x0003e60000100800 */
[----:B------:R-:W-:Y:S01]  /*9320*/  HMMA.1688.F32.TF32 R12, R144, R168, R56 ;  /* 0x000000a8900c723c */ /* 0x000fe20000081038 */
[----:B-1----:R-:W-:-:S07]  /*9330*/  IMAD.MOV.U32 R148, RZ, RZ, R242 ;  /* 0x000000ffff947224 */ /* 0x002fce00078e00f2 */
[----:B----4-:R-:W-:Y:S11]  /*9340*/  HMMA.1688.F32.TF32 R232, R144, R156, R232 ;  /* 0x0000009c90e8723c */ /* 0x010ff600000810e8 */
[----:B------:R-:W-:Y:S11]  /*9350*/  @!UPT UIADD3 URZ, URZ, URZ, URZ ;  /* 0x0000003f3f3ff290 */ /* 0x000ff6000fffe03f */
[----:B------:R-:W-:Y:S01]  /*9360*/  @!UPT UIADD3 URZ, URZ, URZ, URZ ;  /* 0x0000003f3f3ff290 */ /* 0x000fe2000fffe03f */
[----:B------:R1:W-:Y:S04]  /*9370*/  STL.64 [R1+0x198], R232 ;  /* 0x000198e801007387 */ /* 0x0003e80000100a00 */
[----:B------:R-:W-:Y:S04]  /*9380*/  STL.64 [R1+0x1a0], R234 ;  /* 0x0001a0ea01007387 */ /* 0x000fe80000100a00 */
[----:B------:R2:W-:Y:S04]  /*9390*/  STL [R1+0x610], R149 ;  /* 0x0006109501007387 */ /* 0x0005e80000100800 */
[----:B------:R3:W-:Y:S01]  /*93a0*/  STL [R1+0x5cc], R150 ;  /* 0x0005cc9601007387 */ /* 0x0007e20000100800 */
[----:B-1----:R-:W-:-:S02]  /*93b0*/  IMAD.MOV.U32 R232, RZ, RZ, R239 ;  /* 0x000000ffffe87224 */ /* 0x002fc400078e00ef */
[----:B------:R-:W-:Y:S02]  /*93c0*/  IMAD.MOV.U32 R233, RZ, RZ, R238 ;  /* 0x000000ffffe97224 */ /* 0x000fe400078e00ee */
[----:B--2---:R-:W-:Y:S01]  /*93d0*/  IMAD.MOV.U32 R149, RZ, RZ, R241 ;  /* 0x000000ffff957224 */ /* 0x004fe200078e00f1 */
[----:B------:R-:W-:Y:S01]  /*93e0*/  MOV R241, R231 ;  /* 0x000000e700f17202 */ /* 0x000fe20000000f00 */
[----:B------:R-:W-:Y:S02]  /*93f0*/  IMAD.MOV.U32 R239, RZ, RZ, R228 ;  /* 0x000000ffffef7224 */ /* 0x000fe400078e00e4 */
[----:B---3--:R-:W-:Y:S02]  /*9400*/  IMAD.MOV.U32 R150, RZ, RZ, R240 ;  /* 0x000000ffff967224 */ /* 0x008fe400078e00f0 */
[----:B------:R-:W-:Y:S02]  /*9410*/  IMAD.MOV.U32 R240, RZ, RZ, R229 ;  /* 0x000000fffff07224 */ /* 0x000fe400078e00e5 */
[----:B------:R-:W-:-:S02]  /*9420*/  IMAD.MOV.U32 R231, RZ, RZ, R248 ;  /* 0x000000ffffe77224 */ /* 0x000fc400078e00f8 */
[----:B------:R-:W-:Y:S02]  /*9430*/  IMAD.MOV.U32 R238, RZ, RZ, R8 ;  /* 0x000000ffffee7224 */ /* 0x000fe400078e0008 */
[----:B------:R-:W-:Y:S02]  /*9440*/  IMAD.MOV.U32 R228, RZ, RZ, R9 ;  /* 0x000000ffffe47224 */ /* 0x000fe400078e0009 */
[----:B------:R-:W-:Y:S02]  /*9450*/  IMAD.MOV.U32 R229, RZ, RZ, R10 ;  /* 0x000000ffffe57224 */ /* 0x000fe400078e000a */
[----:B------:R-:W-:Y:S02]  /*9460*/  IMAD.MOV.U32 R248, RZ, RZ, R11 ;  /* 0x000000fffff87224 */ /* 0x000fe400078e000b */
[----:B------:R-:W-:Y:S01]  /*9470*/  HMMA.1688.F32.TF32 R8, R144, R172, R44 ;  /* 0x000000ac9008723c */ /* 0x000fe2000008102c */
[----:B------:R-:W-:Y:S02]  /*9480*/  IMAD.MOV.U32 R234, RZ, RZ, R237 ;  /* 0x000000ffffea7224 */ /* 0x000fe400078e00ed */
[----:B------:R-:W-:Y:S01]  /*9490*/  IMAD.MOV.U32 R235, RZ, RZ, R236 ;  /* 0x000000ffffeb7224 */ /* 0x000fe200078e00ec */
[----:B------:R-:W-:Y:S11]  /*94a0*/  STL [R1+0x5c8], R151 ;  /* 0x0005c89701007387 */ /* 0x000ff60000100800 */
[----:B------:R-:W-:Y:S09]  /*94b0*/  @!UPT UIADD3 URZ, URZ, URZ, URZ ;  /* 0x0000003f3f3ff290 */ /* 0x000ff2000fffe03f */
[----:B------:R-:W-:Y:S01]  /*94c0*/  IMAD.MOV.U32 R242, RZ, RZ, R8 ;  /* 0x000000fffff27224 */ /* 0x000fe200078e0008 */
[----:B------:R-:W-:Y:S01]  /*94d0*/  MOV R236, R10 ;  /* 0x0000000a00ec7202 */ /* 0x000fe20000000f00 */
[----:B------:R-:W-:Y:S02]  /*94e0*/  IMAD.MOV.U32 R243, RZ, RZ, R9 ;  /* 0x000000fffff37224 */ /* 0x000fe400078e0009 */
[----:B------:R-:W-:Y:S02]  /*94f0*/  IMAD.MOV.U32 R237, RZ, RZ, R11 ;  /* 0x000000ffffed7224 */ /* 0x000fe400078e000b */
[----:B------:R-:W-:Y:S02]  /*9500*/  IMAD.MOV.U32 R8, RZ, RZ, R232 ;  /* 0x000000ffff087224 */ /* 0x000fe400078e00e8 */
[----:B------:R-:W-:Y:S02]  /*9510*/  IMAD.MOV.U32 R9, RZ, RZ, R233 ;  /* 0x000000ffff097224 */ /* 0x000fe400078e00e9 */
[----:B------:R-:W-:-:S02]  /*9520*/  IMAD.MOV.U32 R10, RZ, RZ, R234 ;  /* 0x000000ffff0a7224 */ /* 0x000fc400078e00ea */
[----:B------:R-:W-:Y:S02]  /*9530*/  IMAD.MOV.U32 R11, RZ, RZ, R235 ;  /* 0x000000ffff0b7224 */ /* 0x000fe400078e00eb */
[----:B------:R-:W-:Y:S02]  /*9540*/  IMAD.MOV.U32 R235, RZ, RZ, R12 ;  /* 0x000000ffffeb7224 */ /* 0x000fe400078e000c */
[----:B------:R-:W-:Y:S02]  /*9550*/  IMAD.MOV.U32 R234, RZ, RZ, R13 ;  /* 0x000000ffffea7224 */ /* 0x000fe400078e000d */
[----:B------:R-:W-:Y:S02]  /*9560*/  IMAD.MOV.U32 R233, RZ, RZ, R14 ;  /* 0x000000ffffe97224 */ /* 0x000fe400078e000e */
[----:B------:R-:W-:Y:S02]  /*9570*/  IMAD.MOV.U32 R232, RZ, RZ, R15 ;  /* 0x000000ffffe87224 */ /* 0x000fe400078e000f */
[----:B------:R-:W-:Y:S01]  /*9580*/  HMMA.1688.F32.TF32 R12, R144, R164, R60 ;  /* 0x000000a4900c723c */ /* 0x000fe2000008103c */
[----:B------:R-:W-:Y:S04]  /*9590*/  STL [R1+0x624], R230 ;  /* 0x000624e601007387 */ /* 0x000fe80000100800 */
[----:B------:R-:W-:Y:S04]  /*95a0*/  STL [R1+0x620], R251 ;  /* 0x000620fb01007387 */ /* 0x000fe80000100800 */
[----:B------:R1:W-:Y:S04]  /*95b0*/  STL [R1+0x61c], R250 ;  /* 0x00061cfa01007387 */ /* 0x0003e80000100800 */
[----:B------:R-:W-:Y:S04]  /*95c0*/  STL [R1+0x618], R249 ;  /* 0x000618f901007387 */ /* 0x000fe80000100800 */
[----:B------:R2:W-:Y:S01]  /*95d0*/  STL [R1+0x634], R248 ;  /* 0x000634f801007387 */ /* 0x0005e20000100800 */
[----:B-1----:R-:W-:-:S03]  /*95e0*/  IMAD.MOV.U32 R250, RZ, RZ, R148 ;  /* 0x000000fffffa7224 */ /* 0x002fc600078e0094 */
[----:B------:R1:W-:Y:S03]  /*95f0*/  STL [R1+0x630], R229 ;  /* 0x000630e501007387 */ /* 0x0003e60000100800 */
[----:B------:R-:W-:Y:S01]  /*9600*/  IMAD.MOV.U32 R148, RZ, RZ, R12 ;  /* 0x000000ffff947224 */ /* 0x000fe200078e000c */
[----:B------:R3:W-:Y:S01]  /*9610*/  STL [R1+0x62c], R228 ;  /* 0x00062ce401007387 */ /* 0x0007e20000100800 */
[----:B------:R-:W-:Y:S02]  /*9620*/  IMAD.MOV.U32 R12, RZ, RZ, R10 ;  /* 0x000000ffff0c7224 */ /* 0x000fe400078e000a */
[----:B--2---:R-:W-:Y:S02]  /*9630*/  IMAD.MOV.U32 R248, RZ, RZ, R9 ;  /* 0x000000fffff87224 */ /* 0x004fe400078e0009 */
[----:B-1----:R-:W-:Y:S02]  /*9640*/  IMAD.MOV.U32 R229, RZ, RZ, R8 ;  /* 0x000000ffffe57224 */ /* 0x002fe400078e0008 */
[----:B---3--:R-:W-:-:S02]  /*9650*/  IMAD.MOV.U32 R228, RZ, RZ, R11 ;  /* 0x000000ffffe47224 */ /* 0x008fc400078e000b */
[----:B------:R-:W-:Y:S07]  /*9660*/  HMMA.1688.F32.TF32 R8, R144, R160, R64 ;  /* 0x000000a09008723c */ /* 0x000fee0000081040 */
[----:B------:R-:W-:Y:S11]  /*9670*/  LOP3.LUT R65, R2, 0x20, RZ, 0x3c, !PT ;  /* 0x0000002002417812 */ /* 0x000ff600078e3cff */
[----:B------:R-:W-:Y:S06]  /*9680*/  @!UPT UIADD3 URZ, URZ, URZ, URZ ;  /* 0x0000003f3f3ff290 */ /* 0x000fec000fffe03f */
[----:B------:R-:W-:Y:S01]  /*9690*/  IMAD.MOV.U32 R147, RZ, RZ, R8 ;  /* 0x000000ffff937224 */ /* 0x000fe200078e0008 */
[----:B------:R-:W-:Y:S01]  /*96a0*/  MOV R146, R9 ;  /* 0x0000000900927202 */ /* 0x000fe20000000f00 */
[----:B------:R-:W-:Y:S01]  /*96b0*/  IMAD.MOV.U32 R145, RZ, RZ, R10 ;  /* 0x000000ffff917224 */ /* 0x000fe200078e000a */
[----:B------:R-:W-:Y:S01]  /*96c0*/  LDS R8, [R2+0x4280] ;  /* 0x0042800002087984 */ /* 0x000fe20000000800 */
[----:B------:R-:W-:-:S03]  /*96d0*/  IMAD.MOV.U32 R144, RZ, RZ, R11 ;  /* 0x000000ffff907224 */ /* 0x000fc600078e000b */
[----:B------:R-:W-:Y:S04]  /*96e0*/  LDS R10, [R2+0x5280] ;  /* 0x00528000020a7984 */ /* 0x000fe80000000800 */
[----:B------:R-:W-:Y:S04]  /*96f0*/  LDS R9, [R65+0x4280] ;  /* 0x0042800041097984 */ /* 0x000fe80000000800 */
[----:B------:R-:W1:Y:S01]  /*9700*/  LDS R11, [R65+0x5280] ;  /* 0x00528000410b7984 */ /* 0x000e620000000800 */
[----:B------:R-:W-:Y:S01]  /*9710*/  IMAD.MOV.U32 R230, RZ, RZ, R150 ;  /* 0x000000ffffe67224 */ /* 0x000fe200078e0096 */
[----:B------:R-:W-:Y:S01]  /*9720*/  MOV R150, R240 ;  /* 0x000000f000967202 */ /* 0x000fe20000000f00 */
[----:B------:R-:W-:Y:S01]  /*9730*/  IMAD.MOV.U32 R251, RZ, RZ, R149 ;  /* 0x000000fffffb7224 */ /* 0x000fe200078e0095 */
[----:B------:R-:W-:Y:S01]  /*9740*/  STL [R1+0x628], R238 ;  /* 0x000628ee01007387 */ /* 0x000fe20000100800 */
[----:B------:R-:W-:-:S02]  /*9750*/  IMAD.MOV.U32 R151, RZ, RZ, R241 ;  /* 0x000000ffff977224 */ /* 0x000fc400078e00f1 */
[----:B------:R-:W-:Y:S01]  /*9760*/  IMAD.MOV.U32 R149, RZ, RZ, R13 ;  /* 0x000000ffff957224 */ /* 0x000fe200078e000d */
[----:B------:R-:W-:Y:S01]  /*9770*/  STL [R1+0x644], R237 ;  /* 0x000644ed01007387 */ /* 0x000fe20000100800 */
[----:B------:R-:W-:Y:S02]  /*9780*/  IMAD.MOV.U32 R240, RZ, RZ, R14 ;  /* 0x000000fffff07224 */ /* 0x000fe400078e000e */
[----:B------:R-:W-:Y:S01]  /*9790*/  IMAD.MOV.U32 R241, RZ, RZ, R15 ;  /* 0x000000fffff17224 */ /* 0x000fe200078e000f */
[----:B------:R-:W-:Y:S01]  /*97a0*/  STL [R1+0x640], R236 ;  /* 0x000640ec01007387 */ /* 0x000fe20000100800 */
[----:B------:R-:W-:Y:S01]  /*97b0*/  IMAD.MOV.U32 R14, RZ, RZ, R250 ;  /* 0x000000ffff0e7224 */ /* 0x000fe200078e00fa */
[----:B------:R-:W-:Y:S01]  /*97c0*/  MOV R15, R251 ;  /* 0x000000fb000f7202 */ /* 0x000fe20000000f00 */
[----:B------:R-:W-:Y:S01]  /*97d0*/  IMAD.MOV.U32 R13, RZ, RZ, R231 ;  /* 0x000000ffff0d7224 */ /* 0x000fe200078e00e7 */
[----:B------:R-:W-:Y:S01]  /*97e0*/  STL [R1+0x63c], R243 ;  /* 0x00063cf301007387 */ /* 0x000fe20000100800 */
[----:B------:R-:W-:Y:S01]  /*97f0*/  IMAD.MOV.U32 R249, RZ, RZ, R151 ;  /* 0x000000fffff97224 */ /* 0x000fe200078e0097 */
[C---:B-1----:R-:W-:Y:S08]  /*9800*/  HMMA.1688.F32.TF32 R44, R8.reuse, R156, R68 ;  /* 0x0000009c082c723c */ /* 0x042ff00000081044 */
[C---:B------:R-:W-:Y:S08]  /*9810*/  HMMA.1688.F32.TF32 R60, R8.reuse, R152, R72 ;  /* 0x00000098083c723c */ /* 0x040ff00000081048 */
[----:B------:R-:W-:Y:S01]  /*9820*/  HMMA.1688.F32.TF32 R68, R8, R172, R84 ;  /* 0x000000ac0844723c */ /* 0x000fe20000081054 */
[----:B------:R-:W-:Y:S01]  /*9830*/  STL [R1+0x638], R242 ;  /* 0x000638f201007387 */ /* 0x000fe20000100800 */
[----:B------:R-:W-:-:S02]  /*9840*/  IMAD.MOV.U32 R250, RZ, RZ, R150 ;  /* 0x000000fffffa7224 */ /* 0x000fc400078e0096 */
[----:B------:R-:W-:Y:S01]  /*9850*/  IMAD.MOV.U32 R251, RZ, RZ, R239 ;  /* 0x000000fffffb7224 */ /* 0x000fe200078e00ef */
[----:B------:R1:W-:Y:S03]  /*9860*/  STL [R1+0x654], R232 ;  /* 0x000654e801007387 */ /* 0x0003e60000100800 */
[----:B------:R-:W-:Y:S01]  /*9870*/  IMAD.MOV.U32 R231, RZ, RZ, R44 ;  /* 0x000000ffffe77224 */ /* 0x000fe200078e002c */
[----:B------:R2:W-:Y:S01]  /*9880*/  STL [R1+0x650], R233 ;  /* 0x000650e901007387 */ /* 0x0005e20000100800 */
[----:B------:R-:W-:Y:S01]  /*9890*/  IMAD.MOV.U32 R239, RZ, RZ, R45 ;  /* 0x000000ffffef7224 */ /* 0x000fe200078e002d */
[----:B------:R-:W-:Y:S01]  /*98a0*/  MOV R44, R12 ;  /* 0x0000000c002c7202 */ /* 0x000fe20000000f00 */
[----:B------:R-:W-:Y:S01]  /*98b0*/  IMAD.MOV.U32 R150, RZ, RZ, R46 ;  /* 0x000000ffff967224 */ /* 0x000fe200078e002e */
[----:B------:R3:W-:Y:S01]  /*98c0*/  STL [R1+0x64c], R234 ;  /* 0x00064cea01007387 */ /* 0x0007e20000100800 */
[----:B------:R-:W-:-:S02]  /*98d0*/  IMAD.MOV.U32 R151, RZ, RZ, R47 ;  /* 0x000000ffff977224 */ /* 0x000fc400078e002f */
[----:B------:R-:W-:Y:S01]  /*98e0*/  IMAD.MOV.U32 R45, RZ, RZ, R13 ;  /* 0x000000ffff2d7224 */ /* 0x000fe200078e000d */
[----:B------:R4:W-:Y:S01]  /*98f0*/  STL [R1+0x648], R235 ;  /* 0x000648eb01007387 */ /* 0x0009e20000100800 */
        /* <DEDUP_REMOVED lines=8> */
[----:B-1----:R-:W-:Y:S01]  /*9980*/  IMAD.MOV.U32 R232, RZ, RZ, R68 ;  /* 0x000000ffffe87224 */ /* 0x002fe200078e0044 */
[----:B------:R-:W-:Y:S01]  /*9990*/  HMMA.1688.F32.TF32 R60, R8, R180, R76 ;  /* 0x000000b4083c723c */ /* 0x000fe2000008104c */
[----:B--2---:R-:W-:Y:S02]  /*99a0*/  IMAD.MOV.U32 R233, RZ, RZ, R69 ;  /* 0x000000ffffe97224 */ /* 0x004fe400078e0045 */
[----:B---3--:R-:W-:-:S02]  /*99b0*/  IMAD.MOV.U32 R234, RZ, RZ, R70 ;  /* 0x000000ffffea7224 */ /* 0x008fc400078e0046 */
[----:B----4-:R-:W-:-:S03]  /*99c0*/  IMAD.MOV.U32 R235, RZ, RZ, R71 ;  /* 0x000000ffffeb7224 */ /* 0x010fc600078e0047 */
[----:B------:R-:W-:Y:S01]  /*99d0*/  HMMA.1688.F32.TF32 R68, R8, R168, R88 ;  /* 0x000000a80844723c */ /* 0x000fe20000081058 */
[----:B------:R1:W-:Y:S01]  /*99e0*/  STL [R1+0x664], R241 ;  /* 0x000664f101007387 */ /* 0x0003e20000100800 */
[----:B------:R-:W-:-:S03]  /*99f0*/  IMAD.MOV.U32 R57, RZ, RZ, R228 ;  /* 0x000000ffff397224 */ /* 0x000fc600078e00e4 */
[----:B------:R-:W-:Y:S01]  /*9a00*/  STL [R1+0x660], R240 ;  /* 0x000660f001007387 */ /* 0x000fe20000100800 */
[----:B------:R-:W-:Y:S02]  /*9a10*/  IMAD.MOV.U32 R58, RZ, RZ, R229 ;  /* 0x000000ffff3a7224 */ /* 0x000fe400078e00e5 */
[----:B------:R-:W-:Y:S01]  /*9a20*/  IMAD.MOV.U32 R59, RZ, RZ, R248 ;  /* 0x000000ffff3b7224 */ /* 0x000fe200078e00f8 */
[----:B------:R2:W-:Y:S04]  /*9a30*/  STL [R1+0x65c], R149 ;  /* 0x00065c9501007387 */ /* 0x0005e80000100800 */
[----:B------:R3:W-:Y:S03]  /*9a40*/  STL [R1+0x658], R148 ;  /* 0x0006589401007387 */ /* 0x0007e60000100800 */
[----:B------:R-:W-:Y:S01]  /*9a50*/  MOV R248, R60 ;  /* 0x0000003c00f87202 */ /* 0x000fe20000000f00 */
[----:B------:R-:W-:-:S02]  /*9a60*/  IMAD.MOV.U32 R229, RZ, RZ, R61 ;  /* 0x000000ffffe57224 */ /* 0x000fc400078e003d */
[----:B------:R-:W-:Y:S02]  /*9a70*/  IMAD.MOV.U32 R228, RZ, RZ, R62 ;  /* 0x000000ffffe47224 */ /* 0x000fe400078e003e */
[----:B------:R-:W-:Y:S02]  /*9a80*/  IMAD.MOV.U32 R238, RZ, RZ, R63 ;  /* 0x000000ffffee7224 */ /* 0x000fe400078e003f */
[C---:B------:R-:W-:Y:S01]  /*9a90*/  HMMA.1688.F32.TF32 R60, R8.reuse, R176, R80 ;  /* 0x000000b0083c723c */ /* 0x040fe20000081050 */
[----:B-1----:R-:W-:Y:S01]  /*9aa0*/  IMAD.MOV.U32 R241, RZ, RZ, R68 ;  /* 0x000000fffff17224 */ /* 0x002fe200078e0044 */
[----:B--2---:R-:W-:Y:S01]  /*9ab0*/  MOV R149, R70 ;  /* 0x0000004600957202 */ /* 0x004fe20000000f00 */
[----:B------:R-:W-:Y:S02]  /*9ac0*/  IMAD.MOV.U32 R240, RZ, RZ, R69 ;  /* 0x000000fffff07224 */ /* 0x000fe400078e0045 */
[----:B---3--:R-:W-:Y:S01]  /*9ad0*/  IMAD.MOV.U32 R148, RZ, RZ, R71 ;  /* 0x000000ffff947224 */ /* 0x008fe200078e0047 */
[----:B------:R1:W-:Y:S02]  /*9ae0*/  STL [R1+0x674], R144 ;  /* 0x0006749001007387 */ /* 0x0003e40000100800 */
[----:B------:R-:W-:Y:S01]  /*9af0*/  HMMA.1688.F32.TF32 R68, R8, R164, R92 ;  /* 0x000000a40844723c */ /* 0x000fe2000008105c */
[----:B------:R-:W-:Y:S01]  /*9b00*/  MOV R56, R59 ;  /* 0x0000003b00387202 */ /* 0x000fe20000000f00 */
[----:B------:R-:W-:Y:S01]  /*9b10*/  IMAD.MOV.U32 R76, RZ, RZ, R220 ;  /* 0x000000ffff4c7224 */ /* 0x000fe200078e00dc */
[----:B------:R-:W-:Y:S01]  /*9b20*/  LDS R80, [R2+0x6100] ;  /* 0x0061000002507984 */ /* 0x000fe20000000800 */
[----:B------:R-:W-:-:S02]  /*9b30*/  IMAD.MOV.U32 R77, RZ, RZ, R221 ;  /* 0x000000ffff4d7224 */ /* 0x000fc400078e00dd */
[----:B------:R-:W-:Y:S01]  /*9b40*/  IMAD.MOV.U32 R78, RZ, RZ, R222 ;  /* 0x000000ffff4e7224 */ /* 0x000fe200078e00de */
[----:B------:R-:W-:Y:S01]  /*9b50*/  LDS R82, [R2+0x7100] ;  /* 0x0071000002527984 */ /* 0x000fe20000000800 */
[----:B------:R-:W-:Y:S03]  /*9b60*/  HMMA.1688.F32.TF32 R8, R8, R160, R96 ;  /* 0x000000a00808723c */ /* 0x000fe60000081060 */
[----:B------:R2:W-:Y:S04]  /*9b70*/  STL [R1+0x670], R145 ;  /* 0x0006709101007387 */ /* 0x0005e80000100800 */
[----:B------:R3:W-:Y:S04]  /*9b80*/  STL [R1+0x66c], R146 ;  /* 0x00066c9201007387 */ /* 0x0007e80000100800 */
[----:B------:R4:W-:Y:S11]  /*9b90*/  STL [R1+0x668], R147 ;  /* 0x0006689301007387 */ /* 0x0009f60000100800 */
[----:B------:R-:W-:Y:S02]  /*9ba0*/  @!UPT UIADD3 URZ, URZ, URZ, URZ ;  /* 0x0000003f3f3ff290 */ /* 0x000fe4000fffe03f */
[----:B-1----:R-:W-:Y:S02]  /*9bb0*/  IMAD.MOV.U32 R144, RZ, RZ, R8 ;  /* 0x000000ffff907224 */ /* 0x002fe400078e0008 */
[----:B--2---:R-:W-:Y:S01]  /*9bc0*/  IMAD.MOV.U32 R145, RZ, RZ, R9 ;  /* 0x000000ffff917224 */ /* 0x004fe200078e0009 */
[----:B------:R-:W-:Y:S01]  /*9bd0*/  LDS R8, [R2+0x4300] ;  /* 0x0043000002087984 */ /* 0x000fe20000000800 */
[----:B---3--:R-:W-:Y:S02]  /*9be0*/  IMAD.MOV.U32 R146, RZ, RZ, R10 ;  /* 0x000000ffff927224 */ /* 0x008fe400078e000a */
[----:B----4-:R-:W-:Y:S01]  /*9bf0*/  IMAD.MOV.U32 R147, RZ, RZ, R11 ;  /* 0x000000ffff937224 */ /* 0x010fe200078e000b */
[----:B------:R-:W-:Y:S04]  /*9c00*/  LDS R10, [R2+0x5300] ;  /* 0x00530000020a7984 */ /* 0x000fe80000000800 */
[----:B------:R-:W-:Y:S04]  /*9c10*/  LDS R9, [R65+0x4300] ;  /* 0x0043000041097984 */ /* 0x000fe80000000800 */
[----:B------:R-:W1:Y:S01]  /*9c20*/  LDS R11, [R65+0x5300] ;  /* 0x00530000410b7984 */ /* 0x000e620000000800 */
[----:B------:R-:W-:-:S02]  /*9c30*/  IMAD.MOV.U32 R243, RZ, RZ, R62 ;  /* 0x000000fffff37224 */ /* 0x000fc400078e003e */
[----:B------:R-:W-:Y:S02]  /*9c40*/  IMAD.MOV.U32 R242, RZ, RZ, R63 ;  /* 0x000000fffff27224 */ /* 0x000fe400078e003f */
[----:B------:R-:W-:Y:S01]  /*9c50*/  IMAD.MOV.U32 R62, RZ, RZ, R57 ;  /* 0x000000ffff3e7224 */ /* 0x000fe200078e0039 */
[----:B------:R-:W-:Y:S01]  /*9c60*/  STL [R1+0x684], R151 ;  /* 0x0006849701007387 */ /* 0x000fe20000100800 */
[----:B------:R-:W-:Y:S02]  /*9c70*/  IMAD.MOV.U32 R63, RZ, RZ, R58 ;  /* 0x000000ffff3f7224 */ /* 0x000fe400078e003a */
[----:B------:R-:W-:Y:S01]  /*9c80*/  IMAD.MOV.U32 R57, RZ, RZ, R44 ;  /* 0x000000ffff397224 */ /* 0x000fe200078e002c */
[----:B------:R-:W-:Y:S01]  /*9c90*/  STL [R1+0x680], R150 ;  /* 0x0006809601007387 */ /* 0x000fe20000100800 */
[----:B------:R-:W-:Y:S02]  /*9ca0*/  IMAD.MOV.U32 R58, RZ, RZ, R45 ;  /* 0x000000ffff3a7224 */ /* 0x000fe400078e002d */
[----:B------:R-:W-:-:S02]  /*9cb0*/  IMAD.MOV.U32 R59, RZ, RZ, R46 ;  /* 0x000000ffff3b7224 */ /* 0x000fc400078e002e */
[----:B------:R-:W-:Y:S01]  /*9cc0*/  IMAD.MOV.U32 R44, RZ, RZ, R47 ;  /* 0x000000ffff2c7224 */ /* 0x000fe200078e002f */
[----:B------:R-:W-:Y:S01]  /*9cd0*/  STL [R1+0x67c], R239 ;  /* 0x00067cef01007387 */ /* 0x000fe20000100800 */
[----:B------:R-:W-:Y:S02]  /*9ce0*/  IMAD.MOV.U32 R45, RZ, RZ, R12 ;  /* 0x000000ffff2d7224 */ /* 0x000fe400078e000c */
[----:B------:R-:W-:Y:S02]  /*9cf0*/  IMAD.MOV.U32 R46, RZ, RZ, R13 ;  /* 0x000000ffff2e7224 */ /* 0x000fe400078e000d */
[----:B------:R-:W-:Y:S01]  /*9d00*/  IMAD.MOV.U32 R47, RZ, RZ, R244 ;  /* 0x000000ffff2f7224 */ /* 0x000fe200078e00f4 */
[----:B------:R-:W-:Y:S01]  /*9d10*/  MOV R244, R247 ;  /* 0x000000f700f47202 */ /* 0x000fe20000000f00 */
[----:B------:R-:W-:Y:S01]  /*9d20*/  IMAD.MOV.U32 R12, RZ, RZ, R245 ;  /* 0x000000ffff0c7224 */ /* 0x000fe200078e00f5 */
[----:B------:R-:W-:Y:S01]  /*9d30*/  STL [R1+0x678], R231 ;  /* 0x000678e701007387 */ /* 0x000fe20000100800 */
        /* <DEDUP_REMOVED lines=8> */
[C---:B-1----:R-:W-:Y:S11]  /*9dc0*/  HMMA.1688.F32.TF32 R68, R8.reuse, R156, R100 ;  /* 0x0000009c0844723c */ /* 0x042ff60000081064 */
[----:B------:R-:W-:Y:S11]  /*9dd0*/  @!UPT UIADD3 URZ, URZ, URZ, URZ ;  /* 0x0000003f3f3ff290 */ /* 0x000ff6000fffe03f */
[----:B------:R-:W-:Y:S02]  /*9de0*/  @!UPT UIADD3 URZ, URZ, URZ, URZ ;  /* 0x0000003f3f3ff290 */ /* 0x000fe4000fffe03f */
[----:B------:R-:W-:Y:S01]  /*9df0*/  IMAD.MOV.U32 R103, RZ, RZ, R68 ;  /* 0x000000ffff677224 */ /* 0x000fe200078e0044 */
[----:B------:R-:W-:Y:S01]  /*9e00*/  MOV R102, R69 ;  /* 0x0000004500667202 */ /* 0x000fe20000000f00 */
[----:B------:R-:W-:Y:S02]  /*9e10*/  IMAD.MOV.U32 R101, RZ, RZ, R70 ;  /* 0x000000ffff657224 */ /* 0x000fe400078e0046 */
[----:B------:R-:W-:Y:S02]  /*9e20*/  IMAD.MOV.U32 R100, RZ, RZ, R71 ;  /* 0x000000ffff647224 */ /* 0x000fe400078e0047 */
[----:B------:R-:W-:Y:S01]  /*9e30*/  HMMA.1688.F32.TF32 R68, R8, R152, R104 ;  /* 0x000000980844723c */ /* 0x000fe20000081068 */
[----:B------:R-:W-:Y:S02]  /*9e40*/  IMAD.MOV.U32 R237, RZ, RZ, R60 ;  /* 0x000000ffffed7224 */ /* 0x000fe400078e003c */
[----:B------:R-:W-:Y:S02]  /*9e50*/  IMAD.MOV.U32 R236, RZ, RZ, R61 ;  /* 0x000000ffffec7224 */ /* 0x000fe400078e003d */
[----:B------:R-:W-:-:S02]  /*9e60*/  IMAD.MOV.U32 R66, RZ, RZ, R62 ;  /* 0x000000ffff427224 */ /* 0x000fc400078e003e */
[----:B------:R-:W-:Y:S01]  /*9e70*/  IMAD.MOV.U32 R67, RZ, RZ, R63 ;  /* 0x000000ffff437224 */ /* 0x000fe200078e003f */
[----:B------:R-:W-:Y:S01]  /*9e80*/  MOV R63, R59 ;  /* 0x0000003b003f7202 */ /* 0x000fe20000000f00 */
[----:B------:R-:W-:Y:S02]  /*9e90*/  IMAD.MOV.U32 R60, RZ, RZ, R56 ;  /* 0x000000ffff3c7224 */ /* 0x000fe400078e0038 */
[----:B------:R-:W-:Y:S02]  /*9ea0*/  IMAD.MOV.U32 R61, RZ, RZ, R57 ;  /* 0x000000ffff3d7224 */ /* 0x000fe400078e0039 */
[----:B------:R-:W-:Y:S02]  /*9eb0*/  IMAD.MOV.U32 R62, RZ, RZ, R58 ;  /* 0x000000ffff3e7224 */ /* 0x000fe400078e003a */
[----:B------:R-:W-:-:S09]  /*9ec0*/  IMAD.MOV.U32 R56, RZ, RZ, R44 ;  /* 0x000000ffff387224 */ /* 0x000fd200078e002c */
[----:B------:R-:W-:Y:S02]  /*9ed0*/  IMAD.MOV.U32 R107, RZ, RZ, R68 ;  /* 0x000000ffff6b7224 */ /* 0x000fe400078e0044 */
[----:B------:R-:W-:Y:S02]  /*9ee0*/  IMAD.MOV.U32 R106, RZ, RZ, R69 ;  /* 0x000000ffff6a7224 */ /* 0x000fe400078e0045 */
[----:B------:R-:W-:Y:S02]  /*9ef0*/  IMAD.MOV.U32 R105, RZ, RZ, R70 ;  /* 0x000000ffff697224 */ /* 0x000fe400078e0046 */
[----:B------:R-:W-:Y:S02]  /*9f00*/  IMAD.MOV.U32 R104, RZ, RZ, R71 ;  /* 0x000000ffff687224 */ /* 0x000fe400078e0047 */
[----:B------:R-:W-:Y:S01]  /*9f10*/  HMMA.1688.F32.TF32 R68, R8, R180, R108 ;  /* 0x000000b40844723c */ /* 0x000fe2000008106c */
[----:B------:R-:W-:Y:S02]  /*9f20*/  IMAD.MOV.U32 R57, RZ, RZ, R45 ;  /* 0x000000ffff397224 */ /* 0x000fe400078e002d */
        /* <DEDUP_REMOVED lines=8> */
[C---:B------:R-:W-:Y:S08]  /*9fb0*/  HMMA.1688.F32.TF32 R244, R8.reuse, R172, R132 ;  /* 0x000000ac08f4723c */ /* 0x040ff00000081084 */
[C---:B------:R-:W-:Y:S08]  /*9fc0*/  HMMA.1688.F32.TF32 R184, R8.reuse, R168, R184 ;  /* 0x000000a808b8723c */ /* 0x040ff000000810b8 */
[C---:B------:R-:W-:Y:S08]  /*9fd0*/  HMMA.1688.F32.TF32 R188, R8.reuse, R164, R188 ;  /* 0x000000a408bc723c */ /* 0x040ff000000810bc */
[----:B------:R-:W-:Y:S01]  /*9fe0*/  HMMA.1688.F32.TF32 R192, R8, R160, R192 ;  /* 0x000000a008c0723c */ /* 0x000fe200000810c0 */
[----:B------:R-:W-:Y:S01]  /*9ff0*/  IMAD.MOV.U32 R111, RZ, RZ, R68 ;  /* 0x000000ffff6f7224 */ /* 0x000fe200078e0044 */
[----:B------:R-:W-:Y:S01]  /*a000*/  MOV R108, R71 ;  /* 0x00000047006c7202 */ /* 0x000fe20000000f00 */
[----:B------:R-:W-:-:S02]  /*a010*/  IMAD.MOV.U32 R110, RZ, RZ, R69 ;  /* 0x000000ffff6e7224 */ /* 0x000fc400078e0045 */
[----:B------:R-:W-:-:S03]  /*a020*/  IMAD.MOV.U32 R109, RZ, RZ, R70 ;  /* 0x000000ffff6d7224 */ /* 0x000fc600078e0046 */
[----:B------:R-:W-:Y:S01]  /*a030*/  HMMA.1688.F32.TF32 R68, R8, R176, R128 ;  /* 0x000000b00844723c */ /* 0x000fe20000081080 */
[----:B------:R-:W-:Y:S04]  /*a040*/  STL.64 [R1+0x548], R246 ;  /* 0x000548f601007387 */ /* 0x000fe80000100a00 */
[----:B------:R-:W-:Y:S04]  /*a050*/  STL.64 [R1+0x540], R244 ;  /* 0x000540f401007387 */ /* 0x000fe80000100a00 */
[----:B------:R-:W-:Y:S04]  /*a060*/  STL.64 [R1+0x558], R186 ;  /* 0x000558ba01007387 */ /* 0x000fe80000100a00 */
[----:B------:R-:W-:Y:S01]  /*a070*/  STL.64 [R1+0x550], R184 ;  /* 0x000550b801007387 */ /* 0x000fe20000100a00 */
[----:B------:R-:W-:-:S03]  /*a080*/  IMAD.MOV.U32 R134, RZ, RZ, R226 ;  /* 0x000000ffff867224 */ /* 0x000fc600078e00e2 */
[----:B------:R-:W-:Y:S01]  /*a090*/  STL.64 [R1+0x568], R190 ;  /* 0x000568be01007387 */ /* 0x000fe20000100a00 */
[----:B------:R-:W-:-:S03]  /*a0a0*/  MOV R135, R227 ;  /* 0x000000e300877202 */ /* 0x000fc60000000f00 */
[----:B------:R-:W-:Y:S04]  /*a0b0*/  STL.64 [R1+0x560], R188 ;  /* 0x000560bc01007387 */ /* 0x000fe80000100a00 */
[----:B------:R-:W-:Y:S04]  /*a0c0*/  STL.64 [R1+0x578], R194 ;  /* 0x000578c201007387 */ /* 0x000fe80000100a00 */
[----:B------:R-:W-:Y:S04]  /*a0d0*/  STL.64 [R1+0x570], R192 ;  /* 0x000570c001007387 */ /* 0x000fe80000100a00 */
[----:B------:R-:W2:Y:S01]  /*a0e0*/  LDL.LU R226, [R1+0x6fc] ;  /* 0x0006fc0001e27983 */ /* 0x000ea20000300800 */
[----:B------:R-:W-:-:S03]  /*a0f0*/  IMAD.MOV.U32 R79, RZ, RZ, R223 ;  /* 0x000000ffff4f7224 */ /* 0x000fc600078e00df */
[----:B------:R-:W2:Y:S01]  /*a100*/  LDL.LU R227, [R1+0x6f8] ;  /* 0x0006f80001e37983 */ /* 0x000ea20000300800 */
[----:B------:R-:W-:-:S03]  /*a110*/  IMAD.MOV.U32 R72, RZ, RZ, R216 ;  /* 0x000000ffff487224 */ /* 0x000fc600078e00d8 */
[----:B------:R-:W3:Y:S01]  /*a120*/  LDL.LU R220, [R1+0x6f4] ;  /* 0x0006f40001dc7983 */ /* 0x000ee20000300800 */
[----:B------:R-:W-:-:S03]  /*a130*/  IMAD.MOV.U32 R73, RZ, RZ, R217 ;  /* 0x000000ffff497224 */ /* 0x000fc600078e00d9 */
[----:B------:R-:W3:Y:S01]  /*a140*/  LDL.LU R221, [R1+0x6f0] ;  /* 0x0006f00001dd7983 */ /* 0x000ee20000300800 */
[----:B------:R-:W-:-:S03]  /*a150*/  IMAD.MOV.U32 R74, RZ, RZ, R218 ;  /* 0x000000ffff4a7224 */ /* 0x000fc600078e00da */
[----:B------:R-:W3:Y:S01]  /*a160*/  LDL.LU R222, [R1+0x6ec] ;  /* 0x0006ec0001de7983 */ /* 0x000ee20000300800 */
[----:B------:R-:W-:-:S03]  /*a170*/  IMAD.MOV.U32 R151, RZ, RZ, R68 ;  /* 0x000000ffff977224 */ /* 0x000fc600078e0044 */
[----:B------:R-:W3:Y:S01]  /*a180*/  LDL.LU R223, [R1+0x6e8] ;  /* 0x0006e80001df7983 */ /* 0x000ee20000300800 */
[----:B------:R-:W-:-:S03]  /*a190*/  IMAD.MOV.U32 R75, RZ, RZ, R219 ;  /* 0x000000ffff4b7224 */ /* 0x000fc600078e00db */
[----:B------:R-:W4:Y:S01]  /*a1a0*/  LDL.LU R216, [R1+0x6e4] ;  /* 0x0006e40001d87983 */ /* 0x000f220000300800 */
[----:B------:R-:W-:-:S03]  /*a1b0*/  IMAD.MOV.U32 R150, RZ, RZ, R69 ;  /* 0x000000ffff967224 */ /* 0x000fc600078e0045 */
[----:B------:R-:W4:Y:S01]  /*a1c0*/  LDL.LU R217, [R1+0x6e0] ;  /* 0x0006e00001d97983 */ /* 0x000f220000300800 */
[----:B------:R-:W-:Y:S01]  /*a1d0*/  IMAD.MOV.U32 R68, RZ, RZ, R212 ;  /* 0x000000ffff447224 */ /* 0x000fe200078e00d4 */
[----:B------:R-:W-:Y:S02]  /*a1e0*/  MOV R69, R213 ;  /* 0x000000d500457202 */ /* 0x000fe40000000f00 */
[----:B------:R-:W4:Y:S01]  /*a1f0*/  LDL.LU R218, [R1+0x6dc] ;  /* 0x0006dc0001da7983 */ /* 0x000f220000300800 */
[----:B------:R-:W-:-:S03]  /*a200*/  IMAD.MOV.U32 R239, RZ, RZ, R70 ;  /* 0x000000ffffef7224 */ /* 0x000fc600078e0046 */
[----:B------:R-:W4:Y:S01]  /*a210*/  LDL.LU R219, [R1+0x6d8] ;  /* 0x0006d80001db7983 */ /* 0x000f220000300800 */
[----:B------:R-:W-:Y:S02]  /*a220*/  IMAD.MOV.U32 R231, RZ, RZ, R71 ;  /* 0x000000ffffe77224 */ /* 0x000fe400078e0047 */
[----:B------:R-:W-:Y:S01]  /*a230*/  IMAD.MOV.U32 R70, RZ, RZ, R214 ;  /* 0x000000ffff467224 */ /* 0x000fe200078e00d6 */
[----:B------:R-:W4:Y:S01]  /*a240*/  LDL.LU R212, [R1+0x6d4] ;  /* 0x0006d40001d47983 */ /* 0x000f220000300800 */
[----:B------:R-:W-:-:S03]  /*a250*/  IMAD.MOV.U32 R71, RZ, RZ, R208 ;  /* 0x000000ffff477224 */ /* 0x000fc600078e00d0 */
[----:B------:R-:W4:Y:S01]  /*a260*/  LDL.LU R213, [R1+0x6d0] ;  /* 0x0006d00001d57983 */ /* 0x000f220000300800 */
[----:B------:R-:W-:-:S03]  /*a270*/  IMAD.MOV.U32 R64, RZ, RZ, R209 ;  /* 0x000000ffff407224 */ /* 0x000fc600078e00d1 */
[----:B------:R-:W4:Y:S01]  /*a280*/  LDL.LU R214, [R1+0x6cc] ;  /* 0x0006cc0001d67983 */ /* 0x000f220000300800 */
[----:B------:R-:W-:-:S03]  /*a290*/  IMAD.MOV.U32 R96, RZ, RZ, R66 ;  /* 0x000000ffff607224 */ /* 0x000fc600078e0042 */
[----:B------:R-:W-:Y:S01]  /*a2a0*/  LDS R9, [R65+0x4380] ;  /* 0x0043800041097984 */ /* 0x000fe20000000800 */
[----:B------:R-:W-:-:S03]  /*a2b0*/  IMAD.MOV.U32 R97, RZ, RZ, R67 ;  /* 0x000000ffff617224 */ /* 0x000fc600078e0043 */
[----:B------:R1:W-:Y:S01]  /*a2c0*/  LDS R11, [R65+0x5380] ;  /* 0x00538000410b7984 */ /* 0x0003e20000000800 */
[----:B------:R-:W-:-:S03]  /*a2d0*/  IMAD.MOV.U32 R66, RZ, RZ, R204 ;  /* 0x000000ffff427224 */ /* 0x000fc600078e00cc */
[----:B------:R-:W4:Y:S01]  /*a2e0*/  LDL.LU R208, [R1+0x6c8] ;  /* 0x0006c80001d07983 */ /* 0x000f220000300800 */
[----:B------:R-:W-:-:S03]  /*a2f0*/  IMAD.MOV.U32 R98, RZ, RZ, R60 ;  /* 0x000000ffff627224 */ /* 0x000fc600078e003c */
[----:B------:R-:W4:Y:S01]  /*a300*/  LDL.LU R209, [R1+0x6c4] ;  /* 0x0006c40001d17983 */ /* 0x000f220000300800 */
[----:B-1----:R-:W-:Y:S02]  /*a310*/  IMAD.MOV.U32 R65, RZ, RZ, R210 ;  /* 0x000000ffff417224 */ /* 0x002fe400078e00d2 */
[----:B------:R-:W-:Y:S01]  /*a320*/  IMAD.MOV.U32 R67, RZ, RZ, R205 ;  /* 0x000000ffff437224 */ /* 0x000fe200078e00cd */
[----:B------:R-:W4:Y:S01]  /*a330*/  LDL.LU R210, [R1+0x6c0] ;  /* 0x0006c00001d27983 */ /* 0x000f220000300800 */
[----:B------:R-:W-:Y:S02]  /*a340*/  IMAD.MOV.U32 R99, RZ, RZ, R61 ;  /* 0x000000ffff637224 */ /* 0x000fe400078e003d */
[----:B------:R-:W-:Y:S01]  /*a350*/  IMAD.MOV.U32 R60, RZ, RZ, R200 ;  /* 0x000000ffff3c7224 */ /* 0x000fe200078e00c8 */
[----:B------:R-:W4:Y:S01]  /*a360*/  LDL.LU R204, [R1+0x6bc] ;  /* 0x0006bc0001cc7983 */ /* 0x000f220000300800 */
[----:B------:R-:W-:Y:S02]  /*a370*/  IMAD.MOV.U32 R92, RZ, RZ, R62 ;  /* 0x000000ffff5c7224 */ /* 0x000fe400078e003e */
[----:B------:R-:W-:Y:S01]  /*a380*/  IMAD.MOV.U32 R61, RZ, RZ, R201 ;  /* 0x000000ffff3d7224 */ /* 0x000fe200078e00c9 */
[----:B------:R-:W4:Y:S01]  /*a390*/  LDL.LU R205, [R1+0x6b8] ;  /* 0x0006b80001cd7983 */ /* 0x000f220000300800 */
[----:B------:R-:W-:Y:S01]  /*a3a0*/  IMAD.MOV.U32 R93, RZ, RZ, R63 ;  /* 0x000000ffff5d7224 */ /* 0x000fe200078e003f */
[----:B------:R-:W-:Y:S01]  /*a3b0*/  MOV R63, R196 ;  /* 0x000000c4003f7202 */ /* 0x000fe20000000f00 */
[----:B------:R-:W-:Y:S01]  /*a3c0*/  IMAD.MOV.U32 R62, RZ, RZ, R202 ;  /* 0x000000ffff3e7224 */ /* 0x000fe200078e00ca */
[----:B------:R-:W4:Y:S01]  /*a3d0*/  LDL.LU R200, [R1+0x6b4] ;  /* 0x0006b40001c87983 */ /* 0x000f220000300800 */
[----:B------:R-:W-:-:S03]  /*a3e0*/  IMAD.MOV.U32 R86, RZ, RZ, R12 ;  /* 0x000000ffff567224 */ /* 0x000fc600078e000c */
[----:B------:R-:W4:Y:S01]  /*a3f0*/  LDL.LU R201, [R1+0x6b0] ;  /* 0x0006b00001c97983 */ /* 0x000f220000300800 */
[----:B------:R-:W-:Y:S02]  /*a400*/  IMAD.MOV.U32 R87, RZ, RZ, R13 ;  /* 0x000000ffff577224 */ /* 0x000fe400078e000d */
[----:B------:R-:W-:Y:S01]  /*a410*/  IMAD.MOV.U32 R12, RZ, RZ, R197 ;  /* 0x000000ffff0c7224 */ /* 0x000fe200078e00c5 */
[----:B------:R-:W4:Y:S01]  /*a420*/  LDL.LU R202, [R1+0x6ac] ;  /* 0x0006ac0001ca7983 */ /* 0x000f220000300800 */
[----:B------:R-:W-:Y:S02]  /*a430*/  IMAD.MOV.U32 R132, RZ, RZ, R14 ;  /* 0x000000ffff847224 */ /* 0x000fe400078e000e */
[----:B------:R-:W-:Y:S01]  /*a440*/  IMAD.MOV.U32 R13, RZ, RZ, R198 ;  /* 0x000000ffff0d7224 */ /* 0x000fe200078e00c6 */
[----:B------:R-:W4:Y:S01]  /*a450*/  LDL.LU R196, [R1+0x6a8] ;  /* 0x0006a80001c47983 */ /* 0x000f220000300800 */
[----:B------:R-:W-:-:S03]  /*a460*/  IMAD.MOV.U32 R14, RZ, RZ, R199 ;  /* 0x000000ffff0e7224 */ /* 0x000fc600078e00c7 */
[----:B------:R-:W4:Y:S04]  /*a470*/  LDL.LU R197, [R1+0x6a4] ;  /* 0x0006a40001c57983 */ /* 0x000f280000300800 */
[----:B------:R-:W4:Y:S04]  /*a480*/  LDL.LU R198, [R1+0x6a0] ;  /* 0x0006a00001c67983 */ /* 0x000f280000300800 */
[----:B------:R-:W4:Y:S01]  /*a490*/  LDL.LU R199, [R1+0x69c] ;  /* 0x00069c0001c77983 */ /* 0x000f220000300800 */
[----:B------:R-:W-:Y:S02]  /*a4a0*/  IMAD.MOV.U32 R133, RZ, RZ, R15 ;  /* 0x000000ffff857224 */ /* 0x000fe400078e000f */
[----:B------:R-:W-:Y:S01]  /*a4b0*/  IMAD.MOV.U32 R15, RZ, RZ, R203 ;  /* 0x000000ffff0f7224 */ /* 0x000fe200078e00cb */
[----:B------:R-:W-:Y:S01]  /*a4c0*/  LDS R8, [R2+0x4380] ;  /* 0x0043800002087984 */ /* 0x000fe20000000800 */
[----:B------:R-:W-:-:S02]  /*a4d0*/  IMAD.MOV.U32 R244, RZ, RZ, R206 ;  /* 0x000000fffff47224 */ /* 0x000fc400078e00ce */
[----:B------:R-:W-:Y:S01]  /*a4e0*/  IMAD.MOV.U32 R245, RZ, RZ, R207 ;  /* 0x000000fffff57224 */ /* 0x000fe200078e00cf */
[----:B------:R-:W4:Y:S01]  /*a4f0*/  LDL.LU R203, [R1+0x698] ;  /* 0x0006980001cb7983 */ /* 0x000f220000300800 */
[----:B------:R-:W-:-:S03]  /*a500*/  IMAD.MOV.U32 R246, RZ, RZ, R211 ;  /* 0x000000fffff67224 */ /* 0x000fc600078e00d3 */
[----:B------:R-:W4:Y:S04]  /*a510*/  LDL.LU R206, [R1+0x694] ;  /* 0x0006940001ce7983 */ /* 0x000f280000300800 */
[----:B------:R-:W4:Y:S04]  /*a520*/  LDL.LU R207, [R1+0x690] ;  /* 0x0006900001cf7983 */ /* 0x000f280000300800 */
[----:B------:R-:W4:Y:S01]  /*a530*/  LDL.LU R211, [R1+0x68c] ;  /* 0x00068c0001d37983 */ /* 0x000f220000300800 */
[----:B------:R-:W-:-:S03]  /*a540*/  IMAD.MOV.U32 R247, RZ, RZ, R215 ;  /* 0x000000fffff77224 */ /* 0x000fc600078e00d7 */
[----:B------:R-:W4:Y:S04]  /*a550*/  LDL.LU R215, [R1+0x688] ;  /* 0x0006880001d77983 */ /* 0x000f280000300800 */
[----:B------:R-:W2:Y:S01]  /*a560*/  LDS R10, [R2+0x5380] ;  /* 0x00538000020a7984 */ /* 0x000ea20000000800 */
[----:B------:R-:W-:Y:S02]  /*a570*/  IMAD.MOV.U32 R90, RZ, RZ, R44 ;  /* 0x000000ffff5a7224 */ /* 0x000fe400078e002c */
[----:B------:R-:W-:Y:S01]  /*a580*/  IMAD.MOV.U32 R91, RZ, RZ, R45 ;  /* 0x000000ffff5b7224 */ /* 0x000fe200078e002d */
[----:B------:R-:W-:Y:S01]  /*a590*/  LDS R44, [R2+0x6000] ;  /* 0x00600000022c7984 */ /* 0x000fe20000000800 */
[----:B------:R-:W-:Y:S02]  /*a5a0*/  IMAD.MOV.U32 R84, RZ, RZ, R46 ;  /* 0x000000ffff547224 */ /* 0x000fe400078e002e */
[----:B------:R-:W-:Y:S01]  /*a5b0*/  IMAD.MOV.U32 R85, RZ, RZ, R47 ;  /* 0x000000ffff557224 */ /* 0x000fe200078e002f */
[----:B------:R-:W-:Y:S01]  /*a5c0*/  LDS R46, [R2+0x7000] ;  /* 0x00700000022e7984 */ /* 0x000fe20000000800 */
[----:B------:R-:W-:-:S02]  /*a5d0*/  IMAD.MOV.U32 R184, RZ, RZ, R232 ;  /* 0x000000ffffb87224 */ /* 0x000fc400078e00e8 */
[----:B------:R-:W-:Y:S01]  /*a5e0*/  IMAD.MOV.U32 R185, RZ, RZ, R233 ;  /* 0x000000ffffb97224 */ /* 0x000fe200078e00e9 */
[----:B------:R-:W-:Y:S01]  /*a5f0*/  MOV R89, R59 ;  /* 0x0000003b00597202 */ /* 0x000fe20000000f00 */
[----:B------:R-:W-:Y:S01]  /*a600*/  IMAD.MOV.U32 R186, RZ, RZ, R234 ;  /* 0x000000ffffba7224 */ /* 0x000fe200078e00ea */
[----:B------:R-:W-:Y:S01]  /*a610*/  LDS R128, [R2+0x6180] ;  /* 0x0061800002807984 */ /* 0x000fe20000000800 */
[----:B------:R-:W-:Y:S02]  /*a620*/  IMAD.MOV.U32 R187, RZ, RZ, R235 ;  /* 0x000000ffffbb7224 */ /* 0x000fe400078e00eb */
[----:B------:R-:W-:Y:S01]  /*a630*/  IMAD.MOV.U32 R188, RZ, RZ, R237 ;  /* 0x000000ffffbc7224 */ /* 0x000fe200078e00ed */
[----:B------:R-:W-:Y:S01]  /*a640*/  LDS R130, [R2+0x7180] ;  /* 0x0071800002827984 */ /* 0x000fe20000000800 */
[----:B------:R-:W-:Y:S01]  /*a650*/  IMAD.MOV.U32 R189, RZ, RZ, R236 ;  /* 0x000000ffffbd7224 */ /* 0x000fe200078e00ec */
[----:B------:R-:W-:Y:S01]  /*a660*/  MOV R191, R242 ;  /* 0x000000f200bf7202 */ /* 0x000fe20000000f00 */
[----:B------:R-:W-:-:S02]  /*a670*/  IMAD.MOV.U32 R190, RZ, RZ, R243 ;  /* 0x000000ffffbe7224 */ /* 0x000fc400078e00f3 */
[----:B------:R-:W-:Y:S02]  /*a680*/  IMAD.MOV.U32 R192, RZ, RZ, R248 ;  /* 0x000000ffffc07224 */ /* 0x000fe400078e00f8 */
[----:B------:R-:W-:Y:S02]  /*a690*/  IMAD.MOV.U32 R193, RZ, RZ, R229 ;  /* 0x000000ffffc17224 */ /* 0x000fe400078e00e5 */
[----:B------:R-:W-:Y:S02]  /*a6a0*/  IMAD.MOV.U32 R194, RZ, RZ, R228 ;  /* 0x000000ffffc27224 */ /* 0x000fe400078e00e4 */
[----:B------:R-:W-:Y:S01]  /*a6b0*/  IMAD.MOV.U32 R195, RZ, RZ, R238 ;  /* 0x000000ffffc37224 */ /* 0x000fe200078e00ee */
[C---:B--2---:R-:W-:Y:S08]  /*a6c0*/  HMMA.1688.F32.TF32 R224, R8.reuse, R160, R224 ;  /* 0x000000a008e0723c */ /* 0x044ff000000810e0 */
[C---:B---3--:R-:W-:Y:S08]  /*a6d0*/  HMMA.1688.F32.TF32 R220, R8.reuse, R164, R220 ;  /* 0x000000a408dc723c */ /* 0x048ff000000810dc */
[C---:B----4-:R-:W-:Y:S08]  /*a6e0*/  HMMA.1688.F32.TF32 R216, R8.reuse, R168, R216 ;  /* 0x000000a808d8723c */ /* 0x050ff000000810d8 */
[----:B------:R-:W-:Y:S07]  /*a6f0*/  HMMA.1688.F32.TF32 R196, R8, R156, R196 ;  /* 0x0000009c08c4723c */ /* 0x000fee00000810c4 */
[----:B------:R-:W-:-:S05]  /*a700*/  LOP3.LUT R157, R2, 0x20, RZ, 0x3c, !PT ;  /* 0x00000020029d7812 */ /* 0x000fca00078e3cff */
[----:B------:R-:W-:Y:S04]  /*a710*/  LDS R45, [R157+0x6000] ;  /* 0x006000009d2d7984 */ /* 0x000fe80000000800 */
[----:B------:R-:W1:Y:S01]  /*a720*/  LDS R47, [R157+0x7000] ;  /* 0x007000009d2f7984 */ /* 0x000e620000000800 */
[C---:B------:R-:W-:Y:S01]  /*a730*/  HMMA.1688.F32.TF32 R200, R8.reuse, R152, R200 ;  /* 0x0000009808c8723c */ /* 0x040fe200000810c8 */
[----:B------:R-:W-:Y:S02]  /*a740*/  IMAD.MOV.U32 R94, RZ, RZ, R56 ;  /* 0x000000ffff5e7224 */ /* 0x000fe400078e0038 */
[----:B------:R-:W-:Y:S01]  /*a750*/  IMAD.MOV.U32 R95, RZ, RZ, R57 ;  /* 0x000000ffff5f7224 */ /* 0x000fe200078e0039 */
[----:B------:R-:W-:Y:S04]  /*a760*/  LDS R56, [R2+0x6080] ;  /* 0x0060800002387984 */ /* 0x000fe80000000800 */
[C---:B------:R-:W-:Y:S08]  /*a770*/  HMMA.1688.F32.TF32 R204, R8.reuse, R180, R204 ;  /* 0x000000b408cc723c */ /* 0x040ff000000810cc */
[C---:B------:R-:W-:Y:S01]  /*a780*/  HMMA.1688.F32.TF32 R208, R8.reuse, R176, R208 ;  /* 0x000000b008d0723c */ /* 0x040fe200000810d0 */
[----:B------:R-:W-:Y:S07]  /*a790*/  STL.64 [R1+0x588], R198 ;  /* 0x000588c601007387 */ /* 0x000fee0000100a00 */
[----:B------:R-:W-:Y:S01]  /*a7a0*/  HMMA.1688.F32.TF32 R212, R8, R172, R212 ;  /* 0x000000ac08d4723c */ /* 0x000fe200000810d4 */
[----:B------:R-:W-:Y:S01]  /*a7b0*/  IMAD.MOV.U32 R88, RZ, RZ, R58 ;  /* 0x000000ffff587224 */ /* 0x000fe200078e003a */
[----:B------:R-:W-:Y:S04]  /*a7c0*/  LDS R59, [R157+0x7080] ;  /* 0x007080009d3b7984 */ /* 0x000fe80000000800 */
[----:B------:R-:W-:Y:S04]  /*a7d0*/  LDS R81, [R157+0x6100] ;  /* 0x006100009d517984 */ /* 0x000fe80000000800 */
[----:B------:R-:W2:Y:S04]  /*a7e0*/  LDS R83, [R157+0x7100] ;  /* 0x007100009d537984 */ /* 0x000ea80000000800 */
[----:B------:R-:W-:Y:S01]  /*a7f0*/  LDS R129, [R157+0x6180] ;  /* 0x006180009d817984 */ /* 0x000fe20000000800 */
[C---:B-1----:R-:W-:Y:S03]  /*a800*/  HMMA.1688.F32.TF32 R124, R44.reuse, R158, R124 ;  /* 0x0000009e2c7c723c */ /* 0x042fe6000008107c */
[----:B------:R-:W-:Y:S05]  /*a810*/  LDS R131, [R157+0x7180] ;  /* 0x007180009d837984 */ /* 0x000fea0000000800 */
[C---:B------:R-:W-:Y:S08]  /*a820*/  HMMA.1688.F32.TF32 R116, R44.reuse, R154, R116 ;  /* 0x0000009a2c74723c */ /* 0x040ff00000081074 */
[C---:B------:R-:W-:Y:S08]  /*a830*/  HMMA.1688.F32.TF32 R112, R44.reuse, R182, R112 ;  /* 0x000000b62c70723c */ /* 0x040ff00000081070 */
[C---:B------:R-:W-:Y:S08]  /*a840*/  HMMA.1688.F32.TF32 R120, R44.reuse, R178, R120 ;  /* 0x000000b22c78723c */ /* 0x040ff00000081078 */
[C---:B------:R-:W-:Y:S01]  /*a850*/  HMMA.1688.F32.TF32 R4, R44.reuse, R174, R4 ;  /* 0x000000ae2c04723c */ /* 0x040fe20000081004 */
[----:B------:R-:W-:Y:S04]  /*a860*/  STL.64 [R1+0x580], R196 ;  /* 0x000580c401007387 */ /* 0x000fe80000100a00 */
[----:B------:R-:W-:Y:S03]  /*a870*/  LDS R57, [R157+0x6080] ;  /* 0x006080009d397984 */ /* 0x000fe60000000800 */
[----:B------:R-:W-:Y:S01]  /*a880*/  HMMA.1688.F32.TF32 R8, R44, R170, R244 ;  /* 0x000000aa2c08723c */ /* 0x000fe200000810f4 */
[----:B------:R-:W-:Y:S04]  /*a890*/  STL.64 [R1+0x598], R202 ;  /* 0x000598ca01007387 */ /* 0x000fe80000100a00 */
[----:B------:R-:W-:Y:S04]  /*a8a0*/  STL.64 [R1+0x590], R200 ;  /* 0x000590c801007387 */ /* 0x000fe80000100a00 */
[----:B------:R-:W-:Y:S04]  /*a8b0*/  STL.64 [R1+0x5b0], R206 ;  /* 0x0005b0ce01007387 */ /* 0x000fe80000100a00 */
[----:B------:R-:W-:Y:S04]  /*a8c0*/  STL.64 [R1+0x5a8], R204 ;  /* 0x0005a8cc01007387 */ /* 0x000fe80000100a00 */
[----:B------:R-:W-:Y:S04]  /*a8d0*/  STL.64 [R1+0x5c0], R210 ;  /* 0x0005c0d201007387 */ /* 0x000fe80000100a00 */
[----:B------:R-:W-:Y:S04]  /*a8e0*/  STL.64 [R1+0x5b8], R208 ;  /* 0x0005b8d001007387 */ /* 0x000fe80000100a00 */
[----:B------:R1:W-:Y:S04]  /*a8f0*/  STL.64 [R1+0x4e8], R124 ;  /* 0x0004e87c01007387 */ /* 0x0003e80000100a00 */
[----:B------:R3:W-:Y:S04]  /*a900*/  STL.64 [R1+0x4e0], R126 ;  /* 0x0004e07e01007387 */ /* 0x0007e80000100a00 */
[----:B------:R-:W-:Y:S04]  /*a910*/  STL.64 [R1+0x4f8], R116 ;  /* 0x0004f87401007387 */ /* 0x000fe80000100a00 */
[----:B------:R-:W-:Y:S04]  /*a920*/  STL.64 [R1+0x4f0], R118 ;  /* 0x0004f07601007387 */ /* 0x000fe80000100a00 */
[----:B------:R-:W-:Y:S04]  /*a930*/  STL.64 [R1+0x508], R112 ;  /* 0x0005087001007387 */ /* 0x000fe80000100a00 */
[----:B------:R-:W-:Y:S04]  /*a940*/  STL.64 [R1+0x500], R114 ;  /* 0x0005007201007387 */ /* 0x000fe80000100a00 */
[----:B------:R-:W-:Y:S01]  /*a950*/  STL.64 [R1+0x518], R120 ;  /* 0x0005187801007387 */ /* 0x000fe20000100a00 */
[----:B-1----:R-:W-:-:S03]  /*a960*/  IMAD.MOV.U32 R124, RZ, RZ, R151 ;  /* 0x000000ffff7c7224 */ /* 0x002fc600078e0097 */
[----:B------:R-:W-:Y:S01]  /*a970*/  STL.64 [R1+0x510], R122 ;  /* 0x0005107a01007387 */ /* 0x000fe20000100a00 */
[----:B------:R-:W-:-:S03]  /*a980*/  MOV R125, R150 ;  /* 0x00000096007d7202 */ /* 0x000fc60000000f00 */
[----:B------:R1:W-:Y:S01]  /*a990*/  STL.64 [R1+0x528], R4 ;  /* 0x0005280401007387 */ /* 0x0003e20000100a00 */
[----:B---3--:R-:W-:-:S03]  /*a9a0*/  IMAD.MOV.U32 R126, RZ, RZ, R239 ;  /* 0x000000ffff7e7224 */ /* 0x008fc600078e00ef */
[----:B------:R3:W-:Y:S01]  /*a9b0*/  STL.64 [R1+0x520], R6 ;  /* 0x0005200601007387 */ /* 0x0007e20000100a00 */
[----:B------:R-:W-:-:S03]  /*a9c0*/  IMAD.MOV.U32 R127, RZ, RZ, R231 ;  /* 0x000000ffff7f7224 */ /* 0x000fc600078e00e7 */
[----:B------:R-:W-:Y:S04]  /*a9d0*/  STL.64 [R1+0x530], R10 ;  /* 0x0005300a01007387 */ /* 0x000fe80000100a00 */
[----:B------:R-:W4:Y:S01]  /*a9e0*/  LDL.LU R151, [R1+0x684] ;  /* 0x0006840001977983 */ /* 0x000f220000300800 */
[----:B-1----:R-:W-:-:S03]  /*a9f0*/  IMAD.MOV.U32 R4, RZ, RZ, R144 ;  /* 0x000000ffff047224 */ /* 0x002fc600078e0090 */
[----:B------:R-:W4:Y:S01]  /*aa00*/  LDL.LU R150, [R1+0x680] ;  /* 0x0006800001967983 */ /* 0x000f220000300800 */
[----:B------:R-:W-:-:S03]  /*aa10*/  IMAD.MOV.U32 R5, RZ, RZ, R145 ;  /* 0x000000ffff057224 */ /* 0x000fc600078e0091 */
[----:B------:R-:W4:Y:S01]  /*aa20*/  LDL.LU R239, [R1+0x67c] ;  /* 0x00067c0001ef7983 */ /* 0x000f220000300800 */
[----:B---3--:R-:W-:-:S03]  /*aa30*/  IMAD.MOV.U32 R6, RZ, RZ, R146 ;  /* 0x000000ffff067224 */ /* 0x008fc600078e0092 */
[----:B------:R-:W3:Y:S01]  /*aa40*/  LDL.LU R231, [R1+0x678] ;  /* 0x0006780001e77983 */ /* 0x000ee20000300800 */
[----:B------:R-:W-:-:S03]  /*aa50*/  IMAD.MOV.U32 R7, RZ, RZ, R147 ;  /* 0x000000ffff077224 */ /* 0x000fc600078e0093 */
[----:B------:R-:W3:Y:S01]  /*aa60*/  LDL.LU R144, [R1+0x674] ;  /* 0x0006740001907983 */ /* 0x000ee20000300800 */
[----:B------:R-:W-:-:S03]  /*aa70*/  IMAD.MOV.U32 R244, RZ, RZ, R241 ;  /* 0x000000fffff47224 */ /* 0x000fc600078e00f1 */
[----:B------:R-:W4:Y:S01]  /*aa80*/  LDL.LU R145, [R1+0x670] ;  /* 0x0006700001917983 */ /* 0x000f220000300800 */
[----:B------:R-:W-:-:S03]  /*aa90*/  MOV R245, R240 ;  /* 0x000000f000f57202 */ /* 0x000fc60000000f00 */
[----:B------:R-:W4:Y:S01]  /*aaa0*/  LDL.LU R146, [R1+0x66c] ;  /* 0x00066c0001927983 */ /* 0x000f220000300800 */
[----:B------:R-:W-:-:S03]  /*aab0*/  IMAD.MOV.U32 R246, RZ, RZ, R149 ;  /* 0x000000fffff67224 */ /* 0x000fc600078e0095 */
[----:B------:R-:W4:Y:S01]  /*aac0*/  LDL.LU R147, [R1+0x668] ;  /* 0x0006680001937983 */ /* 0x000f220000300800 */
[----:B------:R-:W-:-:S03]  /*aad0*/  IMAD.MOV.U32 R247, RZ, RZ, R148 ;  /* 0x000000fffff77224 */ /* 0x000fc600078e0094 */
        /* <DEDUP_REMOVED lines=18> */
[----:B------:R-:W4:Y:S01]  /*ac00*/  LDL.LU R230, [R1+0x624] ;  /* 0x0006240001e67983 */ /* 0x000f220000300800 */
[----:B------:R-:W-:Y:S02]  /*ac10*/  IMAD.MOV.U32 R198, RZ, RZ, R250 ;  /* 0x000000ffffc67224 */ /* 0x000fe400078e00fa */
[----:B------:R-:W-:Y:S01]  /*ac20*/  IMAD.MOV.U32 R199, RZ, RZ, R249 ;  /* 0x000000ffffc77224 */ /* 0x000fe200078e00f9 */
[----:B------:R-:W4:Y:S04]  /*ac30*/  LDL.LU R251, [R1+0x620] ;  /* 0x0006200001fb7983 */ /* 0x000f280000300800 */
[----:B------:R-:W4:Y:S04]  /*ac40*/  LDL.LU R250, [R1+0x61c] ;  /* 0x00061c0001fa7983 */ /* 0x000f280000300800 */
[----:B------:R-:W4:Y:S04]  /*ac50*/  LDL.LU R249, [R1+0x618] ;  /* 0x0006180001f97983 */ /* 0x000f280000300800 */
[----:B------:R-:W1:Y:S01]  /*ac60*/  LDS R58, [R2+0x7080] ;  /* 0x00708000023a7984 */ /* 0x000e620000000800 */
[C---:B------:R-:W-:Y:S08]  /*ac70*/  HMMA.1688.F32.TF32 R12, R44.reuse, R166, R12 ;  /* 0x000000a62c0c723c */ /* 0x040ff0000008100c */
[----:B------:R-:W-:Y:S08]  /*ac80*/  HMMA.1688.F32.TF32 R16, R44, R162, R16 ;  /* 0x000000a22c10723c */ /* 0x000ff00000081010 */
[C---:B--2---:R-:W-:Y:S08]  /*ac90*/  HMMA.1688.F32.TF32 R52, R80.reuse, R158, R52 ;  /* 0x0000009e5034723c */ /* 0x044ff00000081034 */
[----:B------:R-:W-:Y:S08]  /*aca0*/  HMMA.1688.F32.TF32 R64, R80, R178, R64 ;  /* 0x000000b25040723c */ /* 0x000ff00000081040 */
[----:B-1----:R-:W-:Y:S08]  /*acb0*/  HMMA.1688.F32.TF32 R44, R56, R166, R60 ;  /* 0x000000a6382c723c */ /* 0x002ff0000008103c */
[----:B------:R-:W-:Y:S08]  /*acc0*/  HMMA.1688.F32.TF32 R60, R80, R182, R140 ;  /* 0x000000b6503c723c */ /* 0x000ff0000008108c */
[C---:B------:R-:W-:Y:S08]  /*acd0*/  HMMA.1688.F32.TF32 R20, R56.reuse, R158, R20 ;  /* 0x0000009e3814723c */ /* 0x040ff00000081014 */
        /* <DEDUP_REMOVED lines=10> */
[----:B------:R-:W-:Y:S01]  /*ad80*/  HMMA.1688.F32.TF32 R80, R80, R162, R132 ;  /* 0x000000a25050723c */ /* 0x000fe20000081084 */
[----:B---3--:R-:W-:-:S02]  /*ad90*/  IMAD.MOV.U32 R207, RZ, RZ, R144 ;  /* 0x000000ffffcf7224 */ /* 0x008fc400078e0090 */
[----:B----4-:R-:W-:Y:S01]  /*ada0*/  IMAD.MOV.U32 R206, RZ, RZ, R145 ;  /* 0x000000ffffce7224 */ /* 0x010fe200078e0091 */
[----:B------:R-:W-:Y:S01]  /*adb0*/  MOV R205, R146 ;  /* 0x0000009200cd7202 */ /* 0x000fe20000000f00 */
[----:B------:R-:W-:Y:S02]  /*adc0*/  IMAD.MOV.U32 R211, RZ, RZ, R241 ;  /* 0x000000ffffd37224 */ /* 0x000fe400078e00f1 */
[----:B------:R-:W-:Y:S02]  /*add0*/  IMAD.MOV.U32 R210, RZ, RZ, R240 ;  /* 0x000000ffffd27224 */ /* 0x000fe400078e00f0 */
[----:B------:R-:W-:Y:S02]  /*ade0*/  IMAD.MOV.U32 R209, RZ, RZ, R149 ;  /* 0x000000ffffd17224 */ /* 0x000fe400078e0095 */
[----:B------:R-:W-:Y:S02]  /*adf0*/  IMAD.MOV.U32 R208, RZ, RZ, R148 ;  /* 0x000000ffffd07224 */ /* 0x000fe400078e0094 */
[----:B------:R-:W2:Y:S04]  /*ae00*/  LDL.LU R148, [R1+0x614] ;  /* 0x0006140001947983 */ /* 0x000ea80000300800 */
[----:B------:R-:W2:Y:S04]  /*ae10*/  LDL.LU R149, [R1+0x610] ;  /* 0x0006100001957983 */ /* 0x000ea80000300800 */
[----:B------:R-:W3:Y:S04]  /*ae20*/  LDL.LU R240, [R1+0x60c] ;  /* 0x00060c0001f07983 */ /* 0x000ee80000300800 */
[----:B------:R-:W3:Y:S01]  /*ae30*/  LDL.LU R241, [R1+0x608] ;  /* 0x0006080001f17983 */ /* 0x000ee20000300800 */
[----:B------:R-:W-:Y:S01]  /*ae40*/  IMAD.MOV.U32 R204, RZ, RZ, R147 ;  /* 0x000000ffffcc7224 */ /* 0x000fe200078e0093 */
[----:B------:R-:W-:Y:S01]  /*ae50*/  MOV R143, R237 ;  /* 0x000000ed008f7202 */ /* 0x000fe20000000f00 */
[----:B------:R-:W-:-:S02]  /*ae60*/  IMAD.MOV.U32 R142, RZ, RZ, R236 ;  /* 0x000000ffff8e7224 */ /* 0x000fc400078e00ec */
[----:B------:R-:W-:Y:S02]  /*ae70*/  IMAD.MOV.U32 R141, RZ, RZ, R243 ;  /* 0x000000ffff8d7224 */ /* 0x000fe400078e00f3 */
[----:B------:R-:W-:Y:S02]  /*ae80*/  IMAD.MOV.U32 R140, RZ, RZ, R242 ;  /* 0x000000ffff8c7224 */ /* 0x000fe400078e00f2 */
[----:B------:R-:W3:Y:S04]  /*ae90*/  LDL.LU R242, [R1+0x604] ;  /* 0x0006040001f27983 */ /* 0x000ee80000300800 */
[----:B------:R-:W3:Y:S04]  /*aea0*/  LDL.LU R243, [R1+0x600] ;  /* 0x0006000001f37983 */ /* 0x000ee80000300800 */
[----:B------:R-:W4:Y:S01]  /*aeb0*/  LDL.LU R236, [R1+0x5fc] ;  /* 0x0005fc0001ec7983 */ /* 0x000f220000300800 */
[----:B------:R-:W-:-:S02]  /*aec0*/  IMAD.MOV.U32 R146, RZ, RZ, R229 ;  /* 0x000000ffff927224 */ /* 0x000fc400078e00e5 */
[----:B------:R-:W-:Y:S01]  /*aed0*/  IMAD.MOV.U32 R145, RZ, RZ, R228 ;  /* 0x000000ffff917224 */ /* 0x000fe200078e00e4 */
[----:B------:R-:W4:Y:S01]  /*aee0*/  LDL.LU R237, [R1+0x5f8] ;  /* 0x0005f80001ed7983 */ /* 0x000f220000300800 */
[----:B------:R-:W-:-:S03]  /*aef0*/  IMAD.MOV.U32 R144, RZ, RZ, R238 ;  /* 0x000000ffff907224 */ /* 0x000fc600078e00ee */
[----:B------:R-:W4:Y:S01]  /*af00*/  LDL.LU R238, [R1+0x5f4] ;  /* 0x0005f40001ee7983 */ /* 0x000f220000300800 */
[----:B------:R-:W-:-:S03]  /*af10*/  IMAD.MOV.U32 R147, RZ, RZ, R248 ;  /* 0x000000ffff937224 */ /* 0x000fc600078e00f8 */
[----:B------:R-:W2:Y:S04]  /*af20*/  LDL.LU R228, [R1+0x5f0] ;  /* 0x0005f00001e47983 */ /* 0x000ea80000300800 */
[----:B------:R-:W2:Y:S04]  /*af30*/  LDL.LU R229, [R1+0x5ec] ;  /* 0x0005ec0001e57983 */ /* 0x000ea80000300800 */
[----:B------:R-:W2:Y:S04]  /*af40*/  LDL.LU R248, [R1+0x5e8] ;  /* 0x0005e80001f87983 */ /* 0x000ea80000300800 */
[----:B------:R-:W2:Y:S01]  /*af50*/  LDL.LU R132, [R1+0x198] ;  /* 0x0001980001847983 */ /* 0x000ea20000300800 */
[----:B------:R-:W-:-:S03]  /*af60*/  IMAD.MOV.U32 R136, RZ, RZ, R249 ;  /* 0x000000ffff887224 */ /* 0x000fc600078e00f9 */
[----:B------:R-:W2:Y:S01]  /*af70*/  LDL.LU R133, [R1+0x19c] ;  /* 0x00019c0001857983 */ /* 0x000ea20000300800 */
[----:B------:R-:W-:-:S03]  /*af80*/  IMAD.MOV.U32 R137, RZ, RZ, R250 ;  /* 0x000000ffff897224 */ /* 0x000fc600078e00fa */
[----:B------:R-:W2:Y:S01]  /*af90*/  LDL.LU R134, [R1+0x1a0] ;  /* 0x0001a00001867983 */ /* 0x000ea20000300800 */
[----:B------:R-:W-:-:S03]  /*afa0*/  IMAD.MOV.U32 R138, RZ, RZ, R251 ;  /* 0x000000ffff8a7224 */ /* 0x000fc600078e00fb */
[----:B------:R-:W2:Y:S04]  /*afb0*/  LDL.LU R135, [R1+0x1a4] ;  /* 0x0001a40001877983 */ /* 0x000ea80000300800 */
[----:B------:R-:W2:Y:S04]  /*afc0*/  LDL.LU R249, [R1+0x5e4] ;  /* 0x0005e40001f97983 */ /* 0x000ea80000300800 */
[----:B------:R-:W2:Y:S04]  /*afd0*/  LDL.LU R250, [R1+0x5e0] ;  /* 0x0005e00001fa7983 */ /* 0x000ea80000300800 */
[----:B------:R-:W2:Y:S01]  /*afe0*/  LDL.LU R251, [R1+0x5dc] ;  /* 0x0005dc0001fb7983 */ /* 0x000ea20000300800 */
[----:B------:R-:W-:Y:S01]  /*aff0*/  IMAD.MOV.U32 R139, RZ, RZ, R230 ;  /* 0x000000ffff8b7224 */ /* 0x000fe200078e00e6 */
[----:B------:R-:W-:Y:S01]  /*b000*/  MOV R201, R239 ;  /* 0x000000ef00c97202 */ /* 0x000fe20000000f00 */
[----:B------:R-:W-:Y:S01]  /*b010*/  IMAD.MOV.U32 R200, RZ, RZ, R231 ;  /* 0x000000ffffc87224 */ /* 0x000fe200078e00e7 */
[----:B------:R-:W3:Y:S01]  /*b020*/  LDL.LU R230, [R1+0x5d8] ;  /* 0x0005d80001e67983 */ /* 0x000ee20000300800 */
[----:B------:R-:W-:-:S03]  /*b030*/  IMAD.MOV.U32 R202, RZ, RZ, R150 ;  /* 0x000000ffffca7224 */ /* 0x000fc600078e0096 */
[----:B------:R-:W3:Y:S01]  /*b040*/  LDL.LU R231, [R1+0x5d4] ;  /* 0x0005d40001e77983 */ /* 0x000ee20000300800 */
[----:B------:R-:W-:-:S03]  /*b050*/  IMAD.MOV.U32 R203, RZ, RZ, R151 ;  /* 0x000000ffffcb7224 */ /* 0x000fc600078e0097 */
[----:B------:R-:W4:Y:S04]  /*b060*/  LDL.LU R239, [R1+0x5d0] ;  /* 0x0005d00001ef7983 */ /* 0x000f280000300800 */
[----:B------:R-:W3:Y:S04]  /*b070*/  LDL.LU R150, [R1+0x5cc] ;  /* 0x0005cc0001967983 */ /* 0x000ee80000300800 */
[----:B------:R-:W3:Y:S01]  /*b080*/  LDL.LU R151, [R1+0x5c8] ;  /* 0x0005c80001977983 */ /* 0x000ee20000300800 */
[----:B------:R-:W-:Y:S02]  /*b090*/  IMAD.MOV.U32 R120, RZ, RZ, R103 ;  /* 0x000000ffff787224 */ /* 0x000fe400078e0067 */
[----:B------:R-:W-:-:S02]  /*b0a0*/  IMAD.MOV.U32 R121, RZ, RZ, R102 ;  /* 0x000000ffff797224 */ /* 0x000fc400078e0066 */
[----:B------:R-:W-:Y:S02]  /*b0b0*/  IMAD.MOV.U32 R122, RZ, RZ, R101 ;  /* 0x000000ffff7a7224 */ /* 0x000fe400078e0065 */
[----:B------:R-:W-:Y:S02]  /*b0c0*/  IMAD.MOV.U32 R123, RZ, RZ, R100 ;  /* 0x000000ffff7b7224 */ /* 0x000fe400078e0064 */
[----:B------:R-:W-:Y:S02]  /*b0d0*/  IMAD.MOV.U32 R116, RZ, RZ, R111 ;  /* 0x000000ffff747224 */ /* 0x000fe400078e006f */
[----:B------:R-:W-:Y:S02]  /*b0e0*/  IMAD.MOV.U32 R117, RZ, RZ, R110 ;  /* 0x000000ffff757224 */ /* 0x000fe400078e006e */
[----:B------:R-:W-:Y:S02]  /*b0f0*/  IMAD.MOV.U32 R118, RZ, RZ, R109 ;  /* 0x000000ffff767224 */ /* 0x000fe400078e006d */
[----:B------:R-:W-:Y:S01]  /*b100*/  IMAD.MOV.U32 R119, RZ, RZ, R108 ;  /* 0x000000ffff777224 */ /* 0x000fe200078e006c */
[----:B--2---:R-:W-:Y:S07]  /*b110*/  HMMA.1688.F32.TF32 R100, R128, R174, R248 ;  /* 0x000000ae8064723c */ /* 0x004fee00000810f8 */
[----:B------:R-:W-:-:S02]  /*b120*/  IMAD.MOV.U32 R248, RZ, RZ, R235 ;  /* 0x000000fffff87224 */ /* 0x000fc400078e00eb */
[----:B------:R-:W-:Y:S01]  /*b130*/  IMAD.MOV.U32 R249, RZ, RZ, R234 ;  /* 0x000000fffff97224 */ /* 0x000fe200078e00ea */
[----:B------:R-:W-:Y:S01]  /*b140*/  LDS R235, [R157+0x7200] ;  /* 0x007200009deb7984 */ /* 0x000fe20000000800 */
[----:B------:R-:W-:Y:S02]  /*b150*/  IMAD.MOV.U32 R250, RZ, RZ, R233 ;  /* 0x000000fffffa7224 */ /* 0x000fe400078e00e9 */
[----:B------:R-:W-:Y:S01]  /*b160*/  IMAD.MOV.U32 R251, RZ, RZ, R232 ;  /* 0x000000fffffb7224 */ /* 0x000fe200078e00e8 */
[----:B------:R-:W-:Y:S04]  /*b170*/  LDS R234, [R2+0x7200] ;  /* 0x0072000002ea7984 */ /* 0x000fe80000000800 */
[----:B------:R-:W-:Y:S04]  /*b180*/  LDS R232, [R2+0x6200] ;  /* 0x0062000002e87984 */ /* 0x000fe80000000800 */
[----:B------:R-:W1:Y:S02]  /*b190*/  LDS R233, [R157+0x6200] ;  /* 0x006200009de97984 */ /* 0x000e640000000800 */
[C---:B-1----:R-:W-:Y:S08]  /*b1a0*/  HMMA.1688.F32.TF32 R208, R232.reuse, R166, R208 ;  /* 0x000000a6e8d0723c */ /* 0x042ff000000810d0 */
[C---:B------:R-:W-:Y:S08]  /*b1b0*/  HMMA.1688.F32.TF32 R132, R232.reuse, R158, R132 ;  /* 0x0000009ee884723c */ /* 0x040ff00000081084 */
[C---:B---3--:R-:W-:Y:S08]  /*b1c0*/  HMMA.1688.F32.TF32 R148, R232.reuse, R154, R148 ;  /* 0x0000009ae894723c */ /* 0x048ff00000081094 */
[C---:B------:R-:W-:Y:S08]  /*b1d0*/  HMMA.1688.F32.TF32 R136, R232.reuse, R182, R136 ;  /* 0x000000b6e888723c */ /* 0x040ff00000081088 */
[C---:B------:R-:W-:Y:S08]  /*b1e0*/  HMMA.1688.F32.TF32 R144, R232.reuse, R178, R144 ;  /* 0x000000b2e890723c */ /* 0x040ff00000081090 */
[C---:B------:R-:W-:Y:S08]  /*b1f0*/  HMMA.1688.F32.TF32 R140, R232.reuse, R174, R140 ;  /* 0x000000aee88c723c */ /* 0x040ff0000008108c */
[C---:B------:R-:W-:Y:S08]  /*b200*/  HMMA.1688.F32.TF32 R248, R232.reuse, R170, R248 ;  /* 0x000000aae8f8723c */ /* 0x040ff000000810f8 */
[----:B------:R-:W-:Y:S01]  /*b210*/  HMMA.1688.F32.TF32 R232, R232, R162, R204 ;  /* 0x000000a2e8e8723c */ /* 0x000fe200000810cc */
[----:B------:R-:W-:Y:S04]  /*b220*/  STL.64 [R1+0x30], R208 ;  /* 0x000030d001007387 */ /* 0x000fe80000100a00 */
[----:B------:R1:W-:Y:S04]  /*b230*/  STL.64 [R1+0x38], R210 ;  /* 0x000038d201007387 */ /* 0x0003e80000100a00 */
[----:B-1----:R-:W2:Y:S04]  /*b240*/  LDL.LU.64 R210, [R1+0x5c0] ;  /* 0x0005c00001d27983 */ /* 0x002ea80000300a00 */
[----:B------:R-:W2:Y:S04]  /*b250*/  LDL.LU.64 R208, [R1+0x5b8] ;  /* 0x0005b80001d07983 */ /* 0x000ea80000300a00 */
[----:B------:R-:W3:Y:S04]  /*b260*/  LDL.LU.64 R206, [R1+0x5b0] ;  /* 0x0005b00001ce7983 */ /* 0x000ee80000300a00 */
[----:B------:R-:W3:Y:S04]  /*b270*/  LDL.LU.64 R204, [R1+0x5a8] ;  /* 0x0005a80001cc7983 */ /* 0x000ee80000300a00 */
[----:B------:R1:W-:Y:S04]  /*b280*/  STL.64 [R1], R232 ;  /* 0x000000e801007387 */ /* 0x0003e80000100a00 */
[----:B------:R4:W-:Y:S04]  /*b290*/  STL.64 [R1+0x8], R234 ;  /* 0x000008ea01007387 */ /* 0x0009e80000100a00 */
[----:B-1----:R-:W2:Y:S01]  /*b2a0*/  LDL.LU R232, [R1+0xa0] ;  /* 0x0000a00001e87983 */ /* 0x002ea20000300800 */
[----:B----4-:R-:W-:Y:S03]  /*b2b0*/  HMMA.1688.F32.TF32 R108, R128, R166, R236 ;  /* 0x000000a6806c723c */ /* 0x010fe600000810ec */
[----:B------:R-:W-:Y:S04]  /*b2c0*/  LDS R236, [R2+0x6280] ;  /* 0x0062800002ec7984 */ /* 0x000fe80000000800 */
[----:B------:R-:W-:Y:S04]  /*b2d0*/  LDS R238, [R2+0x7280] ;  /* 0x0072800002ee7984 */ /* 0x000fe80000000800 */
[----:B------:R-:W-:Y:S04]  /*b2e0*/  LDS R237, [R157+0x6280] ;  /* 0x006280009ded7984 */ /* 0x000fe80000000800 */
[----:B------:R-:W1:Y:S01]  /*b2f0*/  LDS R239, [R157+0x7280] ;  /* 0x007280009def7984 */ /* 0x000e620000000800 */
[----:B------:R-:W-:-:S02]  /*b300*/  IMAD.MOV.U32 R233, RZ, RZ, R0 ;  /* 0x000000ffffe97224 */ /* 0x000fc400078e0000 */
[----:B------:R-:W-:Y:S01]  /*b310*/  IMAD.MOV.U32 R234, RZ, RZ, R3 ;  /* 0x000000ffffea7224 */ /* 0x000fe200078e0003 */
[----:B------:R-:W4:Y:S04]  /*b320*/  LDL.LU R0, [R1+0x5a4] ;  /* 0x0005a40001007983 */ /* 0x000f280000300800 */
[----:B------:R-:W3:Y:S01]  /*b330*/  LDL.LU R3, [R1+0x5a0] ;  /* 0x0005a00001037983 */ /* 0x000ee20000300800 */
[C---:B-1----:R-:W-:Y:S08]  /*b340*/  HMMA.1688.F32.TF32 R200, R236.reuse, R158, R200 ;  /* 0x0000009eecc8723c */ /* 0x042ff000000810c8 */
[C---:B------:R-:W-:Y:S08]  /*b350*/  HMMA.1688.F32.TF32 R196, R236.reuse, R154, R196 ;  /* 0x0000009aecc4723c */ /* 0x040ff000000810c4 */
[C---:B------:R-:W-:Y:S08]  /*b360*/  HMMA.1688.F32.TF32 R192, R236.reuse, R182, R192 ;  /* 0x000000b6ecc0723c */ /* 0x040ff000000810c0 */
[C---:B------:R-:W-:Y:S01]  /*b370*/  HMMA.1688.F32.TF32 R188, R236.reuse, R178, R188 ;  /* 0x000000b2ecbc723c */ /* 0x040fe200000810bc */
[----:B------:R-:W-:Y:S07]  /*b380*/  STL.64 [R1+0x50], R200 ;  /* 0x000050c801007387 */ /* 0x000fee0000100a00 */
[C---:B------:R-:W-:Y:S01]  /*b390*/  HMMA.1688.F32.TF32 R184, R236.reuse, R174, R184 ;  /* 0x000000aeecb8723c */ /* 0x040fe200000810b8 */
[----:B------:R1:W-:Y:S07]  /*b3a0*/  STL.64 [R1+0x58], R202 ;  /* 0x000058ca01007387 */ /* 0x0003ee0000100a00 */
[----:B------:R-:W-:Y:S01]  /*b3b0*/  HMMA.1688.F32.TF32 R244, R236, R170, R244 ;  /* 0x000000aaecf4723c */ /* 0x000fe200000810f4 */
[----:B-1----:R-:W3:Y:S04]  /*b3c0*/  LDL.LU.64 R202, [R1+0x598] ;  /* 0x0005980001ca7983 */ /* 0x002ee80000300a00 */
[----:B------:R-:W3:Y:S04]  /*b3d0*/  LDL.LU.64 R200, [R1+0x590] ;  /* 0x0005900001c87983 */ /* 0x000ee80000300a00 */
[----:B------:R-:W-:Y:S04]  /*b3e0*/  STL.64 [R1+0x80], R196 ;  /* 0x000080c401007387 */ /* 0x000fe80000100a00 */
[----:B------:R1:W-:Y:S01]  /*b3f0*/  STL.64 [R1+0x88], R198 ;  /* 0x000088c601007387 */ /* 0x0003e20000100a00 */
[----:B------:R-:W-:Y:S01]  /*b400*/  IMAD.MOV.U32 R112, RZ, RZ, R107 ;  /* 0x000000ffff707224 */ /* 0x000fe200078e006b */
[----:B------:R-:W-:Y:S01]  /*b410*/  MOV R115, R104 ;  /* 0x0000006800737202 */ /* 0x000fe20000000f00 */
[----:B------:R-:W-:Y:S01]  /*b420*/  IMAD.MOV.U32 R113, RZ, RZ, R106 ;  /* 0x000000ffff717224 */ /* 0x000fe200078e006a */
[C---:B------:R-:W-:Y:S01]  /*b430*/  HMMA.1688.F32.TF32 R84, R128.reuse, R158, R84 ;  /* 0x0000009e8054723c */ /* 0x040fe20000081054 */
[----:B------:R-:W-:Y:S01]  /*b440*/  IMAD.MOV.U32 R114, RZ, RZ, R105 ;  /* 0x000000ffff727224 */ /* 0x000fe200078e0069 */
[----:B-1----:R-:W3:Y:S04]  /*b450*/  LDL.LU.64 R198, [R1+0x588] ;  /* 0x0005880001c67983 */ /* 0x002ee80000300a00 */
[----:B------:R-:W3:Y:S04]  /*b460*/  LDL.LU.64 R196, [R1+0x580] ;  /* 0x0005800001c47983 */ /* 0x000ee80000300a00 */
[----:B------:R-:W-:Y:S01]  /*b470*/  STL.64 [R1+0x90], R192 ;  /* 0x000090c001007387 */ /* 0x000fe20000100a00 */
[C---:B------:R-:W-:Y:S03]  /*b480*/  HMMA.1688.F32.TF32 R88, R128.reuse, R154, R88 ;  /* 0x0000009a8058723c */ /* 0x040fe60000081058 */
[----:B------:R1:W-:Y:S05]  /*b490*/  STL.64 [R1+0x98], R194 ;  /* 0x000098c201007387 */ /* 0x0003ea0000100a00 */
[C---:B------:R-:W-:Y:S01]  /*b4a0*/  HMMA.1688.F32.TF32 R92, R128.reuse, R182, R92 ;  /* 0x000000b6805c723c */ /* 0x040fe2000008105c */
[----:B-1----:R-:W4:Y:S07]  /*b4b0*/  LDL.LU.64 R194, [R1+0x578] ;  /* 0x0005780001c27983 */ /* 0x002f2e0000300a00 */
[C---:B------:R-:W-:Y:S01]  /*b4c0*/  HMMA.1688.F32.TF32 R96, R128.reuse, R178, R96 ;  /* 0x000000b28060723c */ /* 0x040fe20000081060 */
[----:B------:R-:W4:Y:S04]  /*b4d0*/  LDL.LU.64 R192, [R1+0x570] ;  /* 0x0005700001c07983 */ /* 0x000f280000300a00 */
[----:B------:R-:W-:Y:S03]  /*b4e0*/  STL.64 [R1+0x130], R188 ;  /* 0x000130bc01007387 */ /* 0x000fe60000100a00 */
[----:B------:R-:W-:Y:S01]  /*b4f0*/  HMMA.1688.F32.TF32 R104, R128, R170, R228 ;  /* 0x000000aa8068723c */ /* 0x000fe200000810e4 */
[----:B------:R1:W-:Y:S01]  /*b500*/  STL.64 [R1+0x138], R190 ;  /* 0x000138be01007387 */ /* 0x0003e20000100a00 */
[----:B------:R-:W-:-:S03]  /*b510*/  IMAD.MOV.U32 R235, RZ, RZ, R252 ;  /* 0x000000ffffeb7224 */ /* 0x000fc600078e00fc */
[----:B------:R-:W-:Y:S03]  /*b520*/  LDS R228, [R2+0x6380] ;  /* 0x0063800002e47984 */ /* 0x000fe60000000800 */
[-C--:B------:R-:W-:Y:S01]  /*b530*/  HMMA.1688.F32.TF32 R128, R128, R162.reuse, R240 ;  /* 0x000000a28080723c */ /* 0x080fe200000810f0 */
[----:B------:R-:W-:Y:S04]  /*b540*/  LDS R240, [R2+0x6300] ;  /* 0x0063000002f07984 */ /* 0x000fe80000000800 */
[----:B------:R-:W-:Y:S04]  /*b550*/  LDS R242, [R2+0x7300] ;  /* 0x0073000002f27984 */ /* 0x000fe80000000800 */
[----:B------:R-:W-:Y:S04]  /*b560*/  LDS R241, [R157+0x6300] ;  /* 0x006300009df17984 */ /* 0x000fe80000000800 */
[----:B------:R-:W1:Y:S04]  /*b570*/  LDS R243, [R157+0x7300] ;  /* 0x007300009df37984 */ /* 0x000e680000000800 */
[----:B-1----:R-:W4:Y:S04]  /*b580*/  LDL.LU.64 R190, [R1+0x568] ;  /* 0x0005680001be7983 */ /* 0x002f280000300a00 */
[----:B------:R-:W4:Y:S04]  /*b590*/  LDL.LU.64 R188, [R1+0x560] ;  /* 0x0005600001bc7983 */ /* 0x000f280000300a00 */
[----:B------:R-:W-:Y:S04]  /*b5a0*/  STL.64 [R1+0x120], R184 ;  /* 0x000120b801007387 */ /* 0x000fe80000100a00 */
[----:B------:R1:W-:Y:S01]  /*b5b0*/  STL.64 [R1+0x128], R186 ;  /* 0x000128ba01007387 */ /* 0x0003e20000100a00 */
[----:B------:R-:W-:Y:S03]  /*b5c0*/  HMMA.1688.F32.TF32 R4, R236, R162, R4 ;  /* 0x000000a2ec04723c */ /* 0x000fe60000081004 */
[----:B------:R-:W-:Y:S04]  /*b5d0*/  LDS R230, [R2+0x7380] ;  /* 0x0073800002e67984 */ /* 0x000fe80000000800 */
[----:B------:R-:W-:Y:S04]  /*b5e0*/  LDS R229, [R157+0x6380] ;  /* 0x006380009de57984 */ /* 0x000fe80000000800 */
[----:B-1----:R-:W4:Y:S04]  /*b5f0*/  LDL.LU.64 R186, [R1+0x558] ;  /* 0x0005580001ba7983 */ /* 0x002f280000300a00 */
[----:B------:R-:W4:Y:S04]  /*b600*/  LDL.LU.64 R184, [R1+0x550] ;  /* 0x0005500001b87983 */ /* 0x000f280000300a00 */
[----:B------:R-:W-:Y:S04]  /*b610*/  STL.64 [R1+0x110], R244 ;  /* 0x000110f401007387 */ /* 0x000fe80000100a00 */
[----:B------:R1:W-:Y:S04]  /*b620*/  STL.64 [R1+0x118], R246 ;  /* 0x000118f601007387 */ /* 0x0003e80000100a00 */
[----:B------:R-:W3:Y:S04]  /*b630*/  LDS R231, [R157+0x7380] ;  /* 0x007380009de77984 */ /* 0x000ee80000000800 */
[----:B-1----:R-:W4:Y:S04]  /*b640*/  LDL.LU.64 R246, [R1+0x548] ;  /* 0x0005480001f67983 */ /* 0x002f280000300a00 */
[----:B------:R-:W4:Y:S01]  /*b650*/  LDL.LU.64 R244, [R1+0x540] ;  /* 0x0005400001f47983 */ /* 0x000f220000300a00 */
[----:B------:R-:W-:Y:S08]  /*b660*/  HMMA.1688.F32.TF32 R120, R240, R158, R120 ;  /* 0x0000009ef078723c */ /* 0x000ff00000081078 */
[----:B--2---:R-:W-:Y:S11]  /*b670*/  HMMA.1688.F32.TF32 R232, R236, R166, R232 ;  /* 0x000000a6ece8723c */ /* 0x004ff600000810e8 */
[----:B------:R-:W-:Y:S11]  /*b680*/  @!UPT UIADD3 URZ, URZ, URZ, URZ ;  /* 0x0000003f3f3ff290 */ /* 0x000ff6000fffe03f */
[----:B------:R-:W-:Y:S01]  /*b690*/  @!UPT UIADD3 URZ, URZ, URZ, URZ ;  /* 0x0000003f3f3ff290 */ /* 0x000fe2000fffe03f */
[----:B------:R-:W-:Y:S04]  /*b6a0*/  STL.64 [R1+0x100], R232 ;  /* 0x000100e801007387 */ /* 0x000fe80000100a00 */
[----:B------:R-:W-:Y:S04]  /*b6b0*/  STL.64 [R1+0x108], R234 ;  /* 0x000108ea01007387 */ /* 0x000fe80000100a00 */
[----:B------:R1:W-:Y:S04]  /*b6c0*/  STL.64 [R1+0x70], R4 ;  /* 0x0000700401007387 */ /* 0x0003e80000100a00 */
[----:B------:R-:W-:Y:S04]  /*b6d0*/  STL.64 [R1+0x78], R6 ;  /* 0x0000780601007387 */ /* 0x000fe80000100a00 */
[----:B-1----:R-:W4:Y:S04]  /*b6e0*/  LDL R4, [R1+0x4dc] ;  /* 0x0004dc0001047983 */ /* 0x002f280000100800 */
[----:B------:R-:W-:Y:S04]  /*b6f0*/  STL.64 [R1+0xf0], R120 ;  /* 0x0000f07801007387 */ /* 0x000fe80000100a00 */
[----:B------:R-:W-:Y:S04]  /*b700*/  STL.64 [R1+0xf8], R122 ;  /* 0x0000f87a01007387 */ /* 0x000fe80000100a00 */
[----:B------:R-:W4:Y:S01]  /*b710*/  LDL.LU R156, [R1+0x4b8] ;  /* 0x0004b800019c7983 */ /* 0x000f220000300800 */
[C---:B------:R-:W-:Y:S11]  /*b720*/  HMMA.1688.F32.TF32 R112, R240.reuse, R154, R112 ;  /* 0x0000009af070723c */ /* 0x040ff60000081070 */
[----:B------:R-:W-:Y:S11]  /*b730*/  @!UPT UIADD3 URZ, URZ, URZ, URZ ;  /* 0x0000003f3f3ff290 */ /* 0x000ff6000fffe03f */
[----:B------:R-:W-:Y:S01]  /*b740*/  @!UPT UIADD3 URZ, URZ, URZ, URZ ;  /* 0x0000003f3f3ff290 */ /* 0x000fe2000fffe03f */
[----:B------:R-:W-:Y:S04]  /*b750*/  STL.64 [R1+0xe0], R112 ;  /* 0x0000e07001007387 */ /* 0x000fe80000100a00 */
[----:B------:R1:W-:Y:S02]  /*b760*/  STL.64 [R1+0xe8], R114 ;  /* 0x0000e87201007387 */ /* 0x0003e40000100a00 */
[C---:B-1----:R-:W-:Y:S08]  /*b770*/  HMMA.1688.F32.TF32 R112, R240.reuse, R182, R116 ;  /* 0x000000b6f070723c */ /* 0x042ff00000081074 */
[----:B------:R-:W-:Y:S11]  /*b780*/  HMMA.1688.F32.TF32 R120, R240, R178, R124 ;  /* 0x000000b2f078723c */ /* 0x000ff6000008107c */
[----:B------:R-:W-:Y:S04]  /*b790*/  @!UPT UIADD3 URZ, URZ, URZ, URZ ;  /* 0x0000003f3f3ff290 */ /* 0x000fe8000fffe03f */
[----:B------:R-:W-:Y:S04]  /*b7a0*/  STL.64 [R1+0xd0], R112 ;  /* 0x0000d07001007387 */ /* 0x000fe80000100a00 */
[----:B------:R-:W-:Y:S04]  /*b7b0*/  STL.64 [R1+0xd8], R114 ;  /* 0x0000d87201007387 */ /* 0x000fe80000100a00 */
[----:B------:R-:W-:Y:S04]  /*b7c0*/  STL.64 [R1+0xc0], R120 ;  /* 0x0000c07801007387 */ /* 0x000fe80000100a00 */
[----:B------:R3:W-:Y:S02]  /*b7d0*/  STL.64 [R1+0xc8], R122 ;  /* 0x0000c87a01007387 */ /* 0x0007e40000100a00 */
[----:B---3--:R-:W-:Y:S08]  /*b7e0*/  HMMA.1688.F32.TF32 R120, R228, R182, R204 ;  /* 0x000000b6e478723c */ /* 0x008ff000000810cc */
[C---:B----4-:R-:W-:Y:S08]  /*b7f0*/  HMMA.1688.F32.TF32 R112, R240.reuse, R170, R184 ;  /* 0x000000aaf070723c */ /* 0x050ff000000810b8 */
[----:B------:R-:W-:Y:S11]  /*b800*/  HMMA.1688.F32.TF32 R116, R240, R174, R244 ;  /* 0x000000aef074723c */ /* 0x000ff600000810f4 */
[----:B------:R-:W-:Y:S11]  /*b810*/  @!UPT UIADD3 URZ, URZ, URZ, URZ ;  /* 0x0000003f3f3ff290 */ /* 0x000ff6000fffe03f */
[----:B------:R-:W-:Y:S01]  /*b820*/  @!UPT UIADD3 URZ, URZ, URZ, URZ ;  /* 0x0000003f3f3ff290 */ /* 0x000fe2000fffe03f */
[----:B------:R-:W-:Y:S04]  /*b830*/  STL.64 [R1+0xb0], R116 ;  /* 0x0000b07401007387 */ /* 0x000fe80000100a00 */
[----:B------:R1:W-:Y:S04]  /*b840*/  STL.64 [R1+0xb8], R118 ;  /* 0x0000b87601007387 */ /* 0x0003e80000100a00 */
[----:B------:R-:W-:Y:S04]  /*b850*/  STL.64 [R1+0xa0], R112 ;  /* 0x0000a07001007387 */ /* 0x000fe80000100a00 */
[----:B------:R3:W-:Y:S01]  /*b860*/  STL.64 [R1+0xa8], R114 ;  /* 0x0000a87201007387 */ /* 0x0007e20000100a00 */
[C---:B-1----:R-:W-:Y:S08]  /*b870*/  HMMA.1688.F32.TF32 R116, R228.reuse, R178, R208 ;  /* 0x000000b2e474723c */ /* 0x042ff000000810d0 */
[----:B---3--:R-:W-:Y:S01]  /*b880*/  HMMA.1688.F32.TF32 R112, R228, R174, R212 ;  /* 0x000000aee470723c */ /* 0x008fe200000810d4 */
[----:B------:R1:W-:Y:S04]  /*b890*/  STL.64 [R1+0x40], R120 ;  /* 0x0000407801007387 */ /* 0x0003e80000100a00 */
[----:B------:R-:W-:Y:S10]  /*b8a0*/  STL.64 [R1+0x48], R122 ;  /* 0x0000487a01007387 */ /* 0x000ff40000100a00 */
[----:B------:R-:W-:Y:S04]  /*b8b0*/  STL.64 [R1+0x20], R116 ;  /* 0x0000207401007387 */ /* 0x000fe80000100a00 */
[----:B------:R3:W-:Y:S04]  /*b8c0*/  STL.64 [R1+0x28], R118 ;  /* 0x0000287601007387 */ /* 0x0007e80000100a00 */
[----:B------:R-:W-:Y:S04]  /*b8d0*/  STL.64 [R1+0x10], R112 ;  /* 0x0000107001007387 */ /* 0x000fe80000100a00 */
[----:B------:R4:W-:Y:S04]  /*b8e0*/  STL.64 [R1+0x18], R114 ;  /* 0x0000187201007387 */ /* 0x0009e80000100a00 */
[----:B-1----:R-:W2:Y:S04]  /*b8f0*/  LDL.LU.64 R120, [R1+0x1b0] ;  /* 0x0001b00001787983 */ /* 0x002ea80000300a00 */
[----:B---3--:R-:W3:Y:S04]  /*b900*/  LDL.LU.64 R118, [R1+0x1a8] ;  /* 0x0001a80001767983 */ /* 0x008ee80000300a00 */
[----:B------:R-:W3:Y:S04]  /*b910*/  LDL.LU.64 R116, [R1+0x480] ;  /* 0x0004800001747983 */ /* 0x000ee80000300a00 */
[----:B----4-:R-:W4:Y:S04]  /*b920*/  LDL.LU.64 R114, [R1+0x478] ;  /* 0x0004780001727983 */ /* 0x010f280000300a00 */
[----:B------:R-:W4:Y:S01]  /*b930*/  LDL.LU.64 R112, [R1+0x440] ;  /* 0x0004400001707983 */ /* 0x000f220000300a00 */
[----:B------:R-:W-:-:S03]  /*b940*/  ISETP.GE.AND P0, PT, R156, R4, PT ;  /* 0x000000049c00720c */ /* 0x000fc60003f06270 */
[----:B------:R-:W4:Y:S04]  /*b950*/  LDL.LU.64 R4, [R1+0x438] ;  /* 0x0004380001047983 */ /* 0x000f280000300a00 */
[----:B------:R-:W4:Y:S04]  /*b960*/  LDL.LU.64 R126, [R1+0x400] ;  /* 0x00040000017e7983 */ /* 0x000f280000300a00 */
[----:B------:R-:W4:Y:S04]  /*b970*/  LDL.LU.64 R124, [R1+0x3f8] ;  /* 0x0003f800017c7983 */ /* 0x000f280000300a00 */
[----:B------:R-:W4:Y:S04]  /*b980*/  LDL.LU.64 R122, [R1+0x3c0] ;  /* 0x0003c000017a7983 */ /* 0x000f280000300a00 */
[----:B------:R-:W4:Y:S04]  /*b990*/  LDL.LU.64 R6, [R1+0x3b8] ;  /* 0x0003b80001067983 */ /* 0x000f280000300a00 */
[----:B------:R-:W1:Y:S01]  /*b9a0*/  S2R R157, SR_TID.X ;  /* 0x00000000009d7919 */ /* 0x000e620000002100 */
[----:B------:R-:W-:-:S04]  /*b9b0*/  ISETP.GT.AND P1, PT, R0, RZ, PT ;  /* 0x000000ff0000720c */ /* 0x000fc80003f24270 */
[----:B------:R-:W-:Y:S02]  /*b9c0*/  SEL R152, RZ, 0x4, !P1 ;  /* 0x00000004ff987807 */ /* 0x000fe40004800000 */
[C---:B------:R-:W-:Y:S01]  /*b9d0*/  ISETP.GT.AND P1, PT, R0.reuse, 0x4, PT ;  /* 0x000000040000780c */ /* 0x040fe20003f24270 */
[C---:B------:R-:W-:Y:S01]  /*b9e0*/  HMMA.1688.F32.TF32 R196, R228.reuse, R158, R196 ;  /* 0x0000009ee4c4723c */ /* 0x040fe200000810c4 */
[----:B------:R-:W-:Y:S02]  /*b9f0*/  ISETP.GT.AND P2, PT, R0, 0x8, PT ;  /* 0x000000080000780c */ /* 0x000fe40003f44270 */
[----:B------:R-:W-:Y:S02]  /*ba00*/  SEL R152, R152, RZ, !P0 ;  /* 0x000000ff98987207 */ /* 0x000fe40004000000 */
[----:B------:R-:W-:Y:S02]  /*ba10*/  SEL R153, RZ, 0x4, !P1 ;  /* 0x00000004ff997807 */ /* 0x000fe40004800000 */
[----:B------:R-:W-:Y:S01]  /*ba20*/  MOV R158, c[0x0][0x188] ;  /* 0x00006200009e7a02 */ /* 0x000fe20000000f00 */
[----:B------:R-:W-:Y:S01]  /*ba30*/  HMMA.1688.F32.TF32 R200, R228, R154, R200 ;  /* 0x0000009ae4c8723c */ /* 0x000fe200000810c8 */
[----:B------:R-:W-:-:S02]  /*ba40*/  ISETP.NE.U32.AND P3, PT, R152, RZ, PT ;  /* 0x000000ff9800720c */ /* 0x000fc40003f65070 */
[----:B------:R-:W-:Y:S01]  /*ba50*/  ISETP.GT.AND P1, PT, R0, 0xc, PT ;  /* 0x0000000c0000780c */ /* 0x000fe20003f24270 */
[----:B------:R-:W-:Y:S01]  /*ba60*/  IMAD.SHL.U32 R158, R158, 0x20, RZ ;  /* 0x000000209e9e7824 */ /* 0x000fe200078e00ff */
[----:B------:R-:W-:Y:S02]  /*ba70*/  SEL R152, R153, RZ, !P0 ;  /* 0x000000ff99987207 */ /* 0x000fe40004000000 */
[----:B------:R-:W-:Y:S02]  /*ba80*/  SEL R154, RZ, 0x4, !P2 ;  /* 0x00000004ff9a7807 */ /* 0x000fe40005000000 */
[----:B------:R-:W-:Y:S02]  /*ba90*/  ISETP.GT.AND P2, PT, R0, 0x10, PT ;  /* 0x000000100000780c */ /* 0x000fe40003f44270 */
[----:B------:R-:W-:Y:S02]  /*baa0*/  SEL R154, R154, RZ, !P0 ;  /* 0x000000ff9a9a7207 */ /* 0x000fe40004000000 */
[----:B------:R-:W-:-:S02]  /*bab0*/  SEL R153, RZ, 0x4, !P1 ;  /* 0x00000004ff997807 */ /* 0x000fc40004800000 */
[----:B------:R-:W-:Y:S02]  /*bac0*/  ISETP.NE.U32.AND P4, PT, R152, RZ, PT ;  /* 0x000000ff9800720c */ /* 0x000fe40003f85070 */
[----:B-1----:R-:W-:Y:S02]  /*bad0*/  LOP3.LUT R252, R157, 0x7f, RZ, 0xc0, !PT ;  /* 0x0000007f9dfc7812 */ /* 0x002fe400078ec0ff */
[----:B------:R-:W-:Y:S02]  /*bae0*/  ISETP.NE.U32.AND P6, PT, R154, RZ, PT ;  /* 0x000000ff9a00720c */ /* 0x000fe40003fc5070 */
[----:B------:R-:W-:Y:S02]  /*baf0*/  SEL R152, RZ, 0x4, !P2 ;  /* 0x00000004ff987807 */ /* 0x000fe40005000000 */
[----:B------:R-:W-:Y:S01]  /*bb00*/  SEL R153, R153, RZ, !P0 ;  /* 0x000000ff99997207 */ /* 0x000fe20004000000 */
[----:B------:R-:W-:Y:S01]  /*bb10*/  IMAD.SHL.U32 R10, R252, 0x4, RZ ;  /* 0x00000004fc0a7824 */ /* 0x000fe200078e00ff */
[----:B------:R-:W-:-:S02]  /*bb20*/  ISETP.GT.AND P5, PT, R0, 0x14, PT ;  /* 0x000000140000780c */ /* 0x000fc40003fa4270 */
[----:B------:R-:W-:Y:S02]  /*bb30*/  SEL R152, R152, RZ, !P0 ;  /* 0x000000ff98987207 */ /* 0x000fe40004000000 */
[----:B------:R-:W-:Y:S02]  /*bb40*/  ISETP.NE.U32.AND P1, PT, R153, RZ, PT ;  /* 0x000000ff9900720c */ /* 0x000fe40003f25070 */
[----:B------:R-:W-:Y:S02]  /*bb50*/  SEL R153, RZ, 0x4, !P5 ;  /* 0x00000004ff997807 */ /* 0x000fe40006800000 */
[----:B------:R-:W-:Y:S01]  /*bb60*/  ISETP.NE.U32.AND P5, PT, R152, RZ, PT ;  /* 0x000000ff9800720c */ /* 0x000fe20003fa5070 */
[----:B------:R-:W-:Y:S01]  /*bb70*/  BAR.SYNC.DEFER_BLOCKING 0x0 ;  /* 0x0000000000007b1d */ /* 0x000fe20000010000 */
[----:B--2---:R-:W-:-:S04]  /*bb80*/  IMAD.WIDE R120, R158, 0x4, R120 ;  /* 0x000000049e787825 */ /* 0x004fc800078e0278 */
[C---:B---3--:R-:W-:Y:S01]  /*bb90*/  IMAD.WIDE R118, R158.reuse, 0x4, R118 ;  /* 0x000000049e767825 */ /* 0x048fe200078e0276 */
[----:B------:R1:W-:Y:S03]  /*bba0*/  STL.64 [R1+0x1b0], R120 ;  /* 0x0001b07801007387 */ /* 0x0003e60000100a00 */
[C---:B------:R-:W-:Y:S01]  /*bbb0*/  IMAD.WIDE R116, R158.reuse, 0x4, R116 ;  /* 0x000000049e747825 */ /* 0x040fe200078e0274 */
[----:B------:R2:W-:Y:S03]  /*bbc0*/  STL.64 [R1+0x1a8], R118 ;  /* 0x0001a87601007387 */ /* 0x0005e60000100a00 */
[C---:B----4-:R-:W-:Y:S01]  /*bbd0*/  IMAD.WIDE R114, R158.reuse, 0x4, R114 ;  /* 0x000000049e727825 */ /* 0x050fe200078e0272 */
[----:B------:R3:W-:Y:S03]  /*bbe0*/  STL.64 [R1+0x480], R116 ;  /* 0x0004807401007387 */ /* 0x0007e60000100a00 */
[C---:B------:R-:W-:Y:S01]  /*bbf0*/  IMAD.WIDE R112, R158.reuse, 0x4, R112 ;  /* 0x000000049e707825 */ /* 0x040fe200078e0270 */
[----:B------:R2:W-:Y:S04]  /*bc00*/  STL.64 [R1+0x478], R114 ;  /* 0x0004787201007387 */ /* 0x0005e80000100a00 */
[----:B------:R1:W-:Y:S04]  /*bc10*/  STL.64 [R1+0x440], R112 ;  /* 0x0004407001007387 */ /* 0x0003e80000100a00 */
[----:B------:R-:W-:Y:S01]  /*bc20*/  @!PT LDS RZ, [RZ] ;  /* 0x00000000fffff984 */ /* 0x000fe20000000800 */
[----:B------:R-:W-:Y:S01]  /*bc30*/  @!PT LDS RZ, [RZ] ;  /* 0x00000000fffff984 */ /* 0x000fe20000000800 */
[----:B------:R-:W-:Y:S01]  /*bc40*/  @!PT LDS RZ, [RZ] ;  /* 0x00000000fffff984 */ /* 0x000fe20000000800 */
[----:B------:R1:W-:Y:S04]  /*bc50*/  LDGSTS.E [R10], [R120.64], P3 ;  /* 0x00000000780a7fae */ /* 0x0003e80009921844 */
[----:B------:R2:W-:Y:S04]  /*bc60*/  LDGSTS.E [R10+0x200], [R118.64], P3 ;  /* 0x00200000760a7fae */ /* 0x0005e80009921844 */
[----:B------:R3:W-:Y:S04]  /*bc70*/  LDGSTS.E [R10+0x1000], [R116.64], P4 ;  /* 0x01000000740a7fae */ /* 0x0007e8000a121844 */
[----:B------:R2:W-:Y:S04]  /*bc80*/  LDGSTS.E [R10+0x1200], [R114.64], P4 ;  /* 0x01200000720a7fae */ /* 0x0005e8000a121844 */
[----:B------:R2:W-:Y:S01]  /*bc90*/  LDGSTS.E [R10+0x2000], [R112.64], P6 ;  /* 0x02000000700a7fae */ /* 0x0005e2000b121844 */
[----:B------:R-:W-:-:S05]  /*bca0*/  IMAD.WIDE R4, R158, 0x4, R4 ;  /* 0x000000049e047825 */ /* 0x000fca00078e0204 */
[----:B------:R3:W-:Y:S01]  /*bcb0*/  STL.64 [R1+0x438], R4 ;  /* 0x0004380401007387 */ /* 0x0007e20000100a00 */
[----:B------:R-:W-:-:S03]  /*bcc0*/  IMAD.WIDE R126, R158, 0x4, R126 ;  /* 0x000000049e7e7825 */ /* 0x000fc600078e027e */
[----:B-1----:R-:W4:Y:S01]  /*bcd0*/  LDL.LU.64 R120, [R1+0x380] ;  /* 0x0003800001787983 */ /* 0x002f220000300a00 */
[----:B------:R-:W-:-:S03]  /*bce0*/  IMAD.WIDE R124, R158, 0x4, R124 ;  /* 0x000000049e7c7825 */ /* 0x000fc600078e027c */
[----:B--2---:R-:W2:Y:S01]  /*bcf0*/  LDL.LU.64 R118, [R1+0x378] ;  /* 0x0003780001767983 */ /* 0x004ea20000300a00 */
[----:B------:R-:W-:-:S03]  /*bd00*/  IMAD.WIDE R122, R158, 0x4, R122 ;  /* 0x000000049e7a7825 */ /* 0x000fc600078e027a */
[----:B---3--:R-:W3:Y:S01]  /*bd10*/  LDL.LU.64 R116, [R1+0x340] ;  /* 0x0003400001747983 */ /* 0x008ee20000300a00 */
[----:B------:R-:W-:-:S03]  /*bd20*/  IMAD.WIDE R6, R158, 0x4, R6 ;  /* 0x000000049e067825 */ /* 0x000fc600078e0206 */
[----:B------:R-:W3:Y:S04]  /*bd30*/  LDL.LU.64 R114, [R1+0x338] ;  /* 0x0003380001727983 */ /* 0x000ee80000300a00 */
[----:B------:R1:W-:Y:S04]  /*bd40*/  LDGSTS.E [R10+0x2200], [R4.64], P6 ;  /* 0x02200000040a7fae */ /* 0x0003e8000b121844 */
[----:B------:R-:W3:Y:S04]  /*bd50*/  LDL.LU.64 R112, [R1+0x300] ;  /* 0x0003000001707983 */ /* 0x000ee80000300a00 */
[----:B------:R1:W-:Y:S04]  /*bd60*/  LDGSTS.E [R10+0x3000], [R126.64], P1 ;  /* 0x030000007e0a7fae */ /* 0x0003e80008921844 */
[----:B-1----:R-:W3:Y:S04]  /*bd70*/  LDL.LU.64 R4, [R1+0x2f8] ;  /* 0x0002f80001047983 */ /* 0x002ee80000300a00 */
[----:B------:R1:W-:Y:S04]  /*bd80*/  STL.64 [R1+0x400], R126 ;  /* 0x0004007e01007387 */ /* 0x0003e80000100a00 */
[----:B------:R1:W-:Y:S04]  /*bd90*/  STL.64 [R1+0x3f8], R124 ;  /* 0x0003f87c01007387 */ /* 0x0003e80000100a00 */
[----:B------:R1:W-:Y:S04]  /*bda0*/  STL.64 [R1+0x3c0], R122 ;  /* 0x0003c07a01007387 */ /* 0x0003e80000100a00 */
[----:B------:R1:W-:Y:S04]  /*bdb0*/  STL.64 [R1+0x3b8], R6 ;  /* 0x0003b80601007387 */ /* 0x0003e80000100a00 */
[----:B------:R1:W-:Y:S04]  /*bdc0*/  LDGSTS.E [R10+0x3200], [R124.64], P1 ;  /* 0x032000007c0a7fae */ /* 0x0003e80008921844 */
[----:B-1----:R-:W3:Y:S04]  /*bdd0*/  LDL.LU.64 R126, [R1+0x4b0] ;  /* 0x0004b000017e7983 */ /* 0x002ee80000300a00 */
[----:B------:R1:W-:Y:S04]  /*bde0*/  LDGSTS.E [R10+0x4000], [R122.64], P5 ;  /* 0x040000007a0a7fae */ /* 0x0003e8000a921844 */
[----:B------:R-:W3:Y:S01]  /*bdf0*/  LDL.LU.64 R124, [R1+0x4a8] ;  /* 0x0004a800017c7983 */ /* 0x000ee20000300a00 */
[----:B------:R-:W-:-:S02]  /*be00*/  ISETP.GT.AND P2, PT, R0, 0x18, PT ;  /* 0x000000180000780c */ /* 0x000fc40003f44270 */
[----:B------:R-:W-:Y:S01]  /*be10*/  SEL R153, R153, RZ, !P0 ;  /* 0x000000ff99997207 */ /* 0x000fe20004000000 */
[----:B------:R1:W-:Y:S04]  /*be20*/  LDGSTS.E [R10+0x4200], [R6.64], P5 ;  /* 0x04200000060a7fae */ /* 0x0003e8000a921844 */
[----:B-1----:R-:W3:Y:S01]  /*be30*/  LDL.LU.64 R122, [R1+0x470] ;  /* 0x00047000017a7983 */ /* 0x002ee20000300a00 */
[----:B------:R-:W-:Y:S02]  /*be40*/  SEL R152, RZ, 0x4, !P2 ;  /* 0x00000004ff987807 */ /* 0x000fe40005000000 */
[----:B------:R-:W-:Y:S02]  /*be50*/  ISETP.GT.AND P2, PT, R0, 0x1c, PT ;  /* 0x0000001c0000780c */ /* 0x000fe40003f44270 */
[----:B------:R-:W-:-:S02]  /*be60*/  SEL R152, R152, RZ, !P0 ;  /* 0x000000ff98987207 */ /* 0x000fc40004000000 */
[----:B------:R-:W-:Y:S01]  /*be70*/  ISETP.NE.U32.AND P3, PT, R153, RZ, PT ;  /* 0x000000ff9900720c */ /* 0x000fe20003f65070 */
[----:B------:R-:W3:Y:S01]  /*be80*/  LDL.LU.64 R6, [R1+0x468] ;  /* 0x0004680001067983 */ /* 0x000ee20000300a00 */
[----:B------:R-:W-:Y:S02]  /*be90*/  SEL R153, RZ, 0x4, !P2 ;  /* 0x00000004ff997807 */ /* 0x000fe40005000000 */
[----:B------:R-:W-:Y:S02]  /*bea0*/  ISETP.NE.U32.AND P2, PT, R152, RZ, PT ;  /* 0x000000ff9800720c */ /* 0x000fe40003f45070 */
[----:B------:R-:W-:-:S04]  /*beb0*/  SEL R152, R153, RZ, !P0 ;  /* 0x000000ff99987207 */ /* 0x000fc80004000000 */
[----:B------:R-:W-:Y:S01]  /*bec0*/  ISETP.NE.U32.AND P6, PT, R152, RZ, PT ;  /* 0x000000ff9800720c */ /* 0x000fe20003fc5070 */
[----:B----4-:R-:W-:-:S04]  /*bed0*/  IMAD.WIDE R120, R158, 0x4, R120 ;  /* 0x000000049e787825 */ /* 0x010fc800078e0278 */
[C---:B--2---:R-:W-:Y:S01]  /*bee0*/  IMAD.WIDE R118, R158.reuse, 0x4, R118 ;  /* 0x000000049e767825 */ /* 0x044fe200078e0276 */
[----:B------:R1:W-:Y:S03]  /*bef0*/  STL.64 [R1+0x380], R120 ;  /* 0x0003807801007387 */ /* 0x0003e60000100a00 */
[C---:B---3--:R-:W-:Y:S01]  /*bf00*/  IMAD.WIDE R116, R158.reuse, 0x4, R116 ;  /* 0x000000049e747825 */ /* 0x048fe200078e0274 */
[----:B------:R2:W-:Y:S03]  /*bf10*/  STL.64 [R1+0x378], R118 ;  /* 0x0003787601007387 */ /* 0x0005e60000100a00 */
[C---:B------:R-:W-:Y:S01]  /*bf20*/  IMAD.WIDE R114, R158.reuse, 0x4, R114 ;  /* 0x000000049e727825 */ /* 0x040fe200078e0272 */
[----:B------:R3:W-:Y:S03]  /*bf30*/  STL.64 [R1+0x340], R116 ;  /* 0x0003407401007387 */ /* 0x0007e60000100a00 */
[C---:B------:R-:W-:Y:S01]  /*bf40*/  IMAD.WIDE R112, R158.reuse, 0x4, R112 ;  /* 0x000000049e707825 */ /* 0x040fe200078e0270 */
[----:B------:R-:W-:Y:S03]  /*bf50*/  STL.64 [R1+0x338], R114 ;  /* 0x0003387201007387 */ /* 0x000fe60000100a00 */
[C---:B------:R-:W-:Y:S01]  /*bf60*/  IMAD.WIDE R4, R158.reuse, 0x4, R4 ;  /* 0x000000049e047825 */ /* 0x040fe200078e0204 */
[----:B------:R-:W-:Y:S04]  /*bf70*/  STL.64 [R1+0x300], R112 ;  /* 0x0003007001007387 */ /* 0x000fe80000100a00 */
[----:B------:R1:W-:Y:S04]  /*bf80*/  LDGSTS.E [R10+0x5000], [R120.64], P3 ;  /* 0x05000000780a7fae */ /* 0x0003e80009921844 */
[----:B------:R2:W-:Y:S04]  /*bf90*/  STL.64 [R1+0x2f8], R4 ;  /* 0x0002f80401007387 */ /* 0x0005e80000100a00 */
[----:B------:R2:W-:Y:S04]  /*bfa0*/  LDGSTS.E [R10+0x5200], [R118.64], P3 ;  /* 0x05200000760a7fae */ /* 0x0005e80009921844 */
[----:B-1----:R-:W4:Y:S04]  /*bfb0*/  LDL.LU.64 R120, [R1+0x430] ;  /* 0x0004300001787983 */ /* 0x002f280000300a00 */
[----:B------:R3:W-:Y:S01]  /*bfc0*/  LDGSTS.E [R10+0x6000], [R116.64], P2 ;  /* 0x06000000740a7fae */ /* 0x0007e20009121844 */
[----:B------:R-:W-:-:S03]  /*bfd0*/  IMAD.WIDE R126, R158, 0x4, R126 ;  /* 0x000000049e7e7825 */ /* 0x000fc600078e027e */
[----:B--2---:R-:W2:Y:S04]  /*bfe0*/  LDL.LU.64 R118, [R1+0x428] ;  /* 0x0004280001767983 */ /* 0x004ea80000300a00 */
[----:B------:R1:W-:Y:S01]  /*bff0*/  LDGSTS.E [R10+0x6200], [R114.64], P2 ;  /* 0x06200000720a7fae */ /* 0x0003e20009121844 */
[----:B------:R-:W-:-:S03]  /*c000*/  IMAD.WIDE R124, R158, 0x4, R124 ;  /* 0x000000049e7c7825 */ /* 0x000fc600078e027c */
[----:B------:R1:W-:Y:S04]  /*c010*/  STL.64 [R1+0x4b0], R126 ;  /* 0x0004b07e01007387 */ /* 0x0003e80000100a00 */
[----:B------:R1:W-:Y:S01]  /*c020*/  LDGSTS.E [R10+0x7000], [R112.64], P6 ;  /* 0x07000000700a7fae */ /* 0x0003e2000b121844 */
[----:B------:R-:W-:-:S03]  /*c030*/  IMAD.WIDE R122, R158, 0x4, R122 ;  /* 0x000000049e7a7825 */ /* 0x000fc600078e027a */
[----:B------:R1:W-:Y:S04]  /*c040*/  STL.64 [R1+0x4a8], R124 ;  /* 0x0004a87c01007387 */ /* 0x0003e80000100a00 */
[----:B------:R1:W-:Y:S04]  /*c050*/  LDGSTS.E [R10+0x7200], [R4.64], P6 ;  /* 0x07200000040a7fae */ /* 0x0003e8000b121844 */
[----:B---3--:R-:W3:Y:S04]  /*c060*/  LDL.LU.64 R116, [R1+0x3f0] ;  /* 0x0003f00001747983 */ /* 0x008ee80000300a00 */
[----:B-1----:R-:W3:Y:S04]  /*c070*/  LDL.LU.64 R4, [R1+0x3e8] ;  /* 0x0003e80001047983 */ /* 0x002ee80000300a00 */
[----:B------:R1:W-:Y:S04]  /*c080*/  STL.64 [R1+0x470], R122 ;  /* 0x0004707a01007387 */ /* 0x0003e80000100a00 */
[----:B------:R-:W3:Y:S04]  /*c090*/  LDL.LU.64 R114, [R1+0x3b0] ;  /* 0x0003b00001727983 */ /* 0x000ee80000300a00 */
[----:B------:R-:W3:Y:S01]  /*c0a0*/  LDL.LU.64 R112, [R1+0x3a8] ;  /* 0x0003a80001707983 */ /* 0x000ee20000300a00 */
[----:B------:R-:W-:-:S04]  /*c0b0*/  ISETP.GT.AND P4, PT, R0, 0x1, PT ;  /* 0x000000010000780c */ /* 0x000fc80003f84270 */
[----:B------:R-:W-:Y:S02]  /*c0c0*/  SEL R152, RZ, 0x4, !P4 ;  /* 0x00000004ff987807 */ /* 0x000fe40006000000 */
[----:B------:R-:W-:Y:S02]  /*c0d0*/  ISETP.GT.AND P4, PT, R0, 0x5, PT ;  /* 0x000000050000780c */ /* 0x000fe40003f84270 */
[----:B------:R-:W-:Y:S02]  /*c0e0*/  SEL R152, R152, RZ, !P0 ;  /* 0x000000ff98987207 */ /* 0x000fe40004000000 */
[----:B------:R-:W-:Y:S02]  /*c0f0*/  SEL R153, RZ, 0x4, !P4 ;  /* 0x00000004ff997807 */ /* 0x000fe40006000000 */
[----:B------:R-:W-:Y:S02]  /*c100*/  ISETP.NE.U32.AND P1, PT, R152, RZ, PT ;  /* 0x000000ff9800720c */ /* 0x000fe40003f25070 */
[----:B------:R-:W-:-:S02]  /*c110*/  ISETP.GT.AND P4, PT, R0, 0x9, PT ;  /* 0x000000090000780c */ /* 0x000fc40003f84270 */
[----:B------:R-:W-:Y:S02]  /*c120*/  SEL R152, R153, RZ, !P0 ;  /* 0x000000ff99987207 */ /* 0x000fe40004000000 */
[----:B------:R-:W-:Y:S02]  /*c130*/  ISETP.GT.AND P5, PT, R0, 0xd, PT ;  /* 0x0000000d0000780c */ /* 0x000fe40003fa4270 */
[----:B------:R-:W-:Y:S02]  /*c140*/  LOP3.LUT R157, R157, 0x7f, RZ, 0xc0, !PT ;  /* 0x0000007f9d9d7812 */ /* 0x000fe400078ec0ff */
[----:B------:R-:W-:Y:S02]  /*c150*/  SEL R153, RZ, 0x4, !P4 ;  /* 0x00000004ff997807 */ /* 0x000fe40006000000 */
[----:B------:R-:W-:Y:S02]  /*c160*/  ISETP.NE.U32.AND P4, PT, R152, RZ, PT ;  /* 0x000000ff9800720c */ /* 0x000fe40003f85070 */
[----:B------:R-:W-:Y:S01]  /*c170*/  SEL R152, RZ, 0x4, !P5 ;  /* 0x00000004ff987807 */ /* 0x000fe20006800000 */
[----:B------:R-:W-:Y:S01]  /*c180*/  IMAD.SHL.U32 R157, R157, 0x4, RZ ;  /* 0x000000049d9d7824 */ /* 0x000fe200078e00ff */
[----:B------:R-:W-:-:S02]  /*c190*/  SEL R153, R153, RZ, !P0 ;  /* 0x000000ff99997207 */ /* 0x000fc40004000000 */
[----:B------:R-:W-:Y:S02]  /*c1a0*/  ISETP.GT.AND P5, PT, R0, 0x11, PT ;  /* 0x000000110000780c */ /* 0x000fe40003fa4270 */
[----:B------:R-:W-:Y:S01]  /*c1b0*/  SEL R152, R152, RZ, !P0 ;  /* 0x000000ff98987207 */ /* 0x000fe20004000000 */
[----:B------:R-:W-:Y:S01]  /*c1c0*/  IMAD.WIDE R6, R158, 0x4, R6 ;  /* 0x000000049e067825 */ /* 0x000fe200078e0206 */
[----:B------:R-:W-:Y:S02]  /*c1d0*/  ISETP.NE.U32.AND P3, PT, R153, RZ, PT ;  /* 0x000000ff9900720c */ /* 0x000fe40003f65070 */
[----:B------:R-:W-:Y:S02]  /*c1e0*/  SEL R153, RZ, 0x4, !P5 ;  /* 0x00000004ff997807 */ /* 0x000fe40006800000 */
[----:B------:R-:W-:Y:S02]  /*c1f0*/  LOP3.LUT R11, R157, 0x20, RZ, 0x3c, !PT ;  /* 0x000000209d0b7812 */ /* 0x000fe400078e3cff */
[----:B------:R-:W-:Y:S01]  /*c200*/  ISETP.NE.U32.AND P5, PT, R152, RZ, PT ;  /* 0x000000ff9800720c */ /* 0x000fe20003fa5070 */
[----:B------:R1:W-:Y:S04]  /*c210*/  STL.64 [R1+0x468], R6 ;  /* 0x0004680601007387 */ /* 0x0003e80000100a00 */
[----:B------:R1:W-:Y:S04]  /*c220*/  LDGSTS.E [R11+0x400], [R126.64], P1 ;  /* 0x004000007e0b7fae */ /* 0x0003e80008921844 */
[----:B------:R1:W-:Y:S04]  /*c230*/  LDGSTS.E [R11+0x600], [R124.64], P1 ;  /* 0x006000007c0b7fae */ /* 0x0003e80008921844 */
[----:B------:R1:W-:Y:S04]  /*c240*/  LDGSTS.E [R11+0x1400], [R122.64], P4 ;  /* 0x014000007a0b7fae */ /* 0x0003e8000a121844 */
[----:B-1----:R-:W3:Y:S04]  /*c250*/  LDL.LU.64 R126, [R1+0x370] ;  /* 0x00037000017e7983 */ /* 0x002ee80000300a00 */
[----:B------:R-:W3:Y:S04]  /*c260*/  LDL.LU.64 R124, [R1+0x368] ;  /* 0x00036800017c7983 */ /* 0x000ee80000300a00 */
[----:B------:R1:W-:Y:S04]  /*c270*/  LDGSTS.E [R11+0x1600], [R6.64], P4 ;  /* 0x01600000060b7fae */ /* 0x0003e8000a121844 */
[----:B------:R-:W3:Y:S04]  /*c280*/  LDL.LU.64 R122, [R1+0x330] ;  /* 0x00033000017a7983 */ /* 0x000ee80000300a00 */
[----:B-1----:R-:W3:Y:S01]  /*c290*/  LDL.LU.64 R6, [R1+0x328] ;  /* 0x0003280001067983 */ /* 0x002ee20000300a00 */
[----:B----4-:R-:W-:-:S04]  /*c2a0*/  IMAD.WIDE R120, R158, 0x4, R120 ;  /* 0x000000049e787825 */ /* 0x010fc800078e0278 */
[C---:B--2---:R-:W-:Y:S01]  /*c2b0*/  IMAD.WIDE R118, R158.reuse, 0x4, R118 ;  /* 0x000000049e767825 */ /* 0x044fe200078e0276 */
[----:B------:R-:W-:Y:S04]  /*c2c0*/  STL.64 [R1+0x430], R120 ;  /* 0x0004307801007387 */ /* 0x000fe80000100a00 */
[----:B------:R-:W-:Y:S04]  /*c2d0*/  STL.64 [R1+0x428], R118 ;  /* 0x0004287601007387 */ /* 0x000fe80000100a00 */
[----:B------:R1:W-:Y:S04]  /*c2e0*/  LDGSTS.E [R11+0x2400], [R120.64], P3 ;  /* 0x02400000780b7fae */ /* 0x0003e80009921844 */
[----:B------:R2:W-:Y:S01]  /*c2f0*/  LDGSTS.E [R11+0x2600], [R118.64], P3 ;  /* 0x02600000760b7fae */ /* 0x0005e20009921844 */
[----:B---3--:R-:W-:-:S04]  /*c300*/  IMAD.WIDE R116, R158, 0x4, R116 ;  /* 0x000000049e747825 */ /* 0x008fc800078e0274 */
[C---:B------:R-:W-:Y:S01]  /*c310*/  IMAD.WIDE R4, R158.reuse, 0x4, R4 ;  /* 0x000000049e047825 */ /* 0x040fe200078e0204 */
[----:B------:R-:W-:Y:S03]  /*c320*/  STL.64 [R1+0x3f0], R116 ;  /* 0x0003f07401007387 */ /* 0x000fe60000100a00 */
[C---:B------:R-:W-:Y:S01]  /*c330*/  IMAD.WIDE R114, R158.reuse, 0x4, R114 ;  /* 0x000000049e727825 */ /* 0x040fe200078e0272 */
[----:B------:R3:W-:Y:S03]  /*c340*/  STL.64 [R1+0x3e8], R4 ;  /* 0x0003e80401007387 */ /* 0x0007e60000100a00 */
[----:B------:R-:W-:Y:S01]  /*c350*/  IMAD.WIDE R112, R158, 0x4, R112 ;  /* 0x000000049e707825 */ /* 0x000fe200078e0270 */
[----:B------:R4:W-:Y:S04]  /*c360*/  LDGSTS.E [R11+0x3400], [R116.64], P5 ;  /* 0x03400000740b7fae */ /* 0x0009e8000a921844 */
[----:B------:R1:W-:Y:S04]  /*c370*/  STL.64 [R1+0x3b0], R114 ;  /* 0x0003b07201007387 */ /* 0x0003e80000100a00 */
[----:B------:R3:W-:Y:S04]  /*c380*/  LDGSTS.E [R11+0x3600], [R4.64], P5 ;  /* 0x03600000040b7fae */ /* 0x0007e8000a921844 */
[----:B------:R1:W-:Y:S04]  /*c390*/  STL.64 [R1+0x3a8], R112 ;  /* 0x0003a87001007387 */ /* 0x0003e80000100a00 */
[----:B---3--:R-:W3:Y:S04]  /*c3a0*/  LDL.LU.64 R4, [R1+0x2f0] ;  /* 0x0002f00001047983 */ /* 0x008ee80000300a00 */
[----:B-1----:R-:W3:Y:S01]  /*c3b0*/  LDL.LU.64 R120, [R1+0x2e8] ;  /* 0x0002e80001787983 */ /* 0x002ee20000300a00 */
[----:B------:R-:W-:-:S02]  /*c3c0*/  SEL R152, R153, RZ, !P0 ;  /* 0x000000ff99987207 */ /* 0x000fc40004000000 */
[----:B------:R-:W-:Y:S01]  /*c3d0*/  ISETP.GT.AND P2, PT, R0, 0x15, PT ;  /* 0x000000150000780c */ /* 0x000fe20003f44270 */
[----:B--2---:R-:W2:Y:S01]  /*c3e0*/  LDL.LU.64 R118, [R1+0x4a0] ;  /* 0x0004a00001767983 */ /* 0x004ea20000300a00 */
[----:B------:R-:W-:Y:S02]  /*c3f0*/  ISETP.NE.U32.AND P6, PT, R152, RZ, PT ;  /* 0x000000ff9800720c */ /* 0x000fe40003fc5070 */
[----:B------:R-:W-:Y:S01]  /*c400*/  SEL R152, RZ, 0x4, !P2 ;  /* 0x00000004ff987807 */ /* 0x000fe20005000000 */
[----:B----4-:R-:W3:Y:S01]  /*c410*/  LDL.LU.64 R116, [R1+0x498] ;  /* 0x0004980001747983 */ /* 0x010ee20000300a00 */
[----:B------:R-:W-:Y:S02]  /*c420*/  ISETP.GT.AND P2, PT, R0, 0x19, PT ;  /* 0x000000190000780c */ /* 0x000fe40003f44270 */
[----:B------:R-:W-:Y:S02]  /*c430*/  SEL R152, R152, RZ, !P0 ;  /* 0x000000ff98987207 */ /* 0x000fe40004000000 */
[----:B------:R-:W-:-:S02]  /*c440*/  SEL R153, RZ, 0x4, !P2 ;  /* 0x00000004ff997807 */ /* 0x000fc40005000000 */
[----:B------:R-:W-:Y:S02]  /*c450*/  ISETP.GT.AND P2, PT, R0, 0x1d, PT ;  /* 0x0000001d0000780c */ /* 0x000fe40003f44270 */
[----:B------:R-:W-:Y:S01]  /*c460*/  ISETP.NE.U32.AND P1, PT, R152, RZ, PT ;  /* 0x000000ff9800720c */ /* 0x000fe20003f25070 */
[----:B------:R1:W-:Y:S01]  /*c470*/  LDGSTS.E [R11+0x4400], [R114.64], P6 ;  /* 0x04400000720b7fae */ /* 0x0003e2000b121844 */
[----:B------:R-:W-:Y:S02]  /*c480*/  SEL R152, R153, RZ, !P0 ;  /* 0x000000ff99987207 */ /* 0x000fe40004000000 */
[----:B------:R-:W-:Y:S01]  /*c490*/  SEL R153, RZ, 0x4, !P2 ;  /* 0x00000004ff997807 */ /* 0x000fe20005000000 */
[----:B------:R1:W-:Y:S01]  /*c4a0*/  LDGSTS.E [R11+0x4600], [R112.64], P6 ;  /* 0x04600000700b7fae */ /* 0x0003e2000b121844 */
[----:B------:R-:W-:Y:S02]  /*c4b0*/  ISETP.NE.U32.AND P2, PT, R152, RZ, PT ;  /* 0x000000ff9800720c */ /* 0x000fe40003f45070 */
[----:B------:R-:W-:-:S04]  /*c4c0*/  SEL R153, R153, RZ, !P0 ;  /* 0x000000ff99997207 */ /* 0x000fc80004000000 */
[----:B------:R-:W-:Y:S01]  /*c4d0*/  ISETP.NE.U32.AND P3, PT, R153, RZ, PT ;  /* 0x000000ff9900720c */ /* 0x000fe20003f65070 */
[----:B-1----:R-:W3:Y:S01]  /*c4e0*/  LDL.LU.64 R114, [R1+0x460] ;  /* 0x0004600001727983 */ /* 0x002ee20000300a00 */
[----:B------:R-:W-:-:S03]  /*c4f0*/  IMAD.WIDE R126, R158, 0x4, R126 ;  /* 0x000000049e7e7825 */ /* 0x000fc600078e027e */
[----:B------:R-:W3:Y:S01]  /*c500*/  LDL.LU.64 R112, [R1+0x458] ;  /* 0x0004580001707983 */ /* 0x000ee20000300a00 */
[----:B------:R-:W-:-:S03]  /*c510*/  IMAD.WIDE R124, R158, 0x4, R124 ;  /* 0x000000049e7c7825 */ /* 0x000fc600078e027c */
[----:B------:R-:W-:Y:S01]  /*c520*/  STL.64 [R1+0x370], R126 ;  /* 0x0003707e01007387 */ /* 0x000fe20000100a00 */
[----:B------:R-:W-:-:S03]  /*c530*/  IMAD.WIDE R122, R158, 0x4, R122 ;  /* 0x000000049e7a7825 */ /* 0x000fc600078e027a */
[----:B------:R-:W-:Y:S01]  /*c540*/  STL.64 [R1+0x368], R124 ;  /* 0x0003687c01007387 */ /* 0x000fe20000100a00 */
[----:B------:R-:W-:-:S03]  /*c550*/  IMAD.WIDE R6, R158, 0x4, R6 ;  /* 0x000000049e067825 */ /* 0x000fc600078e0206 */
[----:B------:R-:W-:Y:S04]  /*c560*/  STL.64 [R1+0x330], R122 ;  /* 0x0003307a01007387 */ /* 0x000fe80000100a00 */
[----:B------:R1:W-:Y:S04]  /*c570*/  STL.64 [R1+0x328], R6 ;  /* 0x0003280601007387 */ /* 0x0003e80000100a00 */
[----:B------:R1:W-:Y:S04]  /*c580*/  LDGSTS.E [R11+0x5400], [R126.64], P1 ;  /* 0x054000007e0b7fae */ /* 0x0003e80008921844 */
[----:B------:R-:W3:Y:S04]  /*c590*/  LDL.LU.64 R160, [R1+0x420] ;  /* 0x0004200001a07983 */ /* 0x000ee80000300a00 */
[----:B------:R1:W-:Y:S04]  /*c5a0*/  LDGSTS.E [R11+0x5600], [R124.64], P1 ;  /* 0x056000007c0b7fae */ /* 0x0003e80008921844 */
[----:B------:R-:W3:Y:S04]  /*c5b0*/  LDL.LU.64 R154, [R1+0x418] ;  /* 0x00041800019a7983 */ /* 0x000ee80000300a00 */
[----:B------:R1:W-:Y:S04]  /*c5c0*/  LDGSTS.E [R11+0x6400], [R122.64], P2 ;  /* 0x064000007a0b7fae */ /* 0x0003e80009121844 */
[----:B------:R1:W-:Y:S01]  /*c5d0*/  LDGSTS.E [R11+0x6600], [R6.64], P2 ;  /* 0x06600000060b7fae */ /* 0x0003e20009121844 */
[----:B---3--:R-:W-:-:S04]  /*c5e0*/  IMAD.WIDE R4, R158, 0x4, R4 ;  /* 0x000000049e047825 */ /* 0x008fc800078e0204 */
[----:B------:R-:W-:Y:S01]  /*c5f0*/  IMAD.WIDE R120, R158, 0x4, R120 ;  /* 0x000000049e787825 */ /* 0x000fe200078e0278 */
[----:B------:R3:W-:Y:S04]  /*c600*/  STL.64 [R1+0x2f0], R4 ;  /* 0x0002f00401007387 */ /* 0x0007e80000100a00 */
[----:B------:R2:W-:Y:S04]  /*c610*/  STL.64 [R1+0x2e8], R120 ;  /* 0x0002e87801007387 */ /* 0x0005e80000100a00 */
[----:B------:R3:W-:Y:S04]  /*c620*/  LDGSTS.E [R11+0x7400], [R4.64], P3 ;  /* 0x07400000040b7fae */ /* 0x0007e80009921844 */
[----:B-1----:R-:W4:Y:S01]  /*c630*/  LDL.LU.64 R6, [R1+0x3e0] ;  /* 0x0003e00001067983 */ /* 0x002f220000300a00 */
[----:B------:R-:W-:-:S02]  /*c640*/  ISETP.GT.AND P4, PT, R0, 0x2, PT ;  /* 0x000000020000780c */ /* 0x000fc40003f84270 */
[----:B------:R-:W-:Y:S01]  /*c650*/  ISETP.GT.AND P5, PT, R0, 0xa, PT ;  /* 0x0000000a0000780c */ /* 0x000fe20003fa4270 */
[----:B--2---:R-:W-:Y:S01]  /*c660*/  IMAD.WIDE R118, R158, 0x4, R118 ;  /* 0x000000049e767825 */ /* 0x004fe200078e0276 */
[----:B------:R1:W-:Y:S04]  /*c670*/  LDGSTS.E [R11+0x7600], [R120.64], P3 ;  /* 0x07600000780b7fae */ /* 0x0003e80009921844 */
[----:B---3--:R-:W2:Y:S01]  /*c680*/  LDL.LU.64 R4, [R1+0x3d8] ;  /* 0x0003d80001047983 */ /* 0x008ea20000300a00 */
[----:B------:R-:W-:Y:S02]  /*c690*/  SEL R152, RZ, 0x4, !P4 ;  /* 0x00000004ff987807 */ /* 0x000fe40006000000 */
[----:B------:R-:W-:Y:S02]  /*c6a0*/  ISETP.GT.AND P4, PT, R0, 0x6, PT ;  /* 0x000000060000780c */ /* 0x000fe40003f84270 */
[----:B------:R-:W-:-:S02]  /*c6b0*/  SEL R152, R152, RZ, !P0 ;  /* 0x000000ff98987207 */ /* 0x000fc40004000000 */
[----:B------:R-:W-:Y:S02]  /*c6c0*/  SEL R153, RZ, 0x4, !P4 ;  /* 0x00000004ff997807 */ /* 0x000fe40006000000 */
[----:B------:R-:W-:Y:S02]  /*c6d0*/  ISETP.NE.U32.AND P4, PT, R152, RZ, PT ;  /* 0x000000ff9800720c */ /* 0x000fe40003f85070 */
[----:B------:R-:W-:-:S04]  /*c6e0*/  SEL R152, R153, RZ, !P0 ;  /* 0x000000ff99987207 */ /* 0x000fc80004000000 */
[----:B------:R-:W-:Y:S02]  /*c6f0*/  ISETP.NE.U32.AND P6, PT, R152, RZ, PT ;  /* 0x000000ff9800720c */ /* 0x000fe40003fc5070 */
[----:B------:R-:W-:Y:S02]  /*c700*/  SEL R152, RZ, 0x4, !P5 ;  /* 0x00000004ff987807 */ /* 0x000fe40006800000 */
[----:B------:R-:W-:Y:S01]  /*c710*/  ISETP.GT.AND P5, PT, R0, 0xe, PT ;  /* 0x0000000e0000780c */ /* 0x000fe20003fa4270 */
[----:B------:R-:W-:Y:S01]  /*c720*/  IMAD.WIDE R116, R158, 0x4, R116 ;  /* 0x000000049e747825 */ /* 0x000fe200078e0274 */
[----:B------:R-:W-:Y:S02]  /*c730*/  SEL R152, R152, RZ, !P0 ;  /* 0x000000ff98987207 */ /* 0x000fe40004000000 */
[----:B------:R-:W-:Y:S01]  /*c740*/  SEL R153, RZ, 0x4, !P5 ;  /* 0x00000004ff997807 */ /* 0x000fe20006800000 */
[----:B------:R-:W-:Y:S01]  /*c750*/  IMAD.WIDE R114, R158, 0x4, R114 ;  /* 0x000000049e727825 */ /* 0x000fe200078e0272 */
[----:B------:R-:W-:Y:S01]  /*c760*/  ISETP.NE.U32.AND P1, PT, R152, RZ, PT ;  /* 0x000000ff9800720c */ /* 0x000fe20003f25070 */
[----:B------:R3:W-:Y:S01]  /*c770*/  STL.64 [R1+0x4a0], R118 ;  /* 0x0004a07601007387 */ /* 0x0007e20000100a00 */
[----:B------:R-:W-:Y:S01]  /*c780*/  ISETP.GT.AND P5, PT, R0, 0x12, PT ;  /* 0x000000120000780c */ /* 0x000fe20003fa4270 */
[----:B------:R-:W-:Y:S01]  /*c790*/  IMAD.WIDE R112, R158, 0x4, R112 ;  /* 0x000000049e707825 */ /* 0x000fe200078e0270 */
[----:B------:R-:W-:Y:S01]  /*c7a0*/  SEL R152, R153, RZ, !P0 ;  /* 0x000000ff99987207 */ /* 0x000fe20004000000 */
[----:B------:R3:W-:Y:S02]  /*c7b0*/  STL.64 [R1+0x498], R116 ;  /* 0x0004987401007387 */ /* 0x0007e40000100a00 */
[----:B------:R-:W-:Y:S01]  /*c7c0*/  IMAD.SHL.U32 R252, R252, 0x4, RZ ;  /* 0x00000004fcfc7824 */ /* 0x000fe200078e00ff */
[----:B------:R-:W-:Y:S01]  /*c7d0*/  SEL R153, RZ, 0x4, !P5 ;  /* 0x00000004ff997807 */ /* 0x000fe20006800000 */
[----:B------:R3:W-:Y:S01]  /*c7e0*/  STL.64 [R1+0x460], R114 ;  /* 0x0004607201007387 */ /* 0x0007e20000100a00 */
[----:B------:R-:W-:-:S02]  /*c7f0*/  ISETP.NE.U32.AND P5, PT, R152, RZ, PT ;  /* 0x000000ff9800720c */ /* 0x000fc40003fa5070 */
[----:B-1----:R-:W-:Y:S01]  /*c800*/  LOP3.LUT R11, R252, 0x40, RZ, 0x3c, !PT ;  /* 0x00000040fc0b7812 */ /* 0x002fe200078e3cff */
[----:B------:R1:W-:Y:S04]  /*c810*/  STL.64 [R1+0x458], R112 ;  /* 0x0004587001007387 */ /* 0x0003e80000100a00 */
[----:B------:R-:W2:Y:S04]  /*c820*/  LDL.LU.64 R126, [R1+0x3a0] ;  /* 0x0003a000017e7983 */ /* 0x000ea80000300a00 */
[----:B------:R-:W2:Y:S01]  /*c830*/  LDL.LU.64 R124, [R1+0x398] ;  /* 0x00039800017c7983 */ /* 0x000ea20000300a00 */
[----:B------:R-:W-:-:S03]  /*c840*/  IMAD.WIDE R160, R158, 0x4, R160 ;  /* 0x000000049ea07825 */ /* 0x000fc600078e02a0 */
[----:B------:R-:W2:Y:S01]  /*c850*/  LDL.LU.64 R122, [R1+0x360] ;  /* 0x00036000017a7983 */ /* 0x000ea20000300a00 */
[----:B------:R-:W-:-:S03]  /*c860*/  IMAD.WIDE R154, R158, 0x4, R154 ;  /* 0x000000049e9a7825 */ /* 0x000fc600078e029a */
[----:B------:R3:W-:Y:S04]  /*c870*/  LDGSTS.E [R11+0x800], [R118.64], P4 ;  /* 0x00800000760b7fae */ /* 0x0007e8000a121844 */
[----:B------:R-:W2:Y:S04]  /*c880*/  LDL.LU.64 R120, [R1+0x358] ;  /* 0x0003580001787983 */ /* 0x000ea80000300a00 */
[----:B------:R1:W-:Y:S04]  /*c890*/  LDGSTS.E [R11+0xa00], [R116.64], P4 ;  /* 0x00a00000740b7fae */ /* 0x0003e8000a121844 */
[----:B---3--:R-:W3:Y:S04]  /*c8a0*/  LDL.LU.64 R118, [R1+0x320] ;  /* 0x0003200001767983 */ /* 0x008ee80000300a00 */
[----:B------:R1:W-:Y:S04]  /*c8b0*/  LDGSTS.E [R11+0x1800], [R114.64], P6 ;  /* 0x01800000720b7fae */ /* 0x0003e8000b121844 */
[----:B-1----:R-:W3:Y:S04]  /*c8c0*/  LDL.LU.64 R116, [R1+0x318] ;  /* 0x0003180001747983 */ /* 0x002ee80000300a00 */
[----:B------:R1:W-:Y:S04]  /*c8d0*/  LDGSTS.E [R11+0x1a00], [R112.64], P6 ;  /* 0x01a00000700b7fae */ /* 0x0003e8000b121844 */
[----:B------:R-:W3:Y:S04]  /*c8e0*/  LDL.LU.64 R114, [R1+0x2e0] ;  /* 0x0002e00001727983 */ /* 0x000ee80000300a00 */
[----:B------:R2:W-:Y:S04]  /*c8f0*/  LDGSTS.E [R11+0x2800], [R160.64], P1 ;  /* 0x02800000a00b7fae */ /* 0x0005e80008921844 */
[----:B-1----:R-:W3:Y:S04]  /*c900*/  LDL.LU.64 R112, [R1+0x2d8] ;  /* 0x0002d80001707983 */ /* 0x002ee80000300a00 */
[----:B------:R-:W-:Y:S04]  /*c910*/  STL.64 [R1+0x420], R160 ;  /* 0x000420a001007387 */ /* 0x000fe80000100a00 */
[----:B------:R-:W-:Y:S04]  /*c920*/  STL.64 [R1+0x418], R154 ;  /* 0x0004189a01007387 */ /* 0x000fe80000100a00 */
[----:B------:R1:W-:Y:S01]  /*c930*/  LDGSTS.E [R11+0x2a00], [R154.64], P1 ;  /* 0x02a000009a0b7fae */ /* 0x0003e20008921844 */
[----:B----4-:R-:W-:-:S05]  /*c940*/  IMAD.WIDE R6, R158, 0x4, R6 ;  /* 0x000000049e067825 */ /* 0x010fca00078e0206 */
[----:B------:R4:W-:Y:S01]  /*c950*/  STL.64 [R1+0x3e0], R6 ;  /* 0x0003e00601007387 */ /* 0x0009e20000100a00 */
[----:B--2---:R-:W-:-:S03]  /*c960*/  IMAD.WIDE R4, R158, 0x4, R4 ;  /* 0x000000049e047825 */ /* 0x004fc600078e0204 */
[----:B------:R4:W-:Y:S04]  /*c970*/  LDGSTS.E [R11+0x3800], [R6.64], P5 ;  /* 0x03800000060b7fae */ /* 0x0009e8000a921844 */
[----:B------:R2:W-:Y:S04]  /*c980*/  STL.64 [R1+0x3d8], R4 ;  /* 0x0003d80401007387 */ /* 0x0005e80000100a00 */
[----:B------:R2:W-:Y:S04]  /*c990*/  LDGSTS.E [R11+0x3a00], [R4.64], P5 ;  /* 0x03a00000040b7fae */ /* 0x0005e8000a921844 */
[----:B----4-:R-:W4:Y:S04]  /*c9a0*/  LDL.LU.64 R6, [R1+0x490] ;  /* 0x0004900001067983 */ /* 0x010f280000300a00 */
[----:B--2---:R-:W2:Y:S01]  /*c9b0*/  LDL.LU.64 R4, [R1+0x488] ;  /* 0x0004880001047983 */ /* 0x004ea20000300a00 */
[----:B------:R-:W-:-:S02]  /*c9c0*/  ISETP.GT.AND P2, PT, R0, 0x16, PT ;  /* 0x000000160000780c */ /* 0x000fc40003f44270 */
[----:B------:R-:W-:Y:S02]  /*c9d0*/  SEL R153, R153, RZ, !P0 ;  /* 0x000000ff99997207 */ /* 0x000fe40004000000 */
[----:B------:R-:W-:Y:S02]  /*c9e0*/  SEL R152, RZ, 0x4, !P2 ;  /* 0x00000004ff987807 */ /* 0x000fe40005000000 */
[----:B------:R-:W-:Y:S02]  /*c9f0*/  ISETP.GT.AND P2, PT, R0, 0x1a, PT ;  /* 0x0000001a0000780c */ /* 0x000fe40003f44270 */
[----:B------:R-:W-:Y:S02]  /*ca00*/  SEL R152, R152, RZ, !P0 ;  /* 0x000000ff98987207 */ /* 0x000fe40004000000 */
[----:B------:R-:W-:Y:S02]  /*ca10*/  ISETP.NE.U32.AND P3, PT, R153, RZ, PT ;  /* 0x000000ff9900720c */ /* 0x000fe40003f65070 */
[----:B------:R-:W-:-:S02]  /*ca20*/  SEL R153, RZ, 0x4, !P2 ;  /* 0x00000004ff997807 */ /* 0x000fc40005000000 */
[----:B------:R-:W-:Y:S02]  /*ca30*/  ISETP.NE.U32.AND P2, PT, R152, RZ, PT ;  /* 0x000000ff9800720c */ /* 0x000fe40003f45070 */
[----:B------:R-:W-:Y:S02]  /*ca40*/  SEL R152, R153, RZ, !P0 ;  /* 0x000000ff99987207 */ /* 0x000fe40004000000 */
[----:B------:R-:W-:Y:S02]  /*ca50*/  ISETP.GT.AND P4, PT, R0, 0x1e, PT ;  /* 0x0000001e0000780c */ /* 0x000fe40003f84270 */
[----:B------:R-:W-:Y:S02]  /*ca60*/  ISETP.NE.U32.AND P6, PT, R152, RZ, PT ;  /* 0x000000ff9800720c */ /* 0x000fe40003fc5070 */
[----:B------:R-:W-:Y:S02]  /*ca70*/  SEL R152, RZ, 0x4, !P4 ;  /* 0x00000004ff987807 */ /* 0x000fe40006000000 */
[----:B------:R-:W-:-:S02]  /*ca80*/  ISETP.GT.AND P4, PT, R0, 0x3, PT ;  /* 0x000000030000780c */ /* 0x000fc40003f84270 */
[----:B------:R-:W-:Y:S02]  /*ca90*/  SEL R152, R152, RZ, !P0 ;  /* 0x000000ff98987207 */ /* 0x000fe40004000000 */
[----:B------:R-:W-:Y:S02]  /*caa0*/  SEL R153, RZ, 0x4, !P4 ;  /* 0x00000004ff997807 */ /* 0x000fe40006000000 */
[----:B------:R-:W-:Y:S02]  /*cab0*/  ISETP.GT.AND P4, PT, R0, 0x7, PT ;  /* 0x000000070000780c */ /* 0x000fe40003f84270 */
[----:B------:R-:W-:Y:S01]  /*cac0*/  ISETP.NE.U32.AND P1, PT, R152, RZ, PT ;  /* 0x000000ff9800720c */ /* 0x000fe20003f25070 */
[----:B------:R-:W1:Y:S01]  /*cad0*/  S2R R252, SR_TID.X ;  /* 0x0000000000fc7919 */ /* 0x000e620000002100 */
[----:B------:R-:W-:Y:S01]  /*cae0*/  SEL R152, R153, RZ, !P0 ;  /* 0x000000ff99987207 */ /* 0x000fe20004000000 */
[----:B------:R-:W-:Y:S01]  /*caf0*/  IMAD.WIDE R126, R158, 0x4, R126 ;  /* 0x000000049e7e7825 */ /* 0x000fe200078e027e */
[----:B------:R-:W-:-:S02]  /*cb00*/  ISETP.GT.AND P5, PT, R0, 0xb, PT ;  /* 0x0000000b0000780c */ /* 0x000fc40003fa4270 */
[----:B------:R-:W-:Y:S01]  /*cb10*/  SEL R153, RZ, 0x4, !P4 ;  /* 0x00000004ff997807 */ /* 0x000fe20006000000 */
[----:B------:R-:W-:Y:S01]  /*cb20*/  IMAD.WIDE R124, R158, 0x4, R124 ;  /* 0x000000049e7c7825 */ /* 0x000fe200078e027c */
[----:B------:R-:W-:Y:S01]  /*cb30*/  ISETP.NE.U32.AND P4, PT, R152, RZ, PT ;  /* 0x000000ff9800720c */ /* 0x000fe20003f85070 */
[----:B------:R1:W-:Y:S01]  /*cb40*/  LDGSTS.E [R11+0x4800], [R126.64], P3 ;  /* 0x048000007e0b7fae */ /* 0x0003e20009921844 */
[----:B------:R-:W-:Y:S02]  /*cb50*/  SEL R152, RZ, 0x4, !P5 ;  /* 0x00000004ff987807 */ /* 0x000fe40006800000 */
[----:B------:R-:W-:Y:S01]  /*cb60*/  SEL R153, R153, RZ, !P0 ;  /* 0x000000ff99997207 */ /* 0x000fe20004000000 */
[----:B------:R1:W-:Y:S01]  /*cb70*/  LDGSTS.E [R11+0x4a00], [R124.64], P3 ;  /* 0x04a000007c0b7fae */ /* 0x0003e20009921844 */
[----:B------:R-:W-:Y:S01]  /*cb80*/  ISETP.GT.AND P5, PT, R0, 0xf, PT ;  /* 0x0000000f0000780c */ /* 0x000fe20003fa4270 */
[----:B------:R-:W-:Y:S01]  /*cb90*/  IMAD.WIDE R122, R158, 0x4, R122 ;  /* 0x000000049e7a7825 */ /* 0x000fe200078e027a */
[----:B------:R-:W-:-:S02]  /*cba0*/  SEL R152, R152, RZ, !P0 ;  /* 0x000000ff98987207 */ /* 0x000fc40004000000 */
[----:B------:R-:W-:Y:S01]  /*cbb0*/  ISETP.NE.U32.AND P3, PT, R153, RZ, PT ;  /* 0x000000ff9900720c */ /* 0x000fe20003f65070 */
[C---:B------:R-:W-:Y:S01]  /*cbc0*/  IMAD.WIDE R120, R158.reuse, 0x4, R120 ;  /* 0x000000049e787825 */ /* 0x040fe200078e0278 */
[----:B------:R-:W-:Y:S01]  /*cbd0*/  SEL R153, RZ, 0x4, !P5 ;  /* 0x00000004ff997807 */ /* 0x000fe20006800000 */
[----:B------:R-:W-:Y:S02]  /*cbe0*/  STL.64 [R1+0x3a0], R126 ;  /* 0x0003a07e01007387 */ /* 0x000fe40000100a00 */
[----:B---3--:R-:W-:Y:S01]  /*cbf0*/  IMAD.WIDE R118, R158, 0x4, R118 ;  /* 0x000000049e767825 */ /* 0x008fe200078e0276 */
[----:B------:R-:W-:Y:S01]  /*cc00*/  ISETP.NE.U32.AND P5, PT, R152, RZ, PT ;  /* 0x000000ff9800720c */ /* 0x000fe20003fa5070 */
[----:B------:R1:W-:Y:S02]  /*cc10*/  LDGSTS.E [R11+0x5800], [R122.64], P2 ;  /* 0x058000007a0b7fae */ /* 0x0003e40009121844 */
[C---:B------:R-:W-:Y:S01]  /*cc20*/  IMAD.WIDE R116, R158.reuse, 0x4, R116 ;  /* 0x000000049e747825 */ /* 0x040fe200078e0274 */
[----:B------:R-:W-:Y:S01]  /*cc30*/  SEL R152, R153, RZ, !P0 ;  /* 0x000000ff99987207 */ /* 0x000fe20004000000 */
[----:B------:R-:W-:Y:S02]  /*cc40*/  STL.64 [R1+0x398], R124 ;  /* 0x0003987c01007387 */ /* 0x000fe40000100a00 */
[----:B------:R-:W-:-:S02]  /*cc50*/  IMAD.WIDE R114, R158, 0x4, R114 ;  /* 0x000000049e727825 */ /* 0x000fc400078e0272 */
[----:B------:R1:W-:Y:S01]  /*cc60*/  LDGSTS.E [R11+0x5a00], [R120.64], P2 ;  /* 0x05a00000780b7fae */ /* 0x0003e20009121844 */
[----:B------:R-:W-:Y:S01]  /*cc70*/  ISETP.GT.AND P2, PT, R0, 0x13, PT ;  /* 0x000000130000780c */ /* 0x000fe20003f44270 */
[----:B------:R-:W-:Y:S02]  /*cc80*/  IMAD.WIDE R112, R158, 0x4, R112 ;  /* 0x000000049e707825 */ /* 0x000fe400078e0270 */
[----:B------:R-:W-:Y:S01]  /*cc90*/  STL.64 [R1+0x360], R122 ;  /* 0x0003607a01007387 */ /* 0x000fe20000100a00 */
[----:B------:R-:W-:-:S03]  /*cca0*/  LOP3.LUT R157, R10, 0x60, RZ, 0x3c, !PT ;  /* 0x000000600a9d7812 */ /* 0x000fc600078e3cff */
[----:B------:R-:W-:Y:S04]  /*ccb0*/  STL.64 [R1+0x358], R120 ;  /* 0x0003587801007387 */ /* 0x000fe80000100a00 */
[----:B------:R1:W-:Y:S04]  /*ccc0*/  LDGSTS.E [R11+0x6800], [R118.64], P6 ;  /* 0x06800000760b7fae */ /* 0x0003e8000b121844 */
[----:B------:R-:W-:Y:S04]  /*ccd0*/  STL.64 [R1+0x320], R118 ;  /* 0x0003207601007387 */ /* 0x000fe80000100a00 */
[----:B------:R1:W-:Y:S01]  /*cce0*/  LDGSTS.E [R11+0x6a00], [R116.64], P6 ;  /* 0x06a00000740b7fae */ /* 0x0003e2000b121844 */
[----:B------:R-:W-:-:S02]  /*ccf0*/  ISETP.NE.U32.AND P6, PT, R152, RZ, PT ;  /* 0x000000ff9800720c */ /* 0x000fc40003fc5070 */
[----:B------:R-:W-:Y:S01]  /*cd00*/  SEL R152, RZ, 0x4, !P2 ;  /* 0x00000004ff987807 */ /* 0x000fe20005000000 */
[----:B------:R-:W-:Y:S01]  /*cd10*/  STL.64 [R1+0x318], R116 ;  /* 0x0003187401007387 */ /* 0x000fe20000100a00 */
[----:B------:R-:W-:Y:S01]  /*cd20*/  ISETP.GT.AND P2, PT, R0, 0x17, PT ;  /* 0x000000170000780c */ /* 0x000fe20003f44270 */
[----:B------:R-:W-:Y:S02]  /*cd30*/  HMMA.1688.F32.TF32 R236, R240, R162, R192 ;  /* 0x000000a2f0ec723c */ /* 0x000fe400000810c0 */
[----:B------:R-:W-:Y:S01]  /*cd40*/  STL.64 [R1+0x2e0], R114 ;  /* 0x0002e07201007387 */ /* 0x000fe20000100a00 */
[----:B------:R-:W-:-:S03]  /*cd50*/  SEL R152, R152, RZ, !P0 ;  /* 0x000000ff98987207 */ /* 0x000fc60004000000 */
[----:B------:R-:W-:Y:S02]  /*cd60*/  STL.64 [R1+0x2d8], R112 ;  /* 0x0002d87001007387 */ /* 0x000fe40000100a00 */
[----:B------:R-:W-:Y:S02]  /*cd70*/  HMMA.1688.F32.TF32 R224, R228, R162, R224 ;  /* 0x000000a2e4e0723c */ /* 0x000fe400000810e0 */
[----:B------:R1:W-:Y:S01]  /*cd80*/  LDGSTS.E [R11+0x7800], [R114.64], P1 ;  /* 0x07800000720b7fae */ /* 0x0003e20008921844 */
[----:B------:R-:W-:-:S03]  /*cd90*/  SEL R153, RZ, 0x4, !P2 ;  /* 0x00000004ff997807 */ /* 0x000fc60005000000 */
[----:B------:R1:W-:Y:S01]  /*cda0*/  LDGSTS.E [R11+0x7a00], [R112.64], P1 ;  /* 0x07a00000700b7fae */ /* 0x0003e20008921844 */
[----:B------:R-:W-:Y:S02]  /*cdb0*/  ISETP.GT.AND P1, PT, R0, 0x1b, PT ;  /* 0x0000001b0000780c */ /* 0x000fe40003f24270 */
[----:B------:R-:W-:Y:S02]  /*cdc0*/  ISETP.NE.U32.AND P2, PT, R152, RZ, PT ;  /* 0x000000ff9800720c */ /* 0x000fe40003f45070 */
[----:B------:R-:W-:Y:S02]  /*cdd0*/  SEL R152, R153, RZ, !P0 ;  /* 0x000000ff99987207 */ /* 0x000fe40004000000 */
[----:B------:R-:W-:Y:S01]  /*cde0*/  SEL R153, RZ, 0x4, !P1 ;  /* 0x00000004ff997807 */ /* 0x000fe20004800000 */
[----:B----4-:R-:W-:-:S05]  /*cdf0*/  IMAD.WIDE R6, R158, 0x4, R6 ;  /* 0x000000049e067825 */ /* 0x010fca00078e0206 */
[----:B------:R-:W-:Y:S01]  /*ce00*/  STL.64 [R1+0x490], R6 ;  /* 0x0004900601007387 */ /* 0x000fe20000100a00 */
[----:B--2---:R-:W-:-:S03]  /*ce10*/  IMAD.WIDE R4, R158, 0x4, R4 ;  /* 0x000000049e047825 */ /* 0x004fc600078e0204 */
[----:B------:R-:W2:Y:S04]  /*ce20*/  LDL.LU.64 R162, [R1+0x450] ;  /* 0x0004500001a27983 */ /* 0x000ea80000300a00 */
[----:B------:R-:W3:Y:S04]  /*ce30*/  LDL.LU.64 R160, [R1+0x448] ;  /* 0x0004480001a07983 */ /* 0x000ee80000300a00 */
[----:B------:R4:W-:Y:S04]  /*ce40*/  LDGSTS.E [R157+0xc00], [R6.64], P4 ;  /* 0x00c00000069d7fae */ /* 0x0009e8000a121844 */
[----:B------:R4:W-:Y:S04]  /*ce50*/  STL.64 [R1+0x488], R4 ;  /* 0x0004880401007387 */ /* 0x0009e80000100a00 */
[----:B------:R4:W-:Y:S04]  /*ce60*/  LDGSTS.E [R157+0xe00], [R4.64], P4 ;  /* 0x00e00000049d7fae */ /* 0x0009e8000a121844 */
[----:B-1----:R-:W3:Y:S01]  /*ce70*/  LDL.LU.64 R10, [R1+0x410] ;  /* 0x00041000010a7983 */ /* 0x002ee20000300a00 */
[----:B----4-:R-:W-:-:S04]  /*ce80*/  LOP3.LUT R4, R252, 0x1f, RZ, 0xc0, !PT ;  /* 0x0000001ffc047812 */ /* 0x010fc800078ec0ff */
[----:B------:R-:W-:Y:S02]  /*ce90*/  ISETP.GE.AND P1, PT, R4, R0, PT ;  /* 0x000000000400720c */ /* 0x000fe40003f26270 */
[----:B------:R-:W4:Y:S04]  /*cea0*/  LDL.LU.64 R4, [R1+0x408] ;  /* 0x0004080001047983 */ /* 0x000f280000300a00 */
        /* <DEDUP_REMOVED lines=9> */
[----:B------:R-:W4:Y:S01]  /*cf40*/  LDL.LU.64 R246, [R1+0x2c8] ;  /* 0x0002c80001f67983 */ /* 0x000f220000300a00 */
[----:B------:R-:W-:-:S04]  /*cf50*/  ISETP.GT.AND P4, PT, R0, 0x1f, PT ;  /* 0x0000001f0000780c */ /* 0x000fc80003f84270 */
[----:B------:R-:W-:Y:S02]  /*cf60*/  SEL R155, RZ, 0x4, !P4 ;  /* 0x00000004ff9b7807 */ /* 0x000fe40006000000 */
[----:B------:R-:W-:Y:S02]  /*cf70*/  ISETP.NE.U32.AND P4, PT, R152, RZ, PT ;  /* 0x000000ff9800720c */ /* 0x000fe40003f85070 */
[----:B------:R-:W-:Y:S02]  /*cf80*/  SEL R152, R153, RZ, !P0 ;  /* 0x000000ff99987207 */ /* 0x000fe40004000000 */
[----:B------:R-:W-:Y:S01]  /*cf90*/  SEL R154, RZ, 0x4, P1 ;  /* 0x00000004ff9a7807 */ /* 0x000fe20000800000 */
[----:B------:R-:W-:Y:S01]  /*cfa0*/  HMMA.1688.F32.TF32 R188, R240, R166, R188 ;  /* 0x000000a6f0bc723c */ /* 0x000fe200000810bc */
[----:B------:R-:W-:Y:S02]  /*cfb0*/  ISETP.NE.U32.AND P1, PT, R152, RZ, PT ;  /* 0x000000ff9800720c */ /* 0x000fe40003f25070 */
[----:B------:R-:W-:-:S02]  /*cfc0*/  SEL R153, R155, RZ, !P0 ;  /* 0x000000ff9b997207 */ /* 0x000fc40004000000 */
[----:B------:R-:W-:-:S03]  /*cfd0*/  SEL R152, R154, RZ, !P0 ;  /* 0x000000ff9a987207 */ /* 0x000fc60004000000 */
[----:B------:R-:W-:Y:S01]  /*cfe0*/  HMMA.1688.F32.TF32 R240, R228, R170, R216 ;  /* 0x000000aae4f0723c */ /* 0x000fe200000810d8 */
[----:B------:R-:W-:-:S07]  /*cff0*/  ISETP.NE.U32.AND P0, PT, R153, RZ, PT ;  /* 0x000000ff9900720c */ /* 0x000fce0003f05070 */
[----:B------:R-:W-:Y:S01]  /*d000*/  HMMA.1688.F32.TF32 R232, R228, R166, R220 ;  /* 0x000000a6e4e8723c */ /* 0x000fe200000810dc */
[----:B--2---:R-:W-:-:S04]  /*d010*/  IMAD.WIDE R162, R158, 0x4, R162 ;  /* 0x000000049ea27825 */ /* 0x004fc800078e02a2 */
[C---:B---3--:R-:W-:Y:S01]  /*d020*/  IMAD.WIDE R160, R158.reuse, 0x4, R160 ;  /* 0x000000049ea07825 */ /* 0x048fe200078e02a0 */
[----:B------:R1:W-:Y:S04]  /*d030*/  STL.64 [R1+0x450], R162 ;  /* 0x000450a201007387 */ /* 0x0003e80000100a00 */
[----:B------:R2:W-:Y:S04]  /*d040*/  STL.64 [R1+0x448], R160 ;  /* 0x000448a001007387 */ /* 0x0005e80000100a00 */
[----:B------:R1:W-:Y:S04]  /*d050*/  LDGSTS.E [R157+0x1c00], [R162.64], P3 ;  /* 0x01c00000a29d7fae */ /* 0x0003e80009921844 */
[----:B------:R2:W-:Y:S01]  /*d060*/  LDGSTS.E [R157+0x1e00], [R160.64], P3 ;  /* 0x01e00000a09d7fae */ /* 0x0005e20009921844 */
[----:B------:R-:W-:-:S05]  /*d070*/  IMAD.WIDE R10, R158, 0x4, R10 ;  /* 0x000000049e0a7825 */ /* 0x000fca00078e020a */
[----:B------:R3:W-:Y:S01]  /*d080*/  STL.64 [R1+0x410], R10 ;  /* 0x0004100a01007387 */ /* 0x0007e20000100a00 */
[----:B----4-:R-:W-:-:S04]  /*d090*/  IMAD.WIDE R4, R158, 0x4, R4 ;  /* 0x000000049e047825 */ /* 0x010fc800078e0204 */
[C---:B------:R-:W-:Y:S01]  /*d0a0*/  IMAD.WIDE R6, R158.reuse, 0x4, R6 ;  /* 0x000000049e067825 */ /* 0x040fe200078e0206 */
[----:B------:R4:W-:Y:S03]  /*d0b0*/  STL.64 [R1+0x408], R4 ;  /* 0x0004080401007387 */ /* 0x0009e60000100a00 */
        /* <DEDUP_REMOVED lines=15> */
[----:B------:R-:W3:Y:S03]  /*d1b0*/  LDL.LU.64 R244, [R1+0x2c0] ;  /* 0x0002c00001f47983 */ /* 0x000ee60000300a00 */
[----:B------:R-:W-:Y:S01]  /*d1c0*/  IMAD.WIDE R246, R158, 0x4, R246 ;  /* 0x000000049ef67825 */ /* 0x000fe200078e02f6 */
[----:B------:R1:W-:Y:S01]  /*d1d0*/  STL.64 [R1+0x308], R124 ;  /* 0x0003087c01007387 */ /* 0x0003e20000100a00 */
[----:B------:R-:W-:-:S03]  /*d1e0*/  ISETP.NE.U32.AND P3, PT, R152, RZ, PT ;  /* 0x000000ff9800720c */ /* 0x000fc60003f65070 */
[----:B------:R-:W4:Y:S04]  /*d1f0*/  LDL.LU.64 R230, [R1+0x2b0] ;  /* 0x0002b00001e67983 */ /* 0x000f280000300a00 */
[----:B------:R1:W-:Y:S04]  /*d200*/  STL.64 [R1+0x2d0], R126 ;  /* 0x0002d07e01007387 */ /* 0x0003e80000100a00 */
[----:B------:R-:W4:Y:S04]  /*d210*/  LDL.LU.64 R228, [R1+0x2a0] ;  /* 0x0002a00001e47983 */ /* 0x000f280000300a00 */
[----:B------:R-:W-:Y:S04]  /*d220*/  STL.64 [R1+0x2c8], R246 ;  /* 0x0002c8f601007387 */ /* 0x000fe80000100a00 */
        /* <DEDUP_REMOVED lines=25> */
[----:B-1----:R-:W4:Y:S04]  /*d3c0*/  LDL.LU.64 R162, [R1+0x1f8] ;  /* 0x0001f80001a27983 */ /* 0x002f280000300a00 */
[----:B--2---:R-:W2:Y:S04]  /*d3d0*/  LDL.LU.64 R160, [R1+0x1e8] ;  /* 0x0001e80001a07983 */ /* 0x004ea80000300a00 */
[----:B------:R-:W2:Y:S04]  /*d3e0*/  LDL.LU.64 R158, [R1+0x1d8] ;  /* 0x0001d800019e7983 */ /* 0x000ea80000300a00 */
[----:B------:R-:W2:Y:S01]  /*d3f0*/  LDL.LU.64 R154, [R1+0x1c8] ;  /* 0x0001c800019a7983 */ /* 0x000ea20000300a00 */
[----:B------:R-:W-:-:S03]  /*d400*/  IMAD.MOV.U32 R252, RZ, RZ, c[0x0][0x18c] ;  /* 0x00006300fffc7624 */ /* 0x000fc600078e00ff */
[----:B------:R1:W-:Y:S01]  /*d410*/  LDGSTS.E [R157+0x2c00], [R10.64], P5 ;  /* 0x02c000000a9d7fae */ /* 0x0003e2000a921844 */
[----:B------:R-:W-:-:S03]  /*d420*/  IMAD.SHL.U32 R252, R252, 0x20, RZ ;  /* 0x00000020fcfc7824 */ /* 0x000fc600078e00ff */
        /* <DEDUP_REMOVED lines=12> */
[----:B---3--:R-:W-:-:S05]  /*d4f0*/  IMAD.WIDE R244, R252, 0x4, R244 ;  /* 0x00000004fcf47825 */ /* 0x008fca00078e02f4 */
[----:B------:R-:W-:Y:S01]  /*d500*/  STL.64 [R1+0x2c0], R244 ;  /* 0x0002c0f401007387 */ /* 0x000fe20000100a00 */
[----:B----4-:R-:W-:-:S03]  /*d510*/  IMAD.WIDE R230, R252, 0x4, R230 ;  /* 0x00000004fce67825 */ /* 0x010fc600078e02e6 */
[----:B------:R3:W-:Y:S04]  /*d520*/  LDGSTS.E [R3+0x8000], [R244.64], P3 ;  /* 0x08000000f4037fae */ /* 0x0007e80009921844 */
[----:B------:R3:W-:Y:S01]  /*d530*/  LDGSTS.E [R3+0x8400], [R230.64], P3 ;  /* 0x08400000e6037fae */ /* 0x0007e20009921844 */
[----:B------:R-:W-:-:S05]  /*d540*/  IMAD.WIDE R228, R252, 0x4, R228 ;  /* 0x00000004fce47825 */ /* 0x000fca00078e02e4 */
[----:B------:R3:W-:Y:S01]  /*d550*/  LDGSTS.E [R3+0x8800], [R228.64], P3 ;  /* 0x08800000e4037fae */ /* 0x0007e20009921844 */
[----:B------:R-:W-:-:S04]  /*d560*/  IMAD.WIDE R152, R252, 0x4, R152 ;  /* 0x00000004fc987825 */ /* 0x000fc800078e0298 */
[C---:B------:R-:W-:Y:S01]  /*d570*/  IMAD.WIDE R222, R252.reuse, 0x4, R222 ;  /* 0x00000004fcde7825 */ /* 0x040fe200078e02de */
[----:B------:R4:W-:Y:S03]  /*d580*/  LDGSTS.E [R3+0x8c00], [R152.64], P3 ;  /* 0x08c0000098037fae */ /* 0x0009e60009921844 */
        /* <DEDUP_REMOVED lines=14> */
[----:B------:R-:W-:Y:S01]  /*d670*/  IMAD.WIDE R206, R252, 0x4, R206 ;  /* 0x00000004fcce7825 */ /* 0x000fe200078e02ce */
[----:B------:R-:W-:Y:S01]  /*d680*/  IADD3 R156, R156, 0x1, RZ ;  /* 0x000000019c9c7810 */ /* 0x000fe20007ffe0ff */
[----:B------:R3:W-:Y:S02]  /*d690*/  LDGSTS.E [R3+0xac00], [R208.64], P3 ;  /* 0x0ac00000d0037fae */ /* 0x0007e40009921844 */
[----:B------:R-:W-:-:S02]  /*d6a0*/  IMAD.WIDE R204, R252, 0x4, R204 ;  /* 0x00000004fccc7825 */ /* 0x000fc400078e02cc */
[----:B------:R3:W-:Y:S02]  /*d6b0*/  LDGSTS.E [R3+0xb000], [R206.64], P3 ;  /* 0x0b000000ce037fae */ /* 0x0007e40009921844 */
[C---:B------:R-:W-:Y:S02]  /*d6c0*/  IMAD.WIDE R194, R252.reuse, 0x4, R194 ;  /* 0x00000004fcc27825 */ /* 0x040fe400078e02c2 */
[----:B------:R3:W-:Y:S02]  /*d6d0*/  LDGSTS.E [R3+0xb400], [R204.64], P3 ;  /* 0x0b400000cc037fae */ /* 0x0007e40009921844 */
[C---:B------:R-:W-:Y:S02]  /*d6e0*/  IMAD.WIDE R192, R252.reuse, 0x4, R192 ;  /* 0x00000004fcc07825 */ /* 0x040fe400078e02c0 */
[----:B------:R3:W-:Y:S02]  /*d6f0*/  LDGSTS.E [R3+0xb800], [R194.64], P3 ;  /* 0x0b800000c2037fae */ /* 0x0007e40009921844 */
[----:B------:R-:W-:-:S02]  /*d700*/  IMAD.WIDE R186, R252, 0x4, R186 ;  /* 0x00000004fcba7825 */ /* 0x000fc400078e02ba */
[----:B------:R3:W-:Y:S02]  /*d710*/  LDGSTS.E [R3+0xbc00], [R192.64], P3 ;  /* 0x0bc00000c0037fae */ /* 0x0007e40009921844 */
[C---:B------:R-:W-:Y:S02]  /*d720*/  IMAD.WIDE R184, R252.reuse, 0x4, R184 ;  /* 0x00000004fcb87825 */ /* 0x040fe400078e02b8 */
[----:B------:R-:W-:Y:S02]  /*d730*/  STL.64 [R1+0x2b8], R186 ;  /* 0x0002b8ba01007387 */ /* 0x000fe40000100a00 */
[C---:B------:R-:W-:Y:S02]  /*d740*/  IMAD.WIDE R182, R252.reuse, 0x4, R182 ;  /* 0x00000004fcb67825 */ /* 0x040fe400078e02b6 */
[----:B------:R-:W-:Y:S02]  /*d750*/  STL.64 [R1+0x2b0], R230 ;  /* 0x0002b0e601007387 */ /* 0x000fe40000100a00 */
[----:B------:R-:W-:-:S02]  /*d760*/  IMAD.WIDE R180, R252, 0x4, R180 ;  /* 0x00000004fcb47825 */ /* 0x000fc400078e02b4 */
[----:B------:R-:W-:Y:S02]  /*d770*/  STL.64 [R1+0x2a0], R228 ;  /* 0x0002a0e401007387 */ /* 0x000fe40000100a00 */
[C---:B------:R-:W-:Y:S02]  /*d780*/  IMAD.WIDE R178, R252.reuse, 0x4, R178 ;  /* 0x00000004fcb27825 */ /* 0x040fe400078e02b2 */
[----:B------:R-:W-:Y:S02]  /*d790*/  STL.64 [R1+0x2a8], R184 ;  /* 0x0002a8b801007387 */ /* 0x000fe40000100a00 */
[C---:B------:R-:W-:Y:S02]  /*d7a0*/  IMAD.WIDE R176, R252.reuse, 0x4, R176 ;  /* 0x00000004fcb07825 */ /* 0x040fe400078e02b0 */
[----:B------:R4:W-:Y:S04]  /*d7b0*/  STL.64 [R1+0x290], R152 ;  /* 0x0002909801007387 */ /* 0x0009e80000100a00 */
[----:B------:R3:W-:Y:S01]  /*d7c0*/  STL.64 [R1+0x298], R182 ;  /* 0x000298b601007387 */ /* 0x0007e20000100a00 */
[----:B------:R-:W-:-:S03]  /*d7d0*/  IMAD.WIDE R174, R252, 0x4, R174 ;  /* 0x00000004fcae7825 */ /* 0x000fc600078e02ae */
[----:B------:R3:W-:Y:S01]  /*d7e0*/  STL.64 [R1+0x280], R222 ;  /* 0x000280de01007387 */ /* 0x0007e20000100a00 */
[----:B------:R-:W-:-:S03]  /*d7f0*/  IMAD.WIDE R172, R252, 0x4, R172 ;  /* 0x00000004fcac7825 */ /* 0x000fc600078e02ac */
[----:B------:R3:W-:Y:S04]  /*d800*/  STL.64 [R1+0x288], R180 ;  /* 0x000288b401007387 */ /* 0x0007e80000100a00 */
        /* <DEDUP_REMOVED lines=16> */
[----:B--2---:R-:W-:-:S03]  /*d910*/  IMAD.WIDE R160, R252, 0x4, R160 ;  /* 0x00000004fca07825 */ /* 0x004fc600078e02a0 */
[----:B------:R3:W-:Y:S04]  /*d920*/  STL.64 [R1+0x228], R168 ;  /* 0x000228a801007387 */ /* 0x0007e80000100a00 */
[----:B------:R3:W-:Y:S04]  /*d930*/  STL.64 [R1+0x210], R208 ;  /* 0x000210d001007387 */ /* 0x0007e80000100a00 */
[----:B------:R3:W-:Y:S04]  /*d940*/  STL.64 [R1+0x218], R166 ;  /* 0x000218a601007387 */ /* 0x0007e80000100a00 */
[----:B------:R3:W-:Y:S01]  /*d950*/  STL.64 [R1+0x200], R206 ;  /* 0x000200ce01007387 */ /* 0x0007e20000100a00 */
[----:B------:R-:W-:-:S03]  /*d960*/  IMAD.WIDE R158, R252, 0x4, R158 ;  /* 0x00000004fc9e7825 */ /* 0x000fc600078e029e */
[----:B------:R3:W-:Y:S01]  /*d970*/  STL.64 [R1+0x208], R164 ;  /* 0x000208a401007387 */ /* 0x0007e20000100a00 */
[----:B------:R-:W-:-:S03]  /*d980*/  IMAD.WIDE R154, R252, 0x4, R154 ;  /* 0x00000004fc9a7825 */ /* 0x000fc600078e029a */
[----:B------:R3:W-:Y:S04]  /*d990*/  STL.64 [R1+0x1f0], R204 ;  /* 0x0001f0cc01007387 */ /* 0x0007e80000100a00 */
[----:B------:R3:W-:Y:S04]  /*d9a0*/  STL.64 [R1+0x1f8], R162 ;  /* 0x0001f8a201007387 */ /* 0x0007e80000100a00 */
[----:B------:R3:W-:Y:S04]  /*d9b0*/  STL.64 [R1+0x1e0], R194 ;  /* 0x0001e0c201007387 */ /* 0x0007e80000100a00 */
[----:B------:R3:W-:Y:S04]  /*d9c0*/  STL.64 [R1+0x1e8], R160 ;  /* 0x0001e8a001007387 */ /* 0x0007e80000100a00 */
[----:B------:R3:W5:Y:S04]  /*d9d0*/  LDL.LU R252, [R1+0x538] ;  /* 0x0005380001fc7983 */ /* 0x0007680000300800 */
[----:B-1----:R3:W5:Y:S04]  /*d9e0*/  LDL.LU.64 R10, [R1+0x530] ;  /* 0x00053000010a7983 */ /* 0x0027680000300a00 */
[----:B------:R3:W-:Y:S04]  /*d9f0*/  STL.64 [R1+0x1d0], R192 ;  /* 0x0001d0c001007387 */ /* 0x0007e80000100a00 */
[----:B------:R3:W-:Y:S04]  /*da00*/  STL.64 [R1+0x1d8], R158 ;  /* 0x0001d89e01007387 */ /* 0x0007e80000100a00 */
[----:B------:R3:W5:Y:S04]  /*da10*/  LDL.LU.64 R4, [R1+0x528] ;  /* 0x0005280001047983 */ /* 0x0007680000300a00 */
[----:B------:R3:W5:Y:S04]  /*da20*/  LDL.LU.64 R6, [R1+0x520] ;  /* 0x0005200001067983 */ /* 0x0007680000300a00 */
[----:B------:R3:W-:Y:S04]  /*da30*/  STL.64 [R1+0x1c8], R154 ;  /* 0x0001c89a01007387 */ /* 0x0007e80000100a00 */
[----:B------:R3:W5:Y:S04]  /*da40*/  LDL.LU.64 R120, [R1+0x518] ;  /* 0x0005180001787983 */ /* 0x0007680000300a00 */
[----:B------:R3:W5:Y:S04]  /*da50*/  LDL.LU.64 R122, [R1+0x510] ;  /* 0x00051000017a7983 */ /* 0x0007680000300a00 */
[----:B------:R3:W5:Y:S04]  /*da60*/  LDL.LU.64 R112, [R1+0x508] ;  /* 0x0005080001707983 */ /* 0x0007680000300a00 */
[----:B------:R3:W5:Y:S04]  /*da70*/  LDL.LU.64 R114, [R1+0x500] ;  /* 0x0005000001727983 */ /* 0x0007680000300a00 */
[----:B------:R3:W5:Y:S04]  /*da80*/  LDL.LU.64 R116, [R1+0x4f8] ;  /* 0x0004f80001747983 */ /* 0x0007680000300a00 */
[----:B------:R3:W5:Y:S04]  /*da90*/  LDL.LU.64 R118, [R1+0x4f0] ;  /* 0x0004f00001767983 */ /* 0x0007680000300a00 */
[----:B------:R3:W5:Y:S04]  /*daa0*/  LDL.LU.64 R124, [R1+0x4e8] ;  /* 0x0004e800017c7983 */ /* 0x0007680000300a00 */
[----:B------:R3:W5:Y:S04]  /*dab0*/  LDL.LU.64 R126, [R1+0x4e0] ;  /* 0x0004e000017e7983 */ /* 0x0007680000300a00 */
[----:B----4-:R-:W2:Y:S01]  /*dac0*/  LDL R152, [R1+0x4c8] ;  /* 0x0004c80001987983 */ /* 0x010ea20000100800 */
[----:B------:R-:W-:-:S03]  /*dad0*/  LOP3.LUT R153, R3, 0x40, RZ, 0x3c, !PT ;  /* 0x0000004003997812 */ /* 0x000fc600078e3cff */
[----:B------:R3:W-:Y:S04]  /*dae0*/  STL [R1+0x4b8], R156 ;  /* 0x0004b89c01007387 */ /* 0x0007e80000100800 */
        /* <DEDUP_REMOVED lines=15> */
[----:B------:R3:W-:Y:S01]  /*dbe0*/  LDGSTS.E [R153+0xbe00], [R154.64], P3 ;  /* 0x0be000009a997fae */ /* 0x0007e20009921844 */
[----:B------:R-:W-:-:S03]  /*dbf0*/  IADD3 R0, R0, -0x20, RZ ;  /* 0xffffffe000007810 */ /* 0x000fc60007ffe0ff */
[----:B------:R-:W0:Y:S01]  /*dc00*/  LDGDEPBAR ;  /* 0x00000000000079af */ /* 0x000e220000000000 */
[----:B--2---:R-:W-:Y:S11]  /*dc10*/  ISETP.NE.U32.AND P0, PT, R152, R156, PT ;  /* 0x0000009c9800720c */ /* 0x004ff60003f05070 */
[----:B------:R-:W-:Y:S02]  /*dc20*/  @!UPT UIADD3 URZ, URZ, URZ, URZ ;  /* 0x0000003f3f3ff290 */ /* 0x000fe4000fffe03f */
[----:B---3--:R-:W-:Y:S01]  /*dc30*/  @!P0 CALL.REL.NOINC `(.L_x_1) ;  /* 0x0000001000008944 */ /* 0x008fe20003c00000 */
[----:B------:R-:W-:Y:S05]  /*dc40*/  BRA `(.L_x_2) ;  /* 0xffff7bc000007947 */ /* 0x000fea000383ffff */
.L_x_1:
[----:B------:R-:W2:Y:S01]  /*dc50*/  LDL.LU R152, [R1+0x4d8] ;  /* 0x0004d80001987983 */ /* 0x000ea20000300800 */
[----:B------:R-:W-:-:S04]  /*dc60*/  DEPBAR.LE SB0, 0x0 ;  /* 0x000080000000791a */ /* 0x000fc80000000000 */
[----:B------:R-:W3:Y:S01]  /*dc70*/  S2R R156, SR_TID.X ;  /* 0x00000000009c7919 */ /* 0x000ee20000002100 */
[----:B-----5:R-:W-:Y:S02]  /*dc80*/  IMAD.MOV.U32 R154, RZ, RZ, R116 ;  /* 0x000000ffff9a7224 */ /* 0x020fe400078e0074 */
[----:B------:R-:W-:Y:S02]  /*dc90*/  IMAD.MOV.U32 R155, RZ, RZ, R117 ;  /* 0x000000ffff9b7224 */ /* 0x000fe400078e0075 */
[----:B------:R-:W-:Y:S02]  /*dca0*/  IMAD.MOV.U32 R116, RZ, RZ, R126 ;  /* 0x000000ffff747224 */ /* 0x000fe400078e007e */
[----:B------:R-:W-:Y:S02]  /*dcb0*/  IMAD.MOV.U32 R117, RZ, RZ, R127 ;  /* 0x000000ffff757224 */ /* 0x000fe400078e007f */
[----:B------:R-:W-:Y:S02]  /*dcc0*/  IMAD.MOV.U32 R153, RZ, RZ, R125 ;  /* 0x000000ffff997224 */ /* 0x000fe400078e007d */
[C---:B-1-3--:R-:W-:Y:S01]  /*dcd0*/  IMAD.SHL.U32 R0, R156.reuse, 0x200, RZ ;  /* 0x000002009c007824 */ /* 0x04afe200078e00ff */
[C---:B------:R-:W-:Y:S01]  /*dce0*/  LOP3.LUT R3, R156.reuse, 0x7f, RZ, 0xc0, !PT ;  /* 0x0000007f9c037812 */ /* 0x040fe200078ec0ff */
[----:B------:R-:W-:-:S03]  /*dcf0*/  IMAD.SHL.U32 R2, R156, 0x4, RZ ;  /* 0x000000049c027824 */ /* 0x000fc600078e00ff */
[----:B------:R-:W-:Y:S01]  /*dd00*/  LOP3.LUT R0, R0, 0x3000, RZ, 0xc0, !PT ;  /* 0x0000300000007812 */ /* 0x000fe200078ec0ff */
[----:B------:R-:W-:Y:S03]  /*dd10*/  BAR.SYNC.DEFER_BLOCKING 0x0 ;  /* 0x0000000000007b1d */ /* 0x000fe60000010000 */
[----:B--2---:R-:W-:Y:S01]  /*dd20*/  LOP3.LUT R0, R0, 0x60, R152, 0xf8, !PT ;  /* 0x0000006000007812 */ /* 0x004fe200078ef898 */
[----:B------:R-:W-:-:S03]  /*dd30*/  IMAD.MOV.U32 R152, RZ, RZ, R124 ;  /* 0x000000ffff987224 */ /* 0x000fc600078e007c */
[----:B------:R-:W-:Y:S01]  /*dd40*/  LOP3.LUT R0, R0, 0x170, R2, 0x78, !PT ;  /* 0x0000017000007812 */ /* 0x000fe200078e7802 */
[----:B------:R-:W-:-:S05]  /*dd50*/  IMAD.SHL.U32 R2, R156, 0x40, RZ ;  /* 0x000000409c027824 */ /* 0x000fca00078e00ff */
[----:B------:R-:W-:-:S04]  /*dd60*/  LOP3.LUT R2, R2, 0x800, RZ, 0xc0, !PT ;  /* 0x0000080002027812 */ /* 0x000fc800078ec0ff */
[----:B------:R-:W-:Y:S01]  /*dd70*/  IADD3 R0, R2, R0, RZ ;  /* 0x0000000002007210 */ /* 0x000fe20007ffe0ff */
[----:B------:R-:W-:-:S04]  /*dd80*/  IMAD.SHL.U32 R2, R156, 0x800, RZ ;  /* 0x000008009c027824 */ /* 0x000fc800078e00ff */
[----:B------:R1:W-:Y:S01]  /*dd90*/  STS.128 [R0+0x80], R116 ;  /* 0x0000807400007388 */ /* 0x0003e20000000c00 */
[----:B------:R-:W-:-:S03]  /*dda0*/  LOP3.LUT R2, R2, 0x3000, RZ, 0xc0, !PT ;  /* 0x0000300002027812 */ /* 0x000fc600078ec0ff */
[----:B------:R-:W-:Y:S02]  /*ddb0*/  STS.128 [R0], R152 ;  /* 0x0000009800007388 */ /* 0x000fe40000000c00 */
[----:B------:R-:W-:-:S05]  /*ddc0*/  IMAD R2, R3, 0x10, R2 ;  /* 0x0000001003027824 */ /* 0x000fca00078e0202 */
[C---:B------:R-:W-:Y:S02]  /*ddd0*/  LOP3.LUT R173, R2.reuse, 0x20, RZ, 0x3c, !PT ;  /* 0x0000002002ad7812 */ /* 0x040fe400078e3cff */
[C---:B------:R-:W-:Y:S02]  /*dde0*/  LOP3.LUT R172, R2.reuse, 0x40, RZ, 0x3c, !PT ;  /* 0x0000004002ac7812 */ /* 0x040fe400078e3cff */
[----:B------:R-:W-:Y:S01]  /*ddf0*/  LOP3.LUT R3, R2, 0x60, RZ, 0x3c, !PT ;  /* 0x0000006002037812 */ /* 0x000fe200078e3cff */
[----:B-1----:R-:W-:Y:S01]  /*de00*/  IMAD.MOV.U32 R118, RZ, RZ, R24 ;  /* 0x000000ffff767224 */ /* 0x002fe200078e0018 */
[----:B------:R-:W-:Y:S01]  /*de10*/  MOV R119, R25 ;  /* 0x0000001900777202 */ /* 0x000fe20000000f00 */
[----:B------:R-:W-:Y:S02]  /*de20*/  IMAD.MOV.U32 R116, RZ, RZ, R20 ;  /* 0x000000ffff747224 */ /* 0x000fe400078e0014 */
[----:B------:R-:W-:Y:S02]  /*de30*/  IMAD.MOV.U32 R117, RZ, RZ, R21 ;  /* 0x000000ffff757224 */ /* 0x000fe400078e0015 */
[----:B------:R-:W-:-:S02]  /*de40*/  IMAD.MOV.U32 R24, RZ, RZ, R22 ;  /* 0x000000ffff187224 */ /* 0x000fc400078e0016 */
[----:B------:R-:W-:Y:S01]  /*de50*/  IMAD.MOV.U32 R25, RZ, RZ, R23 ;  /* 0x000000ffff197224 */ /* 0x000fe200078e0017 */
[----:B------:R-:W-:Y:S01]  /*de60*/  STS.128 [R0+0x200], R116 ;  /* 0x0002007400007388 */ /* 0x000fe20000000c00 */
[----:B------:R-:W-:Y:S02]  /*de70*/  IMAD.MOV.U32 R20, RZ, RZ, R52 ;  /* 0x000000ffff147224 */ /* 0x000fe400078e0034 */
[----:B------:R-:W-:Y:S01]  /*de80*/  IMAD.MOV.U32 R21, RZ, RZ, R53 ;  /* 0x000000ffff157224 */ /* 0x000fe200078e0035 */
[----:B------:R-:W-:Y:S01]  /*de90*/  STS.128 [R0+0x280], R24 ;  /* 0x0002801800007388 */ /* 0x000fe20000000c00 */
[----:B------:R-:W-:Y:S02]  /*dea0*/  IMAD.MOV.U32 R22, RZ, RZ, R56 ;  /* 0x000000ffff167224 */ /* 0x000fe400078e0038 */
[----:B------:R-:W-:Y:S02]  /*deb0*/  IMAD.MOV.U32 R23, RZ, RZ, R57 ;  /* 0x000000ffff177224 */ /* 0x000fe400078e0039 */
[----:B------:R-:W-:-:S02]  /*dec0*/  IMAD.MOV.U32 R56, RZ, RZ, R54 ;  /* 0x000000ffff387224 */ /* 0x000fc400078e0036 */
[----:B------:R-:W-:Y:S01]  /*ded0*/  IMAD.MOV.U32 R57, RZ, RZ, R55 ;  /* 0x000000ffff397224 */ /* 0x000fe200078e0037 */
[----:B------:R1:W-:Y:S04]  /*dee0*/  STS.128 [R0+0x400], R20 ;  /* 0x0004001400007388 */ /* 0x0003e80000000c00 */
[----:B------:R-:W-:Y:S01]  /*def0*/  STS.128 [R0+0x480], R56 ;  /* 0x0004803800007388 */ /* 0x000fe20000000c00 */
[----:B-1----:R-:W-:Y:S01]  /*df00*/  IMAD.MOV.U32 R22, RZ, RZ, R88 ;  /* 0x000000ffff167224 */ /* 0x002fe200078e0058 */
[----:B------:R-:W-:Y:S01]  /*df10*/  MOV R20, R84 ;  /* 0x0000005400147202 */ /* 0x000fe20000000f00 */
[----:B------:R-:W-:Y:S02]  /*df20*/  IMAD.MOV.U32 R23, RZ, RZ, R89 ;  /* 0x000000ffff177224 */ /* 0x000fe400078e0059 */
[----:B------:R-:W-:-:S02]  /*df30*/  IMAD.MOV.U32 R21, RZ, RZ, R85 ;  /* 0x000000ffff157224 */ /* 0x000fc400078e0055 */
[----:B------:R-:W-:Y:S02]  /*df40*/  IMAD.MOV.U32 R88, RZ, RZ, R86 ;  /* 0x000000ffff587224 */ /* 0x000fe400078e0056 */
[----:B------:R-:W-:Y:S01]  /*df50*/  IMAD.MOV.U32 R89, RZ, RZ, R87 ;  /* 0x000000ffff597224 */ /* 0x000fe200078e0057 */
[----:B------:R1:W-:Y:S04]  /*df60*/  STS.128 [R0+0x600], R20 ;  /* 0x0006001400007388 */ /* 0x0003e80000000c00 */
[----:B------:R2:W-:Y:S04]  /*df70*/  STS.128 [R0+0x680], R88 ;  /* 0x0006805800007388 */ /* 0x0005e80000000c00 */
[----:B------:R-:W-:Y:S01]  /*df80*/  BAR.SYNC.DEFER_BLOCKING 0x0 ;  /* 0x0000000000007b1d */ /* 0x000fe20000010000 */
[----:B-1----:R-:W-:Y:S01]  /*df90*/  IMAD.MOV.U32 R20, RZ, RZ, R132 ;  /* 0x000000ffff147224 */ /* 0x002fe200078e0084 */
[----:B------:R-:W-:Y:S01]  /*dfa0*/  MOV R23, R149 ;  /* 0x0000009500177202 */ /* 0x000fe20000000f00 */
[----:B------:R-:W-:-:S02]  /*dfb0*/  IMAD.MOV.U32 R21, RZ, RZ, R133 ;  /* 0x000000ffff157224 */ /* 0x000fc400078e0085 */
[----:B------:R-:W-:Y:S02]  /*dfc0*/  IMAD.MOV.U32 R22, RZ, RZ, R148 ;  /* 0x000000ffff167224 */ /* 0x000fe400078e0094 */
[----:B--2---:R-:W-:Y:S02]  /*dfd0*/  IMAD.MOV.U32 R90, RZ, RZ, R200 ;  /* 0x000000ffff5a7224 */ /* 0x004fe400078e00c8 */
[----:B------:R-:W-:Y:S02]  /*dfe0*/  IMAD.MOV.U32 R91, RZ, RZ, R201 ;  /* 0x000000ffff5b7224 */ /* 0x000fe400078e00c9 */
[----:B------:R-:W-:Y:S02]  /*dff0*/  IMAD.MOV.U32 R148, RZ, RZ, R134 ;  /* 0x000000ffff947224 */ /* 0x000fe400078e0086 */
[----:B------:R-:W-:Y:S01]  /*e000*/  IMAD.MOV.U32 R149, RZ, RZ, R135 ;  /* 0x000000ffff957224 */ /* 0x000fe200078e0087 */
[----:B------:R-:W1:Y:S04]  /*e010*/  LDS.128 R52, [R2] ;  /* 0x0000000002347984 */ /* 0x000e680000000c00 */
[----:B------:R-:W2:Y:S04]  /*e020*/  LDS.128 R24, [R2+0x800] ;  /* 0x0008000002187984 */ /* 0x000ea80000000c00 */
[----:B------:R-:W-:Y:S04]  /*e030*/  LDS.128 R244, [R173] ;  /* 0x00000000adf47984 */ /* 0x000fe80000000c00 */
[----:B------:R-:W-:Y:S04]  /*e040*/  LDS.128 R228, [R173+0x800] ;  /* 0x00080000ade47984 */ /* 0x000fe80000000c00 */
[----:B------:R-:W-:Y:S04]  /*e050*/  LDS.128 R220, [R172] ;  /* 0x00000000acdc7984 */ /* 0x000fe80000000c00 */
[----:B------:R-:W-:Y:S04]  /*e060*/  LDS.128 R216, [R172+0x800] ;  /* 0x00080000acd87984 */ /* 0x000fe80000000c00 */
[----:B------:R-:W-:Y:S04]  /*e070*/  LDS.128 R208, [R3] ;  /* 0x0000000003d07984 */ /* 0x000fe80000000c00 */
[----:B------:R-:W-:Y:S04]  /*e080*/  LDS.128 R204, [R3+0x800] ;  /* 0x0008000003cc7984 */ /* 0x000fe80000000c00 */
[----:B------:R-:W-:Y:S06]  /*e090*/  BAR.SYNC.DEFER_BLOCKING 0x0 ;  /* 0x0000000000007b1d */ /* 0x000fec0000010000 */
[----:B-1----:R-:W-:Y:S04]  /*e0a0*/  STL.64 [R1+0x140], R52 ;  /* 0x0001403401007387 */ /* 0x002fe80000100a00 */
[----:B------:R-:W-:Y:S04]  /*e0b0*/  STL.64 [R1+0x148], R54 ;  /* 0x0001483601007387 */ /* 0x000fe80000100a00 */
[----:B--2---:R-:W-:Y:S04]  /*e0c0*/  STL.64 [R1+0x60], R24 ;  /* 0x0000601801007387 */ /* 0x004fe80000100a00 */
[----:B------:R-:W-:Y:S04]  /*e0d0*/  STL.64 [R1+0x68], R26 ;  /* 0x0000681a01007387 */ /* 0x000fe80000100a00 */
[----:B------:R1:W-:Y:S01]  /*e0e0*/  STS.128 [R0], R20 ;  /* 0x0000001400007388 */ /* 0x0003e20000000c00 */
[----:B------:R-:W-:-:S02]  /*e0f0*/  IMAD.MOV.U32 R88, RZ, RZ, R196 ;  /* 0x000000ffff587224 */ /* 0x000fc400078e00c4 */
[----:B------:R-:W-:Y:S01]  /*e100*/  IMAD.MOV.U32 R89, RZ, RZ, R197 ;  /* 0x000000ffff597224 */ /* 0x000fe200078e00c5 */
[----:B------:R-:W-:Y:S04]  /*e110*/  STS.128 [R0+0x80], R148 ;  /* 0x0000809400007388 */ /* 0x000fe80000000c00 */
[----:B-1----:R-:W2:Y:S04]  /*e120*/  LDL.LU R20, [R1+0x50] ;  /* 0x0000500001147983 */ /* 0x002ea80000300800 */
[----:B------:R-:W2:Y:S04]  /*e130*/  LDL.LU R21, [R1+0x54] ;  /* 0x0000540001157983 */ /* 0x000ea80000300800 */
[----:B------:R-:W2:Y:S04]  /*e140*/  LDL.LU R22, [R1+0x80] ;  /* 0x0000800001167983 */ /* 0x000ea80000300800 */
[----:B------:R-:W2:Y:S04]  /*e150*/  LDL.LU R23, [R1+0x84] ;  /* 0x0000840001177983 */ /* 0x000ea80000300800 */
[----:B--2---:R1:W-:Y:S04]  /*e160*/  STS.128 [R0+0x200], R20 ;  /* 0x0002001400007388 */ /* 0x0043e80000000c00 */
[----:B-1----:R-:W2:Y:S04]  /*e170*/  LDL.LU R20, [R1+0x58] ;  /* 0x0000580001147983 */ /* 0x002ea80000300800 */
        /* <DEDUP_REMOVED lines=10> */
[----:B------:R-:W4:Y:S01]  /*e220*/  LDL.LU R55, [R1+0xec] ;  /* 0x0000ec0001377983 */ /* 0x000f220000300800 */
[----:B------:R-:W-:-:S02]  /*e230*/  IMAD.MOV.U32 R200, RZ, RZ, R198 ;  /* 0x000000ffffc87224 */ /* 0x000fc400078e00c6 */
[----:B------:R-:W-:Y:S01]  /*e240*/  IMAD.MOV.U32 R201, RZ, RZ, R199 ;  /* 0x000000ffffc97224 */ /* 0x000fe200078e00c7 */
[----:B------:R-:W-:Y:S04]  /*e250*/  STS.128 [R0+0x600], R88 ;  /* 0x0006005800007388 */ /* 0x000fe80000000c00 */
[----:B------:R-:W-:Y:S01]  /*e260*/  STS.128 [R0+0x680], R200 ;  /* 0x000680c800007388 */ /* 0x000fe20000000c00 */
[----:B------:R-:W-:Y:S02]  /*e270*/  IMAD.MOV.U32 R134, RZ, RZ, R120 ;  /* 0x000000ffff867224 */ /* 0x000fe400078e0078 */
[----:B------:R-:W-:Y:S01]  /*e280*/  IMAD.MOV.U32 R135, RZ, RZ, R121 ;  /* 0x000000ffff877224 */ /* 0x000fe200078e0079 */
[----:B------:R-:W-:Y:S01]  /*e290*/  MOV R133, R113 ;  /* 0x0000007100857202 */ /* 0x000fe20000000f00 */
[----:B------:R-:W-:-:S02]  /*e2a0*/  IMAD.MOV.U32 R120, RZ, RZ, R114 ;  /* 0x000000ffff787224 */ /* 0x000fc400078e0072 */
[----:B------:R-:W-:Y:S02]  /*e2b0*/  IMAD.MOV.U32 R121, RZ, RZ, R115 ;  /* 0x000000ffff797224 */ /* 0x000fe400078e0073 */
[----:B------:R-:W-:Y:S02]  /*e2c0*/  IMAD.MOV.U32 R132, RZ, RZ, R112 ;  /* 0x000000ffff847224 */ /* 0x000fe400078e0070 */
[----:B------:R-:W-:Y:S02]  /*e2d0*/  IMAD.MOV.U32 R114, RZ, RZ, R32 ;  /* 0x000000ffff727224 */ /* 0x000fe400078e0020 */
[----:B------:R-:W-:Y:S01]  /*e2e0*/  IMAD.MOV.U32 R115, RZ, RZ, R33 ;  /* 0x000000ffff737224 */ /* 0x000fe200078e0021 */
[----:B------:R-:W-:Y:S01]  /*e2f0*/  MOV R33, R31 ;  /* 0x0000001f00217202 */ /* 0x000fe20000000f00 */
[----:B------:R-:W-:Y:S02]  /*e300*/  IMAD.MOV.U32 R112, RZ, RZ, R28 ;  /* 0x000000ffff707224 */ /* 0x000fe400078e001c */
[----:B------:R-:W-:-:S02]  /*e310*/  IMAD.MOV.U32 R113, RZ, RZ, R29 ;  /* 0x000000ffff717224 */ /* 0x000fc400078e001d */
[----:B------:R-:W-:Y:S02]  /*e320*/  IMAD.MOV.U32 R32, RZ, RZ, R30 ;  /* 0x000000ffff207224 */ /* 0x000fe400078e001e */
[----:B------:R-:W-:Y:S02]  /*e330*/  IMAD.MOV.U32 R28, RZ, RZ, R60 ;  /* 0x000000ffff1c7224 */ /* 0x000fe400078e003c */
[----:B------:R-:W-:Y:S02]  /*e340*/  IMAD.MOV.U32 R29, RZ, RZ, R61 ;  /* 0x000000ffff1d7224 */ /* 0x000fe400078e003d */
[----:B------:R-:W-:Y:S02]  /*e350*/  IMAD.MOV.U32 R30, RZ, RZ, R64 ;  /* 0x000000ffff1e7224 */ /* 0x000fe400078e0040 */
[----:B------:R-:W-:Y:S02]  /*e360*/  IMAD.MOV.U32 R31, RZ, RZ, R65 ;  /* 0x000000ffff1f7224 */ /* 0x000fe400078e0041 */
[----:B------:R-:W-:-:S02]  /*e370*/  IMAD.MOV.U32 R64, RZ, RZ, R62 ;  /* 0x000000ffff407224 */ /* 0x000fc400078e003e */
[----:B------:R-:W-:Y:S01]  /*e380*/  IMAD.MOV.U32 R65, RZ, RZ, R63 ;  /* 0x000000ffff417224 */ /* 0x000fe200078e003f */
[----:B--2---:R-:W-:Y:S04]  /*e390*/  STS.128 [R0+0x280], R20 ;  /* 0x0002801400007388 */ /* 0x004fe80000000c00 */
[----:B---3--:R-:W-:Y:S04]  /*e3a0*/  STS.128 [R0+0x400], R24 ;  /* 0x0004001800007388 */ /* 0x008fe80000000c00 */
[----:B----4-:R-:W-:Y:S04]  /*e3b0*/  STS.128 [R0+0x480], R52 ;  /* 0x0004803400007388 */ /* 0x010fe80000000c00 */
[----:B------:R-:W-:Y:S06]  /*e3c0*/  BAR.SYNC.DEFER_BLOCKING 0x0 ;  /* 0x0000000000007b1d */ /* 0x000fec0000010000 */
[----:B------:R-:W1:Y:S04]  /*e3d0*/  LDS.128 R20, [R2] ;  /* 0x0000000002147984 */ /* 0x000e680000000c00 */
[----:B------:R-:W-:Y:S04]  /*e3e0*/  LDS.128 R84, [R2+0x800] ;  /* 0x0008000002547984 */ /* 0x000fe80000000c00 */
[----:B------:R-:W2:Y:S04]  /*e3f0*/  LDS.128 R124, [R173] ;  /* 0x00000000ad7c7984 */ /* 0x000ea80000000c00 */
[----:B------:R-:W-:Y:S04]  /*e400*/  LDS.128 R56, [R173+0x800] ;  /* 0x00080000ad387984 */ /* 0x000fe80000000c00 */
[----:B------:R-:W3:Y:S04]  /*e410*/  LDS.128 R116, [R172] ;  /* 0x00000000ac747984 */ /* 0x000ee80000000c00 */
[----:B------:R-:W-:Y:S04]  /*e420*/  LDS.128 R52, [R172+0x800] ;  /* 0x00080000ac347984 */ /* 0x000fe80000000c00 */
[----:B------:R-:W4:Y:S04]  /*e430*/  LDS.128 R88, [R3] ;  /* 0x0000000003587984 */ /* 0x000f280000000c00 */
[----:B------:R-:W1:Y:S04]  /*e440*/  LDS.128 R24, [R3+0x800] ;  /* 0x0008000003187984 */ /* 0x000e680000000c00 */
[----:B------:R-:W-:Y:S06]  /*e450*/  BAR.SYNC.DEFER_BLOCKING 0x0 ;  /* 0x0000000000007b1d */ /* 0x000fec0000010000 */
[----:B------:R1:W-:Y:S04]  /*e460*/  STS.128 [R0+0x400], R28 ;  /* 0x0004001c00007388 */ /* 0x0003e80000000c00 */
[----:B------:R2:W-:Y:S04]  /*e470*/  STS.128 [R0], R132 ;  /* 0x0000008400007388 */ /* 0x0005e80000000c00 */
[----:B------:R-:W-:Y:S01]  /*e480*/  STS.128 [R0+0x80], R120 ;  /* 0x0000807800007388 */ /* 0x000fe20000000c00 */
[----:B-1----:R-:W-:Y:S01]  /*e490*/  IMAD.MOV.U32 R30, RZ, RZ, R96 ;  /* 0x000000ffff1e7224 */ /* 0x002fe200078e0060 */
[----:B------:R-:W-:Y:S01]  /*e4a0*/  MOV R31, R97 ;  /* 0x00000061001f7202 */ /* 0x000fe20000000f00 */
[----:B------:R-:W-:-:S02]  /*e4b0*/  IMAD.MOV.U32 R28, RZ, RZ, R92 ;  /* 0x000000ffff1c7224 */ /* 0x000fc400078e005c */
[----:B------:R-:W-:Y:S02]  /*e4c0*/  IMAD.MOV.U32 R29, RZ, RZ, R93 ;  /* 0x000000ffff1d7224 */ /* 0x000fe400078e005d */
[----:B------:R-:W-:Y:S02]  /*e4d0*/  IMAD.MOV.U32 R96, RZ, RZ, R94 ;  /* 0x000000ffff607224 */ /* 0x000fe400078e005e */
[----:B------:R-:W-:Y:S01]  /*e4e0*/  IMAD.MOV.U32 R97, RZ, RZ, R95 ;  /* 0x000000ffff617224 */ /* 0x000fe200078e005f */
[----:B------:R-:W-:Y:S04]  /*e4f0*/  STS.128 [R0+0x200], R112 ;  /* 0x0002007000007388 */ /* 0x000fe80000000c00 */
[----:B------:R-:W-:Y:S04]  /*e500*/  STS.128 [R0+0x280], R32 ;  /* 0x0002802000007388 */ /* 0x000fe80000000c00 */
[----:B------:R-:W-:Y:S04]  /*e510*/  STS.128 [R0+0x480], R64 ;  /* 0x0004804000007388 */ /* 0x000fe80000000c00 */
[----:B------:R-:W-:Y:S04]  /*e520*/  STS.128 [R0+0x600], R28 ;  /* 0x0006001c00007388 */ /* 0x000fe80000000c00 */
[----:B------:R-:W-:Y:S04]  /*e530*/  STS.128 [R0+0x680], R96 ;  /* 0x0006806000007388 */ /* 0x000fe80000000c00 */
[----:B------:R-:W-:Y:S01]  /*e540*/  BAR.SYNC.DEFER_BLOCKING 0x0 ;  /* 0x0000000000007b1d */ /* 0x000fe20000010000 */
[----:B--2---:R-:W-:-:S02]  /*e550*/  IMAD.MOV.U32 R132, RZ, RZ, R136 ;  /* 0x000000ffff847224 */ /* 0x004fc400078e0088 */
[----:B------:R-:W-:-:S03]  /*e560*/  IMAD.MOV.U32 R133, RZ, RZ, R137 ;  /* 0x000000ffff857224 */ /* 0x000fc600078e0089 */
[----:B------:R-:W1:Y:S04]  /*e570*/  LDS.128 R120, [R2] ;  /* 0x0000000002787984 */ /* 0x000e680000000c00 */
[----:B------:R-:W-:Y:S04]  /*e580*/  LDS.128 R64, [R2+0x800] ;  /* 0x0008000002407984 */ /* 0x000fe80000000c00 */
[----:B------:R-:W-:Y:S04]  /*e590*/  LDS.128 R112, [R173] ;  /* 0x00000000ad707984 */ /* 0x000fe80000000c00 */
[----:B------:R-:W-:Y:S04]  /*e5a0*/  LDS.128 R60, [R173+0x800] ;  /* 0x00080000ad3c7984 */ /* 0x000fe80000000c00 */
[----:B------:R-:W-:Y:S04]  /*e5b0*/  LDS.128 R96, [R172] ;  /* 0x00000000ac607984 */ /* 0x000fe80000000c00 */
[----:B------:R-:W-:Y:S04]  /*e5c0*/  LDS.128 R32, [R172+0x800] ;  /* 0x00080000ac207984 */ /* 0x000fe80000000c00 */
[----:B------:R-:W-:Y:S04]  /*e5d0*/  LDS.128 R92, [R3] ;  /* 0x00000000035c7984 */ /* 0x000fe80000000c00 */
[----:B------:R-:W-:Y:S01]  /*e5e0*/  LDS.128 R28, [R3+0x800] ;  /* 0x00080000031c7984 */ /* 0x000fe20000000c00 */
[----:B------:R-:W-:-:S02]  /*e5f0*/  IMAD.MOV.U32 R134, RZ, RZ, R144 ;  /* 0x000000ffff867224 */ /* 0x000fc400078e0090 */
[----:B------:R-:W-:Y:S01]  /*e600*/  IMAD.MOV.U32 R135, RZ, RZ, R145 ;  /* 0x000000ffff877224 */ /* 0x000fe200078e0091 */
[----:B------:R-:W-:Y:S06]  /*e610*/  BAR.SYNC.DEFER_BLOCKING 0x0 ;  /* 0x0000000000007b1d */ /* 0x000fec0000010000 */
[----:B------:R2:W-:Y:S04]  /*e620*/  STS.128 [R0], R132 ;  /* 0x0000008400007388 */ /* 0x0005e80000000c00 */
[----:B--2---:R-:W2:Y:S04]  /*e630*/  LDL.LU R132, [R1+0x90] ;  /* 0x0000900001847983 */ /* 0x004ea80000300800 */
[----:B------:R-:W2:Y:S04]  /*e640*/  LDL.LU R133, [R1+0x94] ;  /* 0x0000940001857983 */ /* 0x000ea80000300800 */
[----:B------:R-:W2:Y:S04]  /*e650*/  LDL.LU R134, [R1+0x130] ;  /* 0x0001300001867983 */ /* 0x000ea80000300800 */
[----:B------:R-:W2:Y:S01]  /*e660*/  LDL.LU R135, [R1+0x134] ;  /* 0x0001340001877983 */ /* 0x000ea20000300800 */
[----:B------:R-:W-:-:S02]  /*e670*/  IMAD.MOV.U32 R144, RZ, RZ, R138 ;  /* 0x000000ffff907224 */ /* 0x000fc400078e008a */
[----:B------:R-:W-:Y:S01]  /*e680*/  IMAD.MOV.U32 R145, RZ, RZ, R139 ;  /* 0x000000ffff917224 */ /* 0x000fe200078e008b */
[----:B--2---:R2:W-:Y:S04]  /*e690*/  STS.128 [R0+0x200], R132 ;  /* 0x0002008400007388 */ /* 0x0045e80000000c00 */
[----:B--2---:R-:W2:Y:S04]  /*e6a0*/  LDL.LU R132, [R1+0x98] ;  /* 0x0000980001847983 */ /* 0x004ea80000300800 */
[----:B------:R-:W2:Y:S04]  /*e6b0*/  LDL.LU R133, [R1+0x9c] ;  /* 0x00009c0001857983 */ /* 0x000ea80000300800 */
[----:B------:R-:W2:Y:S04]  /*e6c0*/  LDL.LU R134, [R1+0x138] ;  /* 0x0001380001867983 */ /* 0x000ea80000300800 */
[----:B------:R-:W2:Y:S04]  /*e6d0*/  LDL.LU R135, [R1+0x13c] ;  /* 0x00013c0001877983 */ /* 0x000ea80000300800 */
[----:B------:R-:W3:Y:S04]  /*e6e0*/  LDL.LU R136, [R1+0xd0] ;  /* 0x0000d00001887983 */ /* 0x000ee80000300800 */
[----:B------:R-:W3:Y:S04]  /*e6f0*/  LDL.LU R137, [R1+0xd4] ;  /* 0x0000d40001897983 */ /* 0x000ee80000300800 */
[----:B------:R-:W3:Y:S04]  /*e700*/  LDL.LU R138, [R1+0xc0] ;  /* 0x0000c000018a7983 */ /* 0x000ee80000300800 */
[----:B------:R-:W3:Y:S04]  /*e710*/  LDL.LU R139, [R1+0xc4] ;  /* 0x0000c400018b7983 */ /* 0x000ee80000300800 */
[----:B------:R-:W-:Y:S04]  /*e720*/  STS.128 [R0+0x80], R144 ;  /* 0x0000809000007388 */ /* 0x000fe80000000c00 */
[----:B--2---:R2:W-:Y:S04]  /*e730*/  STS.128 [R0+0x280], R132 ;  /* 0x0002808400007388 */ /* 0x0045e80000000c00 */
[----:B--2---:R-:W2:Y:S04]  /*e740*/  LDL.LU R132, [R1+0xd8] ;  /* 0x0000d80001847983 */ /* 0x004ea80000300800 */
[----:B------:R-:W2:Y:S04]  /*e750*/  LDL.LU R133, [R1+0xdc] ;  /* 0x0000dc0001857983 */ /* 0x000ea80000300800 */
[----:B------:R-:W2:Y:S04]  /*e760*/  LDL.LU R134, [R1+0xc8] ;  /* 0x0000c80001867983 */ /* 0x000ea80000300800 */
[----:B---3--:R3:W-:Y:S04]  /*e770*/  STS.128 [R0+0x400], R136 ;  /* 0x0004008800007388 */ /* 0x0087e80000000c00 */
[----:B------:R-:W2:Y:S04]  /*e780*/  LDL.LU R135, [R1+0xcc] ;  /* 0x0000cc0001877983 */ /* 0x000ea80000300800 */
[----:B---3--:R-:W3:Y:S04]  /*e790*/  LDL.LU R136, [R1+0x40] ;  /* 0x0000400001887983 */ /* 0x008ee80000300800 */
[----:B------:R-:W3:Y:S04]  /*e7a0*/  LDL.LU R137, [R1+0x44] ;  /* 0x0000440001897983 */ /* 0x000ee80000300800 */
[----:B------:R-:W3:Y:S04]  /*e7b0*/  LDL.LU R138, [R1+0x20] ;  /* 0x00002000018a7983 */ /* 0x000ee80000300800 */
[----:B------:R-:W3:Y:S04]  /*e7c0*/  LDL.LU R139, [R1+0x24] ;  /* 0x00002400018b7983 */ /* 0x000ee80000300800 */
[----:B------:R-:W4:Y:S04]  /*e7d0*/  LDL.LU R144, [R1+0x48] ;  /* 0x0000480001907983 */ /* 0x000f280000300800 */
[----:B------:R-:W4:Y:S04]  /*e7e0*/  LDL.LU R145, [R1+0x4c] ;  /* 0x00004c0001917983 */ /* 0x000f280000300800 */
[----:B------:R-:W4:Y:S04]  /*e7f0*/  LDL.LU R146, [R1+0x28] ;  /* 0x0000280001927983 */ /* 0x000f280000300800 */
[----:B------:R-:W4:Y:S01]  /*e800*/  LDL.LU R147, [R1+0x2c] ;  /* 0x00002c0001937983 */ /* 0x000f220000300800 */
[----:B------:R-:W-:Y:S01]  /*e810*/  IMAD.MOV.U32 R168, RZ, RZ, R4 ;  /* 0x000000ffffa87224 */ /* 0x000fe200078e0004 */
[----:B------:R-:W-:Y:S01]  /*e820*/  MOV R169, R5 ;  /* 0x0000000500a97202 */ /* 0x000fe20000000f00 */
[----:B------:R-:W-:-:S02]  /*e830*/  IMAD.MOV.U32 R170, RZ, RZ, R8 ;  /* 0x000000ffffaa7224 */ /* 0x000fc400078e0008 */
[----:B------:R-:W-:Y:S01]  /*e840*/  IMAD.MOV.U32 R171, RZ, RZ, R9 ;  /* 0x000000ffffab7224 */ /* 0x000fe200078e0009 */
[----:B--2---:R-:W-:Y:S04]  /*e850*/  STS.128 [R0+0x480], R132 ;  /* 0x0004808400007388 */ /* 0x004fe80000000c00 */
[----:B---3--:R-:W-:Y:S04]  /*e860*/  STS.128 [R0+0x600], R136 ;  /* 0x0006008800007388 */ /* 0x008fe80000000c00 */
[----:B----4-:R-:W-:Y:S04]  /*e870*/  STS.128 [R0+0x680], R144 ;  /* 0x0006809000007388 */ /* 0x010fe80000000c00 */
[----:B------:R-:W-:Y:S06]  /*e880*/  BAR.SYNC.DEFER_BLOCKING 0x0 ;  /* 0x0000000000007b1d */ /* 0x000fec0000010000 */
[----:B------:R-:W2:Y:S04]  /*e890*/  LDS.128 R164, [R2] ;  /* 0x0000000002a47984 */ /* 0x000ea80000000c00 */
[----:B------:R-:W-:Y:S04]  /*e8a0*/  LDS.128 R148, [R2+0x800] ;  /* 0x0008000002947984 */ /* 0x000fe80000000c00 */
[----:B------:R-:W3:Y:S04]  /*e8b0*/  LDS.128 R160, [R173] ;  /* 0x00000000ada07984 */ /* 0x000ee80000000c00 */
[----:B------:R-:W-:Y:S04]  /*e8c0*/  LDS.128 R144, [R173+0x800] ;  /* 0x00080000ad907984 */ /* 0x000fe80000000c00 */
[----:B------:R-:W4:Y:S04]  /*e8d0*/  LDS.128 R156, [R172] ;  /* 0x00000000ac9c7984 */ /* 0x000f280000000c00 */
[----:B------:R-:W-:Y:S04]  /*e8e0*/  LDS.128 R136, [R172+0x800] ;  /* 0x00080000ac887984 */ /* 0x000fe80000000c00 */
[----:B------:R-:W1:Y:S04]  /*e8f0*/  LDS.128 R152, [R3] ;  /* 0x0000000003987984 */ /* 0x000e680000000c00 */
[----:B------:R-:W1:Y:S04]  /*e900*/  LDS.128 R132, [R3+0x800] ;  /* 0x0008000003847984 */ /* 0x000e680000000c00 */
[----:B------:R-:W-:Y:S06]  /*e910*/  BAR.SYNC.DEFER_BLOCKING 0x0 ;  /* 0x0000000000007b1d */ /* 0x000fec0000010000 */
[----:B------:R1:W-:Y:S02]  /*e920*/  STS.128 [R0], R168 ;  /* 0x000000a800007388 */ /* 0x0003e40000000c00 */
[----:B-1----:R-:W-:-:S02]  /*e930*/  IMAD.MOV.U32 R168, RZ, RZ, R140 ;  /* 0x000000ffffa87224 */ /* 0x002fc400078e008c */
[----:B------:R-:W-:Y:S01]  /*e940*/  IMAD.MOV.U32 R169, RZ, RZ, R141 ;  /* 0x000000ffffa97224 */ /* 0x000fe200078e008d */
[----:B------:R-:W2:Y:S01]  /*e950*/  LDL.LU R140, [R1+0x120] ;  /* 0x00012000018c7983 */ /* 0x000ea20000300800 */
[----:B------:R-:W-:Y:S02]  /*e960*/  IMAD.MOV.U32 R170, RZ, RZ, R248 ;  /* 0x000000ffffaa7224 */ /* 0x000fe400078e00f8 */
[----:B------:R-:W-:Y:S01]  /*e970*/  IMAD.MOV.U32 R171, RZ, RZ, R249 ;  /* 0x000000ffffab7224 */ /* 0x000fe200078e00f9 */
[----:B------:R-:W2:Y:S01]  /*e980*/  LDL.LU R141, [R1+0x124] ;  /* 0x00012400018d7983 */ /* 0x000ea20000300800 */
[----:B------:R-:W-:Y:S02]  /*e990*/  IMAD.MOV.U32 R248, RZ, RZ, R142 ;  /* 0x000000fffff87224 */ /* 0x000fe400078e008e */
[----:B------:R-:W-:Y:S01]  /*e9a0*/  IMAD.MOV.U32 R249, RZ, RZ, R143 ;  /* 0x000000fffff97224 */ /* 0x000fe200078e008f */
[----:B------:R-:W2:Y:S04]  /*e9b0*/  LDL.LU R142, [R1+0x110] ;  /* 0x00011000018e7983 */ /* 0x000ea80000300800 */
[----:B------:R-:W2:Y:S01]  /*e9c0*/  LDL.LU R143, [R1+0x114] ;  /* 0x00011400018f7983 */ /* 0x000ea20000300800 */
[----:B------:R-:W-:-:S02]  /*e9d0*/  IMAD.MOV.U32 R8, RZ, RZ, R6 ;  /* 0x000000ffff087224 */ /* 0x000fc400078e0006 */
[----:B------:R-:W-:Y:S02]  /*e9e0*/  IMAD.MOV.U32 R9, RZ, RZ, R7 ;  /* 0x000000ffff097224 */ /* 0x000fe400078e0007 */
[----:B------:R-:W-:Y:S02]  /*e9f0*/  IMAD.MOV.U32 R4, RZ, RZ, R36 ;  /* 0x000000ffff047224 */ /* 0x000fe400078e0024 */
[----:B------:R-:W-:Y:S02]  /*ea00*/  IMAD.MOV.U32 R5, RZ, RZ, R37 ;  /* 0x000000ffff057224 */ /* 0x000fe400078e0025 */
[----:B------:R-:W-:Y:S02]  /*ea10*/  IMAD.MOV.U32 R6, RZ, RZ, R40 ;  /* 0x000000ffff067224 */ /* 0x000fe400078e0028 */
[----:B------:R-:W-:Y:S01]  /*ea20*/  IMAD.MOV.U32 R7, RZ, RZ, R41 ;  /* 0x000000ffff077224 */ /* 0x000fe200078e0029 */
[----:B------:R1:W-:Y:S01]  /*ea30*/  STS.128 [R0+0x80], R8 ;  /* 0x0000800800007388 */ /* 0x0003e20000000c00 */
[----:B------:R-:W-:Y:S01]  /*ea40*/  IMAD.MOV.U32 R40, RZ, RZ, R38 ;  /* 0x000000ffff287224 */ /* 0x000fe200078e0026 */
[----:B------:R-:W-:-:S02]  /*ea50*/  MOV R41, R39 ;  /* 0x0000002700297202 */ /* 0x000fc40000000f00 */
[----:B------:R3:W-:Y:S04]  /*ea60*/  STS.128 [R0+0x200], R4 ;  /* 0x0002000400007388 */ /* 0x0007e80000000c00 */
[----:B------:R-:W-:Y:S01]  /*ea70*/  STS.128 [R0+0x280], R40 ;  /* 0x0002802800007388 */ /* 0x000fe20000000c00 */
[----:B-1----:R-:W-:Y:S01]  /*ea80*/  IMAD.MOV.U32 R10, RZ, RZ, R104 ;  /* 0x000000ffff0a7224 */ /* 0x002fe200078e0068 */
[----:B------:R-:W-:Y:S01]  /*ea90*/  MOV R11, R105 ;  /* 0x00000069000b7202 */ /* 0x000fe20000000f00 */
[----:B------:R-:W-:Y:S02]  /*eaa0*/  IMAD.MOV.U32 R8, RZ, RZ, R100 ;  /* 0x000000ffff087224 */ /* 0x000fe400078e0064 */
[----:B---3--:R-:W-:Y:S02]  /*eab0*/  IMAD.MOV.U32 R6, RZ, RZ, R72 ;  /* 0x000000ffff067224 */ /* 0x008fe400078e0048 */
        /* <DEDUP_REMOVED lines=8> */
[----:B------:R-:W-:Y:S04]  /*eb40*/  STS.128 [R0+0x400], R4 ;  /* 0x0004000400007388 */ /* 0x000fe80000000c00 */
[----:B------:R-:W-:Y:S04]  /*eb50*/  STS.128 [R0+0x480], R72 ;  /* 0x0004804800007388 */ /* 0x000fe80000000c00 */
[----:B------:R-:W-:Y:S04]  /*eb60*/  STS.128 [R0+0x600], R8 ;  /* 0x0006000800007388 */ /* 0x000fe80000000c00 */
[----:B------:R-:W-:Y:S04]  /*eb70*/  STS.128 [R0+0x680], R104 ;  /* 0x0006806800007388 */ /* 0x000fe80000000c00 */
[----:B------:R-:W-:Y:S06]  /*eb80*/  BAR.SYNC.DEFER_BLOCKING 0x0 ;  /* 0x0000000000007b1d */ /* 0x000fec0000010000 */
[----:B------:R-:W1:Y:S04]  /*eb90*/  LDS.128 R104, [R2] ;  /* 0x0000000002687984 */ /* 0x000e680000000c00 */
[----:B------:R-:W-:Y:S04]  /*eba0*/  LDS.128 R40, [R2+0x800] ;  /* 0x0008000002287984 */ /* 0x000fe80000000c00 */
[----:B------:R-:W-:Y:S04]  /*ebb0*/  LDS.128 R100, [R173] ;  /* 0x00000000ad647984 */ /* 0x000fe80000000c00 */
[----:B------:R-:W-:Y:S04]  /*ebc0*/  LDS.128 R36, [R173+0x800] ;  /* 0x00080000ad247984 */ /* 0x000fe80000000c00 */
[----:B------:R-:W-:Y:S04]  /*ebd0*/  LDS.128 R72, [R172] ;  /* 0x00000000ac487984 */ /* 0x000fe80000000c00 */
[----:B------:R-:W-:Y:S04]  /*ebe0*/  LDS.128 R8, [R172+0x800] ;  /* 0x00080000ac087984 */ /* 0x000fe80000000c00 */
[----:B------:R-:W-:Y:S04]  /*ebf0*/  LDS.128 R68, [R3] ;  /* 0x0000000003447984 */ /* 0x000fe80000000c00 */
[----:B------:R-:W-:Y:S04]  /*ec00*/  LDS.128 R4, [R3+0x800] ;  /* 0x0008000003047984 */ /* 0x000fe80000000c00 */
[----:B------:R-:W-:Y:S06]  /*ec10*/  BAR.SYNC.DEFER_BLOCKING 0x0 ;  /* 0x0000000000007b1d */ /* 0x000fec0000010000 */
[----:B------:R-:W-:Y:S04]  /*ec20*/  STS.128 [R0], R168 ;  /* 0x000000a800007388 */ /* 0x000fe80000000c00 */
        /* <DEDUP_REMOVED lines=9> */
[----:B--2---:R2:W-:Y:S04]  /*ecc0*/  STS.128 [R0+0x280], R140 ;  /* 0x0002808c00007388 */ /* 0x0045e80000000c00 */
[----:B--2---:R-:W2:Y:S04]  /*ecd0*/  LDL.LU R140, [R1+0xb8] ;  /* 0x0000b800018c7983 */ /* 0x004ea80000300800 */
[----:B------:R-:W2:Y:S04]  /*ece0*/  LDL.LU R141, [R1+0xbc] ;  /* 0x0000bc00018d7983 */ /* 0x000ea80000300800 */
[----:B------:R-:W2:Y:S04]  /*ecf0*/  LDL.LU R142, [R1+0xa8] ;  /* 0x0000a800018e7983 */ /* 0x000ea80000300800 */
[----:B---3--:R3:W-:Y:S04]  /*ed00*/  STS.128 [R0+0x400], R168 ;  /* 0x000400a800007388 */ /* 0x0087e80000000c00 */
[----:B------:R-:W2:Y:S04]  /*ed10*/  LDL.LU R143, [R1+0xac] ;  /* 0x0000ac00018f7983 */ /* 0x000ea80000300800 */
[----:B---3--:R-:W3:Y:S01]  /*ed20*/  LDL.LU R168, [R1+0x10] ;  /* 0x0000100001a87983 */ /* 0x008ee20000300800 */
[----:B------:R-:W-:Y:S01]  /*ed30*/  IMAD.MOV.U32 R170, RZ, RZ, R240 ;  /* 0x000000ffffaa7224 */ /* 0x000fe200078e00f0 */
[----:B------:R-:W-:-:S02]  /*ed40*/  MOV R171, R241 ;  /* 0x000000f100ab7202 */ /* 0x000fc40000000f00 */
[----:B------:R-:W3:Y:S04]  /*ed50*/  LDL.LU R169, [R1+0x14] ;  /* 0x0000140001a97983 */ /* 0x000ee80000300800 */
[----:B------:R-:W4:Y:S04]  /*ed60*/  LDL.LU R240, [R1+0x18] ;  /* 0x0000180001f07983 */ /* 0x000f280000300800 */
[----:B------:R-:W4:Y:S04]  /*ed70*/  LDL.LU R241, [R1+0x1c] ;  /* 0x00001c0001f17983 */ /* 0x000f280000300800 */
[----:B------:R1:W-:Y:S02]  /*ed80*/  STS.128 [R0+0x80], R248 ;  /* 0x000080f800007388 */ /* 0x0003e40000000c00 */
[----:B-1----:R-:W-:-:S02]  /*ed90*/  LOP3.LUT R250, R2, 0x20, RZ, 0x3c, !PT ;  /* 0x0000002002fa7812 */ /* 0x002fc400078e3cff */
[----:B------:R-:W-:Y:S01]  /*eda0*/  LOP3.LUT R251, R2, 0x40, RZ, 0x3c, !PT ;  /* 0x0000004002fb7812 */ /* 0x000fe200078e3cff */
[----:B------:R-:W-:Y:S02]  /*edb0*/  IMAD.MOV.U32 R202, RZ, RZ, R16 ;  /* 0x000000ffffca7224 */ /* 0x000fe400078e0010 */
[----:B------:R-:W-:Y:S02]  /*edc0*/  IMAD.MOV.U32 R203, RZ, RZ, R17 ;  /* 0x000000ffffcb7224 */ /* 0x000fe400078e0011 */
[----:B------:R-:W-:Y:S02]  /*edd0*/  IMAD.MOV.U32 R200, RZ, RZ, R12 ;  /* 0x000000ffffc87224 */ /* 0x000fe400078e000c */
[----:B------:R-:W-:Y:S02]  /*ede0*/  IMAD.MOV.U32 R201, RZ, RZ, R13 ;  /* 0x000000ffffc97224 */ /* 0x000fe400078e000d */
[----:B------:R-:W-:Y:S02]  /*edf0*/  IMAD.MOV.U32 R16, RZ, RZ, R14 ;  /* 0x000000ffff107224 */ /* 0x000fe400078e000e */
[----:B------:R-:W-:Y:S01]  /*ee00*/  IMAD.MOV.U32 R17, RZ, RZ, R15 ;  /* 0x000000ffff117224 */ /* 0x000fe200078e000f */
[----:B------:R-:W-:Y:S01]  /*ee10*/  MOV R15, R49 ;  /* 0x00000031000f7202 */ /* 0x000fe20000000f00 */
[----:B------:R-:W-:-:S02]  /*ee20*/  IMAD.MOV.U32 R12, RZ, RZ, R44 ;  /* 0x000000ffff0c7224 */ /* 0x000fc400078e002c */
[----:B------:R-:W-:Y:S02]  /*ee30*/  IMAD.MOV.U32 R13, RZ, RZ, R45 ;  /* 0x000000ffff0d7224 */ /* 0x000fe400078e002d */
        /* <DEDUP_REMOVED lines=14> */
[----:B------:R1:W-:Y:S02]  /*ef20*/  STS.128 [R0+0x200], R12 ;  /* 0x0002000c00007388 */ /* 0x0003e40000000c00 */
[----:B-1----:R-:W-:-:S02]  /*ef30*/  IMAD.MOV.U32 R12, RZ, RZ, R76 ;  /* 0x000000ffff0c7224 */ /* 0x002fc400078e004c */
[----:B------:R-:W-:Y:S02]  /*ef40*/  IMAD.MOV.U32 R13, RZ, RZ, R77 ;  /* 0x000000ffff0d7224 */ /* 0x000fe400078e004d */
[----:B------:R-:W-:Y:S02]  /*ef50*/  IMAD.MOV.U32 R14, RZ, RZ, R80 ;  /* 0x000000ffff0e7224 */ /* 0x000fe400078e0050 */
[----:B------:R-:W-:-:S05]  /*ef60*/  IMAD.MOV.U32 R15, RZ, RZ, R81 ;  /* 0x000000ffff0f7224 */ /* 0x000fca00078e0051 */
[----:B------:R1:W-:Y:S04]  /*ef70*/  STS.128 [R0+0x400], R12 ;  /* 0x0004000c00007388 */ /* 0x0003e80000000c00 */
[----:B-1----:R-:W2:Y:S04]  /*ef80*/  LDL.LU R12, [R1+0x30] ;  /* 0x00003000010c7983 */ /* 0x002ea80000300800 */
[----:B------:R-:W2:Y:S04]  /*ef90*/  LDL.LU R13, [R1+0x34] ;  /* 0x00003400010d7983 */ /* 0x000ea80000300800 */
[----:B------:R-:W2:Y:S04]  /*efa0*/  LDL.LU R14, [R1] ;  /* 0x00000000010e7983 */ /* 0x000ea80000300800 */
[----:B------:R-:W2:Y:S01]  /*efb0*/  LDL.LU R15, [R1+0x4] ;  /* 0x00000400010f7983 */ /* 0x000ea20000300800 */
[----:B------:R-:W-:-:S03]  /*efc0*/  IMAD.MOV.U32 R48, RZ, RZ, R46 ;  /* 0x000000ffff307224 */ /* 0x000fc600078e002e */
[----:B------:R1:W-:Y:S01]  /*efd0*/  STS.128 [R0], R200 ;  /* 0x000000c800007388 */ /* 0x0003e20000000c00 */
[----:B------:R-:W-:Y:S02]  /*efe0*/  IMAD.MOV.U32 R49, RZ, RZ, R47 ;  /* 0x000000ffff317224 */ /* 0x000fe400078e002f */
[----:B------:R-:W-:Y:S02]  /*eff0*/  IMAD.MOV.U32 R80, RZ, RZ, R78 ;  /* 0x000000ffff507224 */ /* 0x000fe400078e004e */
[----:B------:R-:W-:Y:S01]  /*f000*/  IMAD.MOV.U32 R81, RZ, RZ, R79 ;  /* 0x000000ffff517224 */ /* 0x000fe200078e004f */
[----:B------:R-:W-:Y:S04]  /*f010*/  STS.128 [R0+0x80], R16 ;  /* 0x0000801000007388 */ /* 0x000fe80000000c00 */
        /* <DEDUP_REMOVED lines=20> */
[----:B--2---:R2:W-:Y:S04]  /*f160*/  STS.128 [R0], R12 ;  /* 0x0000000c00007388 */ /* 0x0045e80000000c00 */
        /* <DEDUP_REMOVED lines=13> */
[----:B------:R-:W2:Y:S04]  /*f240*/  LDL.LU R15, [R1+0x7c] ;  /* 0x00007c00010f7983 */ /* 0x000ea80000300800 */
[----:B------:R-:W4:Y:S04]  /*f250*/  LDL.LU R248, [R1+0x140] ;  /* 0x0001400001f87983 */ /* 0x000f280000300800 */
[----:B------:R-:W4:Y:S04]  /*f260*/  LDL.LU R249, [R1+0x144] ;  /* 0x0001440001f97983 */ /* 0x000f280000300800 */
[----:B------:R-:W4:Y:S04]  /*f270*/  LDL.LU R240, [R1+0x1bc] ;  /* 0x0001bc0001f07983 */ /* 0x000f280000300800 */
[----:B---3--:R-:W-:Y:S01]  /*f280*/  STS.128 [R0+0x200], R212 ;  /* 0x000200d400007388 */ /* 0x008fe20000000c00 */
[----:B------:R-:W-:-:S02]  /*f290*/  ISETP.GE.AND P2, PT, R241, c[0x0][0x178], PT ;  /* 0x00005e00f1007a0c */ /* 0x000fc40003f46270 */
[C---:B------:R-:W-:Y:S02]  /*f2a0*/  ISETP.GE.AND P6, PT, R252.reuse, c[0x0][0x17c], PT ;  /* 0x00005f00fc007a0c */ /* 0x040fe40003fc6270 */
[C---:B------:R-:W-:Y:S01]  /*f2b0*/  ISETP.LT.AND P2, PT, R252.reuse, c[0x0][0x17c], !P2 ;  /* 0x00005f00fc007a0c */ /* 0x040fe20005741270 */
[----:B--2---:R2:W-:Y:S02]  /*f2c0*/  STS.128 [R0+0x280], R12 ;  /* 0x0002800c00007388 */ /* 0x0045e40000000c00 */
[----:B--2---:R-:W-:Y:S02]  /*f2d0*/  IMAD.MOV.U32 R12, RZ, RZ, R188 ;  /* 0x000000ffff0c7224 */ /* 0x004fe400078e00bc */
[----:B------:R-:W-:Y:S02]  /*f2e0*/  IMAD.MOV.U32 R13, RZ, RZ, R189 ;  /* 0x000000ffff0d7224 */ /* 0x000fe400078e00bd */
[----:B------:R-:W-:Y:S02]  /*f2f0*/  IMAD.MOV.U32 R14, RZ, RZ, R236 ;  /* 0x000000ffff0e7224 */ /* 0x000fe400078e00ec */
[----:B------:R-:W-:Y:S01]  /*f300*/  IMAD.MOV.U32 R15, RZ, RZ, R237 ;  /* 0x000000ffff0f7224 */ /* 0x000fe200078e00ed */
[----:B------:R-:W-:Y:S01]  /*f310*/  MOV R237, R191 ;  /* 0x000000bf00ed7202 */ /* 0x000fe20000000f00 */
[----:B------:R-:W-:Y:S01]  /*f320*/  IMAD.MOV.U32 R236, RZ, RZ, R190 ;  /* 0x000000ffffec7224 */ /* 0x000fe200078e00be */
[----:B------:R-:W-:-:S02]  /*f330*/  IADD3 R189, R252, 0x2, RZ ;  /* 0x00000002fcbd7810 */ /* 0x000fc40007ffe0ff */
[----:B------:R2:W-:Y:S01]  /*f340*/  STS.128 [R0+0x400], R12 ;  /* 0x0004000c00007388 */ /* 0x0005e20000000c00 */
[----:B------:R-:W-:Y:S01]  /*f350*/  IMAD.MOV.U32 R190, RZ, RZ, c[0x0][0x194] ;  /* 0x00006500ffbe7624 */ /* 0x000fe200078e00ff */
[----:B------:R-:W-:Y:S01]  /*f360*/  ISETP.GE.AND P4, PT, R189, c[0x0][0x17c], PT ;  /* 0x00005f00bd007a0c */ /* 0x000fe20003f86270 */
[----:B------:R-:W-:Y:S01]  /*f370*/  IMAD R189, R241, c[0x0][0x194], RZ ;  /* 0x00006500f1bd7a24 */ /* 0x000fe200078e02ff */
[----:B------:R-:W-:Y:S01]  /*f380*/  STS.128 [R0+0x480], R236 ;  /* 0x000480ec00007388 */ /* 0x000fe20000000c00 */
[----:B------:R-:W-:Y:S01]  /*f390*/  IADD3 R188, R252, 0x1, RZ ;  /* 0x00000001fcbc7810 */ /* 0x000fe20007ffe0ff */
[----:B--2---:R-:W-:Y:S02]  /*f3a0*/  IMAD.MOV.U32 R14, RZ, RZ, R224 ;  /* 0x000000ffff0e7224 */ /* 0x004fe400078e00e0 */
[----:B------:R-:W-:Y:S02]  /*f3b0*/  IMAD.MOV.U32 R15, RZ, RZ, R225 ;  /* 0x000000ffff0f7224 */ /* 0x000fe400078e00e1 */
[----:B------:R-:W-:-:S02]  /*f3c0*/  IMAD.MOV.U32 R12, RZ, RZ, R232 ;  /* 0x000000ffff0c7224 */ /* 0x000fc400078e00e8 */
[----:B------:R-:W-:Y:S02]  /*f3d0*/  IMAD.MOV.U32 R13, RZ, RZ, R233 ;  /* 0x000000ffff0d7224 */ /* 0x000fe400078e00e9 */
[----:B------:R-:W-:Y:S02]  /*f3e0*/  IMAD.MOV.U32 R224, RZ, RZ, R234 ;  /* 0x000000ffffe07224 */ /* 0x000fe400078e00ea */
[----:B------:R-:W-:Y:S01]  /*f3f0*/  IMAD.MOV.U32 R225, RZ, RZ, R235 ;  /* 0x000000ffffe17224 */ /* 0x000fe200078e00eb */
[----:B------:R2:W-:Y:S04]  /*f400*/  STS.128 [R0+0x600], R12 ;  /* 0x0006000c00007388 */ /* 0x0005e80000000c00 */
[----:B------:R-:W-:Y:S01]  /*f410*/  STS.128 [R0+0x680], R224 ;  /* 0x000680e000007388 */ /* 0x000fe20000000c00 */
[----:B------:R-:W-:-:S03]  /*f420*/  IMAD R190, R190, 0x80, R189 ;  /* 0x00000080bebe7824 */ /* 0x000fc600078e02bd */
[----:B------:R-:W-:Y:S01]  /*f430*/  BAR.SYNC.DEFER_BLOCKING 0x0 ;  /* 0x0000000000007b1d */ /* 0x000fe20000010000 */
[----:B------:R-:W-:Y:S02]  /*f440*/  ISETP.GE.AND P5, PT, R188, c[0x0][0x17c], PT ;  /* 0x00005f00bc007a0c */ /* 0x000fe40003fa6270 */
[C---:B------:R-:W-:Y:S01]  /*f450*/  IADD3 R188, R252.reuse, 0x3, RZ ;  /* 0x00000003fcbc7810 */ /* 0x040fe20007ffe0ff */
[----:B------:R-:W-:-:S03]  /*f460*/  IMAD R191, R252, c[0x0][0x198], RZ ;  /* 0x00006600fcbf7a24 */ /* 0x000fc600078e02ff */
[----:B------:R-:W-:Y:S02]  /*f470*/  ISETP.GE.AND P3, PT, R188, c[0x0][0x17c], PT ;  /* 0x00005f00bc007a0c */ /* 0x000fe40003f66270 */
[----:B--2---:R-:W-:Y:S02]  /*f480*/  LEA R12, P1, R190, c[0x0][0x170], 0x2 ;  /* 0x00005c00be0c7a11 */ /* 0x004fe400078210ff */
[----:B------:R-:W-:Y:S02]  /*f490*/  LEA R188, P0, R189, c[0x0][0x170], 0x2 ;  /* 0x00005c00bdbc7a11 */ /* 0x000fe400078010ff */
[----:B----4-:R-:W-:Y:S02]  /*f4a0*/  ISETP.LT.AND P6, PT, R240, c[0x0][0x178], !P6 ;  /* 0x00005e00f0007a0c */ /* 0x010fe400077c1270 */
[----:B------:R-:W-:Y:S02]  /*f4b0*/  LEA.HI.X.SX32 R13, R190, c[0x0][0x174], 0x2, P1 ;  /* 0x00005d00be0d7a11 */ /* 0x000fe400008f16ff */
[----:B------:R-:W-:-:S02]  /*f4c0*/  ISETP.LT.AND P1, PT, R241, c[0x0][0x178], !P5 ;  /* 0x00005e00f1007a0c */ /* 0x000fc40006f21270 */
[----:B------:R-:W-:Y:S02]  /*f4d0*/  LEA.HI.X.SX32 R189, R189, c[0x0][0x174], 0x2, P0 ;  /* 0x00005d00bdbd7a11 */ /* 0x000fe400000f16ff */
[----:B------:R-:W-:Y:S02]  /*f4e0*/  IADD3 R190, R252, 0x4, RZ ;  /* 0x00000004fcbe7810 */ /* 0x000fe40007ffe0ff */
[C---:B------:R-:W-:Y:S01]  /*f4f0*/  IADD3 R215, R191.reuse, c[0x0][0x198], RZ ;  /* 0x00006600bfd77a10 */ /* 0x040fe20007ffe0ff */
[----:B------:R-:W-:Y:S01]  /*f500*/  IMAD.WIDE R14, R191, 0x4, R188 ;  /* 0x00000004bf0e7825 */ /* 0x000fe200078e02bc */
[----:B------:R-:W-:-:S03]  /*f510*/  ISETP.GE.AND P0, PT, R190, c[0x0][0x17c], PT ;  /* 0x00005f00be007a0c */ /* 0x000fc60003f06270 */
[----:B------:R-:W-:Y:S01]  /*f520*/  IMAD.WIDE R212, R191, 0x4, R12 ;  /* 0x00000004bfd47825 */ /* 0x000fe200078e020c */
[----:B------:R2:W-:Y:S03]  /*f530*/  @P2 STG.E [R14.64], R248 ;  /* 0x000000f80e002986 */ /* 0x0005e6000c101904 */
[C---:B------:R-:W-:Y:S01]  /*f540*/  IMAD.WIDE R190, R215.reuse, 0x4, R188 ;  /* 0x00000004d7be7825 */ /* 0x040fe200078e02bc */
[----:B------:R-:W-:Y:S04]  /*f550*/  @P6 STG.E [R212.64], R20 ;  /* 0x00000014d4006986 */ /* 0x000fe8000c101904 */
[----:B------:R3:W-:Y:S04]  /*f560*/  @P1 STG.E [R190.64], R249 ;  /* 0x000000f9be001986 */ /* 0x0007e8000c101904 */
[----:B--2---:R-:W2:Y:S04]  /*f570*/  LDL.LU R248, [R1+0x60] ;  /* 0x0000600001f87983 */ /* 0x004ea80000300800 */
[----:B---3--:R-:W3:Y:S01]  /*f580*/  LDL.LU R249, [R1+0x64] ;  /* 0x0000640001f97983 */ /* 0x008ee20000300800 */
[----:B------:R-:W-:Y:S01]  /*f590*/  ISETP.LT.AND P5, PT, R240, c[0x0][0x178], !P5 ;  /* 0x00005e00f0007a0c */ /* 0x000fe20006fa1270 */
[C---:B------:R-:W-:Y:S01]  /*f5a0*/  IMAD.WIDE R14, R215.reuse, 0x4, R12 ;  /* 0x00000004d70e7825 */ /* 0x040fe200078e020c */
[----:B------:R-:W-:-:S02]  /*f5b0*/  IADD3 R225, R215, c[0x0][0x198], RZ ;  /* 0x00006600d7e17a10 */ /* 0x000fc40007ffe0ff */
[----:B------:R-:W-:Y:S02]  /*f5c0*/  ISETP.LT.AND P6, PT, R241, c[0x0][0x178], !P4 ;  /* 0x00005e00f1007a0c */ /* 0x000fe400067c1270 */
[----:B------:R-:W-:Y:S01]  /*f5d0*/  ISETP.LT.AND P4, PT, R240, c[0x0][0x178], !P4 ;  /* 0x00005e00f0007a0c */ /* 0x000fe20006781270 */
[----:B------:R-:W-:-:S06]  /*f5e0*/  IMAD.WIDE R212, R225, 0x4, R188 ;  /* 0x00000004e1d47825 */ /* 0x000fcc00078e02bc */
[----:B------:R4:W-:Y:S01]  /*f5f0*/  @P5 STG.E [R14.64], R21 ;  /* 0x000000150e005986 */ /* 0x0009e2000c101904 */
[----:B------:R-:W-:Y:S01]  /*f600*/  ISETP.LT.AND P5, PT, R241, c[0x0][0x178], !P3 ;  /* 0x00005e00f1007a0c */ /* 0x000fe20005fa1270 */
[C---:B------:R-:W-:Y:S01]  /*f610*/  IMAD.WIDE R214, R225.reuse, 0x4, R12 ;  /* 0x00000004e1d67825 */ /* 0x040fe200078e020c */
[----:B------:R-:W-:Y:S02]  /*f620*/  ISETP.LT.AND P3, PT, R240, c[0x0][0x178], !P3 ;  /* 0x00005e00f0007a0c */ /* 0x000fe40005f61270 */
[----:B------:R-:W-:Y:S02]  /*f630*/  IADD3 R225, R225, c[0x0][0x198], RZ ;  /* 0x00006600e1e17a10 */ /* 0x000fe40007ffe0ff */
[----:B------:R-:W-:-:S03]  /*f640*/  IADD3 R0, R252, 0x5, RZ ;  /* 0x00000005fc007810 */ /* 0x000fc60007ffe0ff */
[C---:B------:R-:W-:Y:S01]  /*f650*/  IMAD.WIDE R190, R225.reuse, 0x4, R188 ;  /* 0x00000004e1be7825 */ /* 0x040fe200078e02bc */
[----:B------:R-:W-:Y:S01]  /*f660*/  ISETP.GE.AND P2, PT, R0, c[0x0][0x17c], PT ;  /* 0x00005f0000007a0c */ /* 0x000fe20003f46270 */
[----:B------:R1:W-:Y:S02]  /*f670*/  @P6 STG.E [R212.64], R244 ;  /* 0x000000f4d4006986 */ /* 0x0003e4000c101904 */
[C---:B----4-:R-:W-:Y:S01]  /*f680*/  IMAD.WIDE R14, R225.reuse, 0x4, R12 ;  /* 0x00000004e10e7825 */ /* 0x050fe200078e020c */
[----:B------:R-:W-:Y:S01]  /*f690*/  IADD3 R227, R225, c[0x0][0x198], RZ ;  /* 0x00006600e1e37a10 */ /* 0x000fe20007ffe0ff */
[----:B------:R-:W-:Y:S01]  /*f6a0*/  @P4 STG.E [R214.64], R124 ;  /* 0x0000007cd6004986 */ /* 0x000fe2000c101904 */
[----:B------:R-:W-:Y:S02]  /*f6b0*/  ISETP.LT.AND P6, PT, R241, c[0x0][0x178], !P0 ;  /* 0x00005e00f1007a0c */ /* 0x000fe400047c1270 */
[----:B------:R-:W-:Y:S01]  /*f6c0*/  ISETP.LT.AND P0, PT, R240, c[0x0][0x178], !P0 ;  /* 0x00005e00f0007a0c */ /* 0x000fe20004701270 */
[----:B------:R4:W-:Y:S01]  /*f6d0*/  @P5 STG.E [R190.64], R245 ;  /* 0x000000f5be005986 */ /* 0x0009e2000c101904 */
[----:B------:R-:W-:-:S03]  /*f6e0*/  IADD3 R0, R252, 0x6, RZ ;  /* 0x00000006fc007810 */ /* 0x000fc60007ffe0ff */
[----:B------:R4:W-:Y:S01]  /*f6f0*/  @P3 STG.E [R14.64], R125 ;  /* 0x0000007d0e003986 */ /* 0x0009e2000c101904 */
[----:B------:R-:W-:Y:S01]  /*f700*/  ISETP.LT.AND P3, PT, R241, c[0x0][0x178], !P2 ;  /* 0x00005e00f1007a0c */ /* 0x000fe20005761270 */
[----:B------:R-:W-:Y:S01]  /*f710*/  IMAD.WIDE R20, R227, 0x4, R188 ;  /* 0x00000004e3147825 */ /* 0x000fe200078e02bc */
[----:B------:R-:W-:-:S03]  /*f720*/  ISETP.LT.AND P2, PT, R240, c[0x0][0x178], !P2 ;  /* 0x00005e00f0007a0c */ /* 0x000fc60005741270 */
[C---:B-1----:R-:W-:Y:S01]  /*f730*/  IMAD.WIDE R212, R227.reuse, 0x4, R12 ;  /* 0x00000004e3d47825 */ /* 0x042fe200078e020c */
[----:B------:R-:W-:Y:S02]  /*f740*/  IADD3 R227, R227, c[0x0][0x198], RZ ;  /* 0x00006600e3e37a10 */ /* 0x000fe40007ffe0ff */
[----:B------:R-:W-:Y:S02]  /*f750*/  ISETP.GE.AND P1, PT, R0, c[0x0][0x17c], PT ;  /* 0x00005f0000007a0c */ /* 0x000fe40003f26270 */
[----:B------:R-:W-:Y:S01]  /*f760*/  IADD3 R0, R252, 0x7, RZ ;  /* 0x00000007fc007810 */ /* 0x000fe20007ffe0ff */
[C---:B----4-:R-:W-:Y:S01]  /*f770*/  IMAD.WIDE R190, R227.reuse, 0x4, R188 ;  /* 0x00000004e3be7825 */ /* 0x050fe200078e02bc */
[----:B------:R1:W-:Y:S03]  /*f780*/  @P6 STG.E [R20.64], R220 ;  /* 0x000000dc14006986 */ /* 0x0003e6000c101904 */
[C---:B------:R-:W-:Y:S01]  /*f790*/  IMAD.WIDE R14, R227.reuse, 0x4, R12 ;  /* 0x00000004e30e7825 */ /* 0x040fe200078e020c */
[----:B------:R-:W-:Y:S01]  /*f7a0*/  ISETP.GE.AND P4, PT, R0, c[0x0][0x17c], PT ;  /* 0x00005f0000007a0c */ /* 0x000fe20003f86270 */
[----:B------:R-:W-:Y:S01]  /*f7b0*/  @P0 STG.E [R212.64], R116 ;  /* 0x00000074d4000986 */ /* 0x000fe2000c101904 */
[----:B------:R-:W-:-:S02]  /*f7c0*/  IADD3 R215, R227, c[0x0][0x198], RZ ;  /* 0x00006600e3d77a10 */ /* 0x000fc40007ffe0ff */
[----:B------:R-:W-:Y:S01]  /*f7d0*/  ISETP.LT.AND P6, PT, R241, c[0x0][0x178], !P1 ;  /* 0x00005e00f1007a0c */ /* 0x000fe20004fc1270 */
[----:B------:R4:W-:Y:S01]  /*f7e0*/  @P3 STG.E [R190.64], R221 ;  /* 0x000000ddbe003986 */ /* 0x0009e2000c101904 */
[----:B------:R-:W-:-:S03]  /*f7f0*/  ISETP.LT.AND P1, PT, R240, c[0x0][0x178], !P1 ;  /* 0x00005e00f0007a0c */ /* 0x000fc60004f21270 */
[----:B------:R4:W-:Y:S01]  /*f800*/  @P2 STG.E [R14.64], R117 ;  /* 0x000000750e002986 */ /* 0x0009e2000c101904 */
[----:B------:R-:W-:Y:S01]  /*f810*/  ISETP.LT.AND P2, PT, R241, c[0x0][0x178], !P4 ;  /* 0x00005e00f1007a0c */ /* 0x000fe20006741270 */
[C---:B-1----:R-:W-:Y:S01]  /*f820*/  IMAD.WIDE R20, R215.reuse, 0x4, R188 ;  /* 0x00000004d7147825 */ /* 0x042fe200078e02bc */
[----:B------:R-:W-:Y:S02]  /*f830*/  ISETP.LT.AND P4, PT, R240, c[0x0][0x178], !P4 ;  /* 0x00005e00f0007a0c */ /* 0x000fe40006781270 */
[----:B------:R-:W-:Y:S01]  /*f840*/  IADD3 R0, R252, 0x8, RZ ;  /* 0x00000008fc007810 */ /* 0x000fe20007ffe0ff */
[C---:B------:R-:W-:Y:S01]  /*f850*/  IMAD.WIDE R124, R215.reuse, 0x4, R12 ;  /* 0x00000004d77c7825 */ /* 0x040fe200078e020c */
[----:B------:R-:W-:Y:S02]  /*f860*/  IADD3 R215, R215, c[0x0][0x198], RZ ;  /* 0x00006600d7d77a10 */ /* 0x000fe40007ffe0ff */
[----:B------:R-:W-:Y:S02]  /*f870*/  ISETP.GE.AND P5, PT, R0, c[0x0][0x17c], PT ;  /* 0x00005f0000007a0c */ /* 0x000fe40003fa6270 */
[----:B------:R-:W-:Y:S01]  /*f880*/  IADD3 R0, R252, 0x9, RZ ;  /* 0x00000009fc007810 */ /* 0x000fe20007ffe0ff */
[C---:B----4-:R-:W-:Y:S01]  /*f890*/  IMAD.WIDE R190, R215.reuse, 0x4, R188 ;  /* 0x00000004d7be7825 */ /* 0x050fe200078e02bc */
[----:B------:R1:W-:Y:S03]  /*f8a0*/  @P6 STG.E [R20.64], R208 ;  /* 0x000000d014006986 */ /* 0x0003e6000c101904 */
[C---:B------:R-:W-:Y:S01]  /*f8b0*/  IMAD.WIDE R14, R215.reuse, 0x4, R12 ;  /* 0x00000004d70e7825 */ /* 0x040fe200078e020c */
[----:B------:R-:W-:Y:S01]  /*f8c0*/  ISETP.GE.AND P0, PT, R0, c[0x0][0x17c], PT ;  /* 0x00005f0000007a0c */ /* 0x000fe20003f06270 */
[----:B------:R4:W-:Y:S01]  /*f8d0*/  @P1 STG.E [R124.64], R88 ;  /* 0x000000587c001986 */ /* 0x0009e2000c101904 */
[----:B------:R-:W-:-:S02]  /*f8e0*/  IADD3 R213, R215, c[0x0][0x198], RZ ;  /* 0x00006600d7d57a10 */ /* 0x000fc40007ffe0ff */
[----:B------:R-:W-:Y:S01]  /*f8f0*/  ISETP.LT.AND P6, PT, R241, c[0x0][0x178], !P5 ;  /* 0x00005e00f1007a0c */ /* 0x000fe20006fc1270 */
[----:B------:R-:W-:Y:S01]  /*f900*/  @P2 STG.E [R190.64], R209 ;  /* 0x000000d1be002986 */ /* 0x000fe2000c101904 */
[----:B------:R-:W-:-:S03]  /*f910*/  ISETP.LT.AND P5, PT, R240, c[0x0][0x178], !P5 ;  /* 0x00005e00f0007a0c */ /* 0x000fc60006fa1270 */
[----:B------:R-:W-:Y:S01]  /*f920*/  @P4 STG.E [R14.64], R89 ;  /* 0x000000590e004986 */ /* 0x000fe2000c101904 */
[----:B------:R-:W-:Y:S01]  /*f930*/  ISETP.LT.AND P4, PT, R241, c[0x0][0x178], !P0 ;  /* 0x00005e00f1007a0c */ /* 0x000fe20004781270 */
[----:B-1----:R-:W-:-:S04]  /*f940*/  IMAD.WIDE R20, R213, 0x4, R188 ;  /* 0x00000004d5147825 */ /* 0x002fc800078e02bc */
[C---:B------:R-:W-:Y:S01]  /*f950*/  IMAD.WIDE R116, R213.reuse, 0x4, R12 ;  /* 0x00000004d5747825 */ /* 0x040fe200078e020c */
[----:B------:R-:W-:-:S05]  /*f960*/  IADD3 R213, R213, c[0x0][0x198], RZ ;  /* 0x00006600d5d57a10 */ /* 0x000fca0007ffe0ff */
[----:B----4-:R-:W-:Y:S01]  /*f970*/  IMAD.WIDE R124, R213, 0x4, R188 ;  /* 0x00000004d57c7825 */ /* 0x010fe200078e02bc */
[----:B--2---:R1:W-:Y:S04]  /*f980*/  @P6 STG.E [R20.64], R248 ;  /* 0x000000f814006986 */ /* 0x0043e8000c101904 */
[----:B------:R-:W-:Y:S04]  /*f990*/  @P5 STG.E [R116.64], R84 ;  /* 0x0000005474005986 */ /* 0x000fe8000c101904 */
[----:B---3--:R2:W-:Y:S04]  /*f9a0*/  @P4 STG.E [R124.64], R249 ;  /* 0x000000f97c004986 */ /* 0x0085e8000c101904 */
[----:B-1----:R-:W3:Y:S04]  /*f9b0*/  LDL.LU R248, [R1+0x148] ;  /* 0x0001480001f87983 */ /* 0x002ee80000300800 */
[----:B--2---:R-:W2:Y:S01]  /*f9c0*/  LDL.LU R249, [R1+0x14c] ;  /* 0x00014c0001f97983 */ /* 0x004ea20000300800 */
[----:B------:R-:W-:-:S02]  /*f9d0*/  ISETP.LT.AND P0, PT, R240, c[0x0][0x178], !P0 ;  /* 0x00005e00f0007a0c */ /* 0x000fc40004701270 */
[----:B------:R-:W-:Y:S01]  /*f9e0*/  IADD3 R0, R252, 0xa, RZ ;  /* 0x0000000afc007810 */ /* 0x000fe20007ffe0ff */
[----:B------:R-:W-:-:S03]  /*f9f0*/  IMAD.WIDE R14, R213, 0x4, R12 ;  /* 0x00000004d50e7825 */ /* 0x000fc600078e020c */
[----:B------:R-:W-:Y:S02]  /*fa00*/  ISETP.GE.AND P3, PT, R0, c[0x0][0x17c], PT ;  /* 0x00005f0000007a0c */ /* 0x000fe40003f66270 */
[----:B------:R-:W-:Y:S02]  /*fa10*/  IADD3 R0, R252, 0xb, RZ ;  /* 0x0000000bfc007810 */ /* 0x000fe40007ffe0ff */
[----:B------:R-:W-:Y:S02]  /*fa20*/  IADD3 R191, R213, c[0x0][0x198], RZ ;  /* 0x00006600d5bf7a10 */ /* 0x000fe40007ffe0ff */
[----:B------:R-:W-:Y:S01]  /*fa30*/  ISETP.GE.AND P1, PT, R0, c[0x0][0x17c], PT ;  /* 0x00005f0000007a0c */ /* 0x000fe20003f26270 */
[----:B------:R1:W-:Y:S01]  /*fa40*/  @P0 STG.E [R14.64], R85 ;  /* 0x000000550e000986 */ /* 0x0003e2000c101904 */
[----:B------:R-:W-:Y:S02]  /*fa50*/  ISETP.LT.AND P6, PT, R241, c[0x0][0x178], !P3 ;  /* 0x00005e00f1007a0c */ /* 0x000fe40005fc1270 */
[----:B------:R-:W-:-:S02]  /*fa60*/  ISETP.LT.AND P3, PT, R240, c[0x0][0x178], !P3 ;  /* 0x00005e00f0007a0c */ /* 0x000fc40005f61270 */
[----:B------:R-:W-:Y:S01]  /*fa70*/  ISETP.LT.AND P0, PT, R241, c[0x0][0x178], !P1 ;  /* 0x00005e00f1007a0c */ /* 0x000fe20004f01270 */
[C---:B------:R-:W-:Y:S01]  /*fa80*/  IMAD.WIDE R20, R191.reuse, 0x4, R188 ;  /* 0x00000004bf147825 */ /* 0x040fe200078e02bc */
[----:B------:R-:W-:Y:S02]  /*fa90*/  ISETP.LT.AND P1, PT, R240, c[0x0][0x178], !P1 ;  /* 0x00005e00f0007a0c */ /* 0x000fe40004f21270 */
[----:B------:R-:W-:Y:S01]  /*faa0*/  IADD3 R0, R252, 0xc, RZ ;  /* 0x0000000cfc007810 */ /* 0x000fe20007ffe0ff */
[C---:B------:R-:W-:Y:S01]  /*fab0*/  IMAD.WIDE R88, R191.reuse, 0x4, R12 ;  /* 0x00000004bf587825 */ /* 0x040fe200078e020c */
[----:B------:R-:W-:Y:S02]  /*fac0*/  IADD3 R191, R191, c[0x0][0x198], RZ ;  /* 0x00006600bfbf7a10 */ /* 0x000fe40007ffe0ff */
[----:B------:R-:W-:Y:S02]  /*fad0*/  ISETP.GE.AND P2, PT, R0, c[0x0][0x17c], PT ;  /* 0x00005f0000007a0c */ /* 0x000fe40003f46270 */
[----:B------:R-:W-:Y:S01]  /*fae0*/  IADD3 R0, R252, 0xd, RZ ;  /* 0x0000000dfc007810 */ /* 0x000fe20007ffe0ff */
[C---:B------:R-:W-:Y:S01]  /*faf0*/  IMAD.WIDE R116, R191.reuse, 0x4, R188 ;  /* 0x00000004bf747825 */ /* 0x040fe200078e02bc */
[----:B------:R4:W-:Y:S03]  /*fb00*/  @P6 STG.E [R20.64], R228 ;  /* 0x000000e414006986 */ /* 0x0009e6000c101904 */
[C---:B-1----:R-:W-:Y:S01]  /*fb10*/  IMAD.WIDE R14, R191.reuse, 0x4, R12 ;  /* 0x00000004bf0e7825 */ /* 0x042fe200078e020c */
[----:B------:R-:W-:Y:S01]  /*fb20*/  ISETP.GE.AND P5, PT, R0, c[0x0][0x17c], PT ;  /* 0x00005f0000007a0c */ /* 0x000fe20003fa6270 */
[----:B------:R1:W-:Y:S01]  /*fb30*/  @P3 STG.E [R88.64], R56 ;  /* 0x0000003858003986 */ /* 0x0003e2000c101904 */
[----:B------:R-:W-:-:S02]  /*fb40*/  IADD3 R125, R191, c[0x0][0x198], RZ ;  /* 0x00006600bf7d7a10 */ /* 0x000fc40007ffe0ff */
[----:B------:R-:W-:Y:S01]  /*fb50*/  ISETP.LT.AND P6, PT, R241, c[0x0][0x178], !P2 ;  /* 0x00005e00f1007a0c */ /* 0x000fe200057c1270 */
[----:B------:R-:W-:Y:S01]  /*fb60*/  @P0 STG.E [R116.64], R229 ;  /* 0x000000e574000986 */ /* 0x000fe2000c101904 */
[----:B------:R-:W-:-:S03]  /*fb70*/  ISETP.LT.AND P2, PT, R240, c[0x0][0x178], !P2 ;  /* 0x00005e00f0007a0c */ /* 0x000fc60005741270 */
[----:B------:R1:W-:Y:S01]  /*fb80*/  @P1 STG.E [R14.64], R57 ;  /* 0x000000390e001986 */ /* 0x0003e2000c101904 */
[----:B------:R-:W-:Y:S01]  /*fb90*/  ISETP.LT.AND P1, PT, R241, c[0x0][0x178], !P5 ;  /* 0x00005e00f1007a0c */ /* 0x000fe20006f21270 */
[C---:B----4-:R-:W-:Y:S01]  /*fba0*/  IMAD.WIDE R20, R125.reuse, 0x4, R188 ;  /* 0x000000047d147825 */ /* 0x050fe200078e02bc */
[----:B------:R-:W-:Y:S02]  /*fbb0*/  ISETP.LT.AND P5, PT, R240, c[0x0][0x178], !P5 ;  /* 0x00005e00f0007a0c */ /* 0x000fe40006fa1270 */
[----:B------:R-:W-:Y:S01]  /*fbc0*/  IADD3 R0, R252, 0xe, RZ ;  /* 0x0000000efc007810 */ /* 0x000fe20007ffe0ff */
[C---:B------:R-:W-:Y:S01]  /*fbd0*/  IMAD.WIDE R84, R125.reuse, 0x4, R12 ;  /* 0x000000047d547825 */ /* 0x040fe200078e020c */
[----:B------:R-:W-:Y:S02]  /*fbe0*/  IADD3 R125, R125, c[0x0][0x198], RZ ;  /* 0x000066007d7d7a10 */ /* 0x000fe40007ffe0ff */
[----:B------:R-:W-:Y:S02]  /*fbf0*/  ISETP.GE.AND P4, PT, R0, c[0x0][0x17c], PT ;  /* 0x00005f0000007a0c */ /* 0x000fe40003f86270 */
[----:B------:R-:W-:Y:S01]  /*fc00*/  IADD3 R0, R252, 0xf, RZ ;  /* 0x0000000ffc007810 */ /* 0x000fe20007ffe0ff */
[C---:B-1----:R-:W-:Y:S01]  /*fc10*/  IMAD.WIDE R88, R125.reuse, 0x4, R188 ;  /* 0x000000047d587825 */ /* 0x042fe200078e02bc */
        /* <DEDUP_REMOVED lines=32> */
[----:B---3--:R1:W-:Y:S04]  /*fe20*/  @P6 STG.E [R20.64], R248 ;  /* 0x000000f814006986 */ /* 0x0083e8000c101904 */
[----:B------:R-:W-:Y:S04]  /*fe30*/  @P0 STG.E [R52.64], R22 ;  /* 0x0000001634000986 */ /* 0x000fe8000c101904 */
[----:B--2---:R2:W-:Y:S04]  /*fe40*/  @P3 STG.E [R56.64], R249 ;  /* 0x000000f938003986 */ /* 0x0045e8000c101904 */
        /* <DEDUP_REMOVED lines=52> */
[C---:B----4-:R-:W-:Y:S01]  /*10190*/  IMAD.WIDE R22, R53.reuse, 0x4, R12 ;  /* 0x0000000435167825 */ /* 0x050fe200078e020c */
[----:B------:R-:W-:Y:S02]  /*101a0*/  IADD3 R53, R53, c[0x0][0x198], RZ ;  /* 0x0000660035357a10 */ /* 0x000fe40007ffe0ff */
[----:B------:R-:W-:Y:S02]  /*101b0*/  ISETP.GE.AND P2, PT, R0, c[0x0][0x17c], PT ;  /* 0x00005f0000007a0c */ /* 0x000fe40003f46270 */
[----:B------:R-:W-:Y:S01]  /*101c0*/  IADD3 R0, R252, 0x19, RZ ;  /* 0x00000019fc007810 */ /* 0x000fe20007ffe0ff */
[C---:B------:R-:W-:Y:S01]  /*101d0*/  IMAD.WIDE R24, R53.reuse, 0x4, R188 ;  /* 0x0000000435187825 */ /* 0x040fe200078e02bc */
        /* <DEDUP_REMOVED lines=18> */
[----:B------:R-:W-:-:S03]  /*10300*/  IADD3 R53, R57, c[0x0][0x198], RZ ;  /* 0x0000660039357a10 */ /* 0x000fc60007ffe0ff */
[----:B------:R-:W-:Y:S01]  /*10310*/  IMAD.WIDE R14, R57, 0x4, R12 ;  /* 0x00000004390e7825 */ /* 0x000fe200078e020c */
[----:B------:R-:W-:Y:S02]  /*10320*/  ISETP.GE.AND P3, PT, R0, c[0x0][0x17c], PT ;  /* 0x00005f0000007a0c */ /* 0x000fe40003f66270 */
[----:B------:R-:W-:-:S04]  /*10330*/  IADD3 R0, R252, 0x1c, RZ ;  /* 0x0000001cfc007810 */ /* 0x000fc80007ffe0ff */
[----:B------:R-:W-:Y:S02]  /*10340*/  ISETP.GE.AND P0, PT, R0, c[0x0][0x17c], PT ;  /* 0x00005f0000007a0c */ /* 0x000fe40003f06270 */
[----:B------:R-:W-:Y:S01]  /*10350*/  IADD3 R0, R252, 0x1d, RZ ;  /* 0x0000001dfc007810 */ /* 0x000fe20007ffe0ff */
[----:B---3--:R1:W-:Y:S01]  /*10360*/  @P6 STG.E [R20.64], R248 ;  /* 0x000000f814006986 */ /* 0x0083e2000c101904 */
[----:B------:R-:W-:-:S03]  /*10370*/  ISETP.LT.AND P6, PT, R241, c[0x0][0x178], !P4 ;  /* 0x00005e00f1007a0c */ /* 0x000fc600067c1270 */
[----:B------:R3:W-:Y:S01]  /*10380*/  @P2 STG.E [R22.64], R86 ;  /* 0x0000005616002986 */ /* 0x0007e2000c101904 */
[----:B------:R-:W-:-:S03]  /*10390*/  ISETP.LT.AND P4, PT, R240, c[0x0][0x178], !P4 ;  /* 0x00005e00f0007a0c */ /* 0x000fc60006781270 */
[----:B--2---:R2:W-:Y:S04]  /*103a0*/  @P1 STG.E [R24.64], R249 ;  /* 0x000000f918001986 */ /* 0x0045e8000c101904 */
[----:B------:R4:W-:Y:S01]  /*103b0*/  @P5 STG.E [R14.64], R87 ;  /* 0x000000570e005986 */ /* 0x0009e2000c101904 */
[----:B------:R-:W-:Y:S01]  /*103c0*/  ISETP.LT.AND P5, PT, R241, c[0x0][0x178], !P3 ;  /* 0x00005e00f1007a0c */ /* 0x000fe20005fa1270 */
[----:B-1----:R-:W-:Y:S01]  /*103d0*/  IMAD.WIDE R20, R53, 0x4, R188 ;  /* 0x0000000435147825 */ /* 0x002fe200078e02bc */
[----:B------:R-:W-:-:S03]  /*103e0*/  ISETP.LT.AND P3, PT, R240, c[0x0][0x178], !P3 ;  /* 0x00005e00f0007a0c */ /* 0x000fc60005f61270 */
[C---:B---3--:R-:W-:Y:S01]  /*103f0*/  IMAD.WIDE R22, R53.reuse, 0x4, R12 ;  /* 0x0000000435167825 */ /* 0x048fe200078e020c */
[----:B------:R-:W-:Y:S01]  /*10400*/  IADD3 R53, R53, c[0x0][0x198], RZ ;  /* 0x0000660035357a10 */ /* 0x000fe20007ffe0ff */
[----:B------:R1:W-:Y:S01]  /*10410*/  @P6 STG.E [R20.64], R230 ;  /* 0x000000e614006986 */ /* 0x0003e2000c101904 */
[----:B------:R-:W-:-:S03]  /*10420*/  ISETP.GE.AND P2, PT, R0, c[0x0][0x17c], PT ;  /* 0x00005f0000007a0c */ /* 0x000fc60003f46270 */
[C---:B--2---:R-:W-:Y:S01]  /*10430*/  IMAD.WIDE R24, R53.reuse, 0x4, R188 ;  /* 0x0000000435187825 */ /* 0x044fe200078e02bc */
[----:B------:R2:W-:Y:S03]  /*10440*/  @P4 STG.E [R22.64], R58 ;  /* 0x0000003a16004986 */ /* 0x0005e6000c101904 */
[C---:B----4-:R-:W-:Y:S01]  /*10450*/  IMAD.WIDE R14, R53.reuse, 0x4, R12 ;  /* 0x00000004350e7825 */ /* 0x050fe200078e020c */
[----:B------:R-:W-:Y:S01]  /*10460*/  IADD3 R57, R53, c[0x0][0x198], RZ ;  /* 0x0000660035397a10 */ /* 0x000fe20007ffe0ff */
[----:B------:R3:W-:Y:S01]  /*10470*/  @P5 STG.E [R24.64], R231 ;  /* 0x000000e718005986 */ /* 0x0007e2000c101904 */
[C---:B------:R-:W-:Y:S02]  /*10480*/  ISETP.LT.AND P6, PT, R241.reuse, c[0x0][0x178], !P0 ;  /* 0x00005e00f1007a0c */ /* 0x040fe400047c1270 */
[C---:B------:R-:W-:Y:S01]  /*10490*/  ISETP.LT.AND P0, PT, R240.reuse, c[0x0][0x178], !P0 ;  /* 0x00005e00f0007a0c */ /* 0x040fe20004701270 */
[----:B------:R4:W-:Y:S01]  /*104a0*/  @P3 STG.E [R14.64], R59 ;  /* 0x0000003b0e003986 */ /* 0x0009e2000c101904 */
[----:B------:R-:W-:Y:S01]  /*104b0*/  ISETP.LT.AND P3, PT, R241, c[0x0][0x178], !P2 ;  /* 0x00005e00f1007a0c */ /* 0x000fe20005761270 */
[----:B-1----:R-:W-:Y:S01]  /*104c0*/  IMAD.WIDE R20, R57, 0x4, R188 ;  /* 0x0000000439147825 */ /* 0x002fe200078e02bc */
[----:B------:R-:W-:-:S02]  /*104d0*/  ISETP.LT.AND P2, PT, R240, c[0x0][0x178], !P2 ;  /* 0x00005e00f0007a0c */ /* 0x000fc40005741270 */
[----:B------:R-:W-:Y:S01]  /*104e0*/  IADD3 R0, R252, 0x1e, RZ ;  /* 0x0000001efc007810 */ /* 0x000fe20007ffe0ff */
[C---:B--2---:R-:W-:Y:S01]  /*104f0*/  IMAD.WIDE R22, R57.reuse, 0x4, R12 ;  /* 0x0000000439167825 */ /* 0x044fe200078e020c */
[----:B------:R-:W-:Y:S02]  /*10500*/  IADD3 R57, R57, c[0x0][0x198], RZ ;  /* 0x0000660039397a10 */ /* 0x000fe40007ffe0ff */
[----:B------:R-:W-:Y:S02]  /*10510*/  ISETP.GE.AND P1, PT, R0, c[0x0][0x17c], PT ;  /* 0x00005f0000007a0c */ /* 0x000fe40003f26270 */
[----:B------:R-:W-:Y:S01]  /*10520*/  IADD3 R0, R252, 0x1f, RZ ;  /* 0x0000001ffc007810 */ /* 0x000fe20007ffe0ff */
[C---:B---3--:R-:W-:Y:S01]  /*10530*/  IMAD.WIDE R24, R57.reuse, 0x4, R188 ;  /* 0x0000000439187825 */ /* 0x048fe200078e02bc */
[----:B------:R1:W-:Y:S03]  /*10540*/  @P6 STG.E [R20.64], R218 ;  /* 0x000000da14006986 */ /* 0x0003e6000c101904 */
[C---:B----4-:R-:W-:Y:S01]  /*10550*/  IMAD.WIDE R14, R57.reuse, 0x4, R12 ;  /* 0x00000004390e7825 */ /* 0x050fe200078e020c */
        /* <DEDUP_REMOVED lines=476> */
[C---:B----4-:R-:W-:Y:S01]  /*12320*/  IMAD.WIDE R14, R27.reuse, 0x4, R188 ;  /* 0x000000041b0e7825 */ /* 0x050fe200078e02bc */
[----:B------:R-:W-:Y:S02]  /*12330*/  ISETP.LT.AND P3, PT, R240, c[0x0][0x178], !P3 ;  /* 0x00005e00f0007a0c */ /* 0x000fe40005f61270 */
[----:B------:R-:W-:Y:S01]  /*12340*/  IADD3 R0, R252, 0x54, RZ ;  /* 0x00000054fc007810 */ /* 0x000fe20007ffe0ff */
[C---:B-1----:R-:W-:Y:S01]  /*12350*/  IMAD.WIDE R20, R27.reuse, 0x4, R12 ;  /* 0x000000041b147825 */ /* 0x042fe200078e020c */
[----:B------:R-:W-:Y:S02]  /*12360*/  IADD3 R27, R27, c[0x0][0x198], RZ ;  /* 0x000066001b1b7a10 */ /* 0x000fe40007ffe0ff */
[----:B------:R-:W-:Y:S02]  /*12370*/  ISETP.GE.AND P0, PT, R0, c[0x0][0x17c], PT ;  /* 0x00005f0000007a0c */ /* 0x000fe40003f06270 */
[----:B------:R-:W-:Y:S01]  /*12380*/  IADD3 R0, R252, 0x55, RZ ;  /* 0x00000055fc007810 */ /* 0x000fe20007ffe0ff */
[C---:B--2---:R-:W-:Y:S01]  /*12390*/  IMAD.WIDE R4, R27.reuse, 0x4, R188 ;  /* 0x000000041b047825 */ /* 0x044fe200078e02bc */
[----:B------:R1:W-:Y:S03]  /*123a0*/  @P5 STG.E [R14.64], R102 ;  /* 0x000000660e005986 */ /* 0x0003e6000c101904 */
[C---:B---3--:R-:W-:Y:S01]  /*123b0*/  IMAD.WIDE R8, R27.reuse, 0x4, R12 ;  /* 0x000000041b087825 */ /* 0x048fe200078e020c */
        /* <DEDUP_REMOVED lines=53> */
[----:B----4-:R-:W-:Y:S01]  /*12710*/  IMAD.WIDE R8, R23, 0x4, R12 ;  /* 0x0000000417087825 */ /* 0x010fe200078e020c */
[----:B------:R-:W-:Y:S01]  /*12720*/  ISETP.GE.AND P4, PT, R0, c[0x0][0x17c], PT ;  /* 0x00005f0000007a0c */ /* 0x000fe20003f86270 */
[----:B------:R2:W-:Y:S01]  /*12730*/  @P6 STG.E [R20.64], R178 ;  /* 0x000000b214006986 */ /* 0x0005e2000c101904 */
[----:B------:R-:W-:-:S02]  /*12740*/  ISETP.LT.AND P5, PT, R241, c[0x0][0x178], !P3 ;  /* 0x00005e00f1007a0c */ /* 0x000fc40005fa1270 */
[----:B------:R-:W-:Y:S01]  /*12750*/  IADD3 R25, R23, c[0x0][0x198], RZ ;  /* 0x0000660017197a10 */ /* 0x000fe20007ffe0ff */
        /* <DEDUP_REMOVED lines=10> */
[C---:B------:R-:W-:Y:S01]  /*12800*/  IADD3 R0, R252.reuse, 0x5d, RZ ;  /* 0x0000005dfc007810 */ /* 0x040fe20007ffe0ff */
[----:B---3--:R-:W-:Y:S01]  /*12810*/  IMAD.WIDE R4, R25, 0x4, R188 ;  /* 0x0000000419047825 */ /* 0x008fe200078e02bc */
[----:B------:R1:W-:Y:S01]  /*12820*/  @P5 STG.E [R14.64], R38 ;  /* 0x000000260e005986 */ /* 0x0003e2000c101904 */
[----:B------:R-:W-:-:S02]  /*12830*/  IADD3 R22, R252, 0x5f, RZ ;  /* 0x0000005ffc167810 */ /* 0x000fc40007ffe0ff */
[----:B----4-:R-:W-:Y:S01]  /*12840*/  IMAD.WIDE R8, R25, 0x4, R12 ;  /* 0x0000000419087825 */ /* 0x010fe200078e020c */
[----:B------:R-:W-:Y:S01]  /*12850*/  ISETP.GE.AND P3, PT, R0, c[0x0][0x17c], PT ;  /* 0x00005f0000007a0c */ /* 0x000fe20003f66270 */
[----:B------:R-:W-:Y:S01]  /*12860*/  @P6 STG.E [R20.64], R174 ;  /* 0x000000ae14006986 */ /* 0x000fe2000c101904 */
[----:B------:R-:W-:Y:S02]  /*12870*/  ISETP.LT.AND P5, PT, R241, c[0x0][0x178], !P2 ;  /* 0x00005e00f1007a0c */ /* 0x000fe400057a1270 */
[----:B------:R-:W-:Y:S01]  /*12880*/  IADD3 R27, R25, c[0x0][0x198], RZ ;  /* 0x00006600191b7a10 */ /* 0x000fe20007ffe0ff */
[----:B------:R2:W-:Y:S01]  /*12890*/  @P1 STG.E [R4.64], R39 ;  /* 0x0000002704001986 */ /* 0x0005e2000c101904 */
[----:B------:R-:W-:-:S03]  /*128a0*/  ISETP.LT.AND P6, PT, R240, c[0x0][0x178], !P2 ;  /* 0x00005e00f0007a0c */ /* 0x000fc600057c1270 */
[----:B------:R3:W-:Y:S01]  /*128b0*/  @P4 STG.E [R8.64], R175 ;  /* 0x000000af08004986 */ /* 0x0007e2000c101904 */
[----:B------:R-:W-:Y:S01]  /*128c0*/  ISETP.LT.AND P4, PT, R241, c[0x0][0x178], !P3 ;  /* 0x00005e00f1007a0c */ /* 0x000fe20005f81270 */
[C---:B-1----:R-:W-:Y:S01]  /*128d0*/  IMAD.WIDE R14, R27.reuse, 0x4, R188 ;  /* 0x000000041b0e7825 */ /* 0x042fe200078e02bc */
[----:B------:R-:W-:Y:S02]  /*128e0*/  ISETP.GE.AND P2, PT, R22, c[0x0][0x17c], PT ;  /* 0x00005f0016007a0c */ /* 0x000fe40003f46270 */
[----:B------:R-:W-:Y:S01]  /*128f0*/  ISETP.LT.AND P3, PT, R240, c[0x0][0x178], !P3 ;  /* 0x00005e00f0007a0c */ /* 0x000fe20005f61270 */
[C---:B------:R-:W-:Y:S01]  /*12900*/  IMAD.WIDE R24, R27.reuse, 0x4, R12 ;  /* 0x000000041b187825 */ /* 0x040fe200078e020c */
[----:B------:R-:W-:Y:S01]  /*12910*/  IADD3 R0, R252, 0x5e, RZ ;  /* 0x0000005efc007810 */ /* 0x000fe20007ffe0ff */
[----:B------:R-:W1:Y:S01]  /*12920*/  LDS.128 R20, [R2] ;  /* 0x0000000002147984 */ /* 0x000e620000000c00 */
[----:B------:R-:W-:Y:S02]  /*12930*/  IADD3 R27, R27, c[0x0][0x198], RZ ;  /* 0x000066001b1b7a10 */ /* 0x000fe40007ffe0ff */
[----:B------:R-:W-:Y:S01]  /*12940*/  ISETP.GE.AND P0, PT, R0, c[0x0][0x17c], PT ;  /* 0x00005f0000007a0c */ /* 0x000fe20003f06270 */
[----:B------:R4:W-:Y:S02]  /*12950*/  @P5 STG.E [R14.64], R10 ;  /* 0x0000000a0e005986 */ /* 0x0009e4000c101904 */
[----:B--2---:R-:W-:Y:S01]  /*12960*/  IMAD.WIDE R4, R27, 0x4, R188 ;  /* 0x000000041b047825 */ /* 0x004fe200078e02bc */
[----:B------:R-:W-:-:S03]  /*12970*/  ISETP.LT.AND P5, PT, R241, c[0x0][0x178], !P0 ;  /* 0x00005e00f1007a0c */ /* 0x000fc600047a1270 */
[C---:B---3--:R-:W-:Y:S01]  /*12980*/  IMAD.WIDE R8, R27.reuse, 0x4, R12 ;  /* 0x000000041b087825 */ /* 0x048fe200078e020c */
[----:B------:R-:W-:Y:S01]  /*12990*/  IADD3 R26, R252, 0x61, RZ ;  /* 0x00000061fc1a7810 */ /* 0x000fe20007ffe0ff */
[----:B------:R-:W-:Y:S01]  /*129a0*/  @P6 STG.E [R24.64], R170 ;  /* 0x000000aa18006986 */ /* 0x000fe2000c101904 */
[----:B------:R-:W-:Y:S02]  /*129b0*/  IADD3 R31, R27, c[0x0][0x198], RZ ;  /* 0x000066001b1f7a10 */ /* 0x000fe40007ffe0ff */
[----:B------:R-:W-:Y:S01]  /*129c0*/  ISETP.LT.AND P6, PT, R240, c[0x0][0x178], !P0 ;  /* 0x00005e00f0007a0c */ /* 0x000fe200047c1270 */
[----:B------:R2:W-:Y:S01]  /*129d0*/  @P4 STG.E [R4.64], R11 ;  /* 0x0000000b04004986 */ /* 0x0005e2000c101904 */
[----:B------:R-:W-:-:S03]  /*129e0*/  ISETP.GE.AND P0, PT, R26, c[0x0][0x17c], PT ;  /* 0x00005f001a007a0c */ /* 0x000fc60003f06270 */
[----:B------:R-:W-:Y:S01]  /*129f0*/  @P3 STG.E [R8.64], R171 ;  /* 0x000000ab08003986 */ /* 0x000fe2000c101904 */
[----:B------:R-:W-:Y:S01]  /*12a00*/  ISETP.LT.AND P3, PT, R241, c[0x0][0x178], !P2 ;  /* 0x00005e00f1007a0c */ /* 0x000fe20005761270 */
[C---:B----4-:R-:W-:Y:S01]  /*12a10*/  IMAD.WIDE R14, R31.reuse, 0x4, R188 ;  /* 0x000000041f0e7825 */ /* 0x050fe200078e02bc */
[----:B------:R-:W-:Y:S01]  /*12a20*/  ISETP.LT.AND P2, PT, R240, c[0x0][0x178], !P2 ;  /* 0x00005e00f0007a0c */ /* 0x000fe20005741270 */
[----:B------:R-:W3:Y:S02]  /*12a30*/  LDS.128 R24, [R250] ;  /* 0x00000000fa187984 */ /* 0x000ee40000000c00 */
[C---:B------:R-:W-:Y:S01]  /*12a40*/  IMAD.WIDE R28, R31.reuse, 0x4, R12 ;  /* 0x000000041f1c7825 */ /* 0x040fe200078e020c */
[----:B------:R-:W-:Y:S02]  /*12a50*/  IADD3 R31, R31, c[0x0][0x198], RZ ;  /* 0x000066001f1f7a10 */ /* 0x000fe40007ffe0ff */
[----:B------:R-:W-:Y:S01]  /*12a60*/  IADD3 R0, R252, 0x60, RZ ;  /* 0x00000060fc007810 */ /* 0x000fe20007ffe0ff */
[----:B------:R4:W-:Y:S02]  /*12a70*/  @P5 STG.E [R14.64], R6 ;  /* 0x000000060e005986 */ /* 0x0009e4000c101904 */
[----:B--2---:R-:W-:Y:S01]  /*12a80*/  IMAD.WIDE R4, R31, 0x4, R188 ;  /* 0x000000041f047825 */ /* 0x004fe200078e02bc */
[----:B------:R-:W-:Y:S01]  /*12a90*/  ISETP.GE.AND P1, PT, R0, c[0x0][0x17c], PT ;  /* 0x00005f0000007a0c */ /* 0x000fe20003f26270 */
[----:B------:R2:W-:Y:S01]  /*12aa0*/  @P6 STG.E [R28.64], R142 ;  /* 0x0000008e1c006986 */ /* 0x0005e2000c101904 */
[----:B------:R-:W-:-:S02]  /*12ab0*/  IADD3 R10, R252, 0x63, RZ ;  /* 0x00000063fc0a7810 */ /* 0x000fc40007ffe0ff */
[----:B------:R-:W-:Y:S01]  /*12ac0*/  ISETP.LT.AND P5, PT, R241, c[0x0][0x178], !P1 ;  /* 0x00005e00f1007a0c */ /* 0x000fe20004fa1270 */
[----:B------:R1:W-:Y:S01]  /*12ad0*/  @P3 STG.E [R4.64], R7 ;  /* 0x0000000704003986 */ /* 0x0003e2000c101904 */
[C---:B----4-:R-:W-:Y:S01]  /*12ae0*/  IMAD.WIDE R14, R31.reuse, 0x4, R12 ;  /* 0x000000041f0e7825 */ /* 0x050fe200078e020c */
[----:B------:R-:W-:Y:S02]  /*12af0*/  ISETP.LT.AND P6, PT, R240, c[0x0][0x178], !P1 ;  /* 0x00005e00f0007a0c */ /* 0x000fe40004fc1270 */
[----:B------:R-:W-:Y:S02]  /*12b00*/  IADD3 R33, R31, c[0x0][0x198], RZ ;  /* 0x000066001f217a10 */ /* 0x000fe40007ffe0ff */
[----:B------:R4:W-:Y:S01]  /*12b10*/  @P2 STG.E [R14.64], R143 ;  /* 0x0000008f0e002986 */ /* 0x0009e2000c101904 */
[----:B------:R-:W-:Y:S02]  /*12b20*/  ISETP.LT.AND P2, PT, R241, c[0x0][0x178], !P0 ;  /* 0x00005e00f1007a0c */ /* 0x000fe40004741270 */
[----:B------:R-:W-:-:S02]  /*12b30*/  ISETP.GE.AND P1, PT, R10, c[0x0][0x17c], PT ;  /* 0x00005f000a007a0c */ /* 0x000fc40003f26270 */
[----:B------:R-:W-:Y:S01]  /*12b40*/  ISETP.LT.AND P0, PT, R240, c[0x0][0x178], !P0 ;  /* 0x00005e00f0007a0c */ /* 0x000fe20004701270 */
[----:B------:R-:W3:Y:S01]  /*12b50*/  LDS.128 R8, [R251] ;  /* 0x00000000fb087984 */ /* 0x000ee20000000c00 */
[C---:B------:R-:W-:Y:S01]  /*12b60*/  IADD3 R35, R33.reuse, c[0x0][0x198], RZ ;  /* 0x0000660021237a10 */ /* 0x040fe20007ffe0ff */
[----:B--2---:R-:W-:Y:S01]  /*12b70*/  IMAD.WIDE R28, R33, 0x4, R188 ;  /* 0x00000004211c7825 */ /* 0x004fe200078e02bc */
[----:B------:R-:W-:-:S03]  /*12b80*/  IADD3 R0, R252, 0x62, RZ ;  /* 0x00000062fc007810 */ /* 0x000fc60007ffe0ff */
[----:B------:R-:W-:Y:S01]  /*12b90*/  IMAD.WIDE R30, R33, 0x4, R12 ;  /* 0x00000004211e7825 */ /* 0x000fe200078e020c */
[----:B------:R-:W-:-:S03]  /*12ba0*/  ISETP.GE.AND P4, PT, R0, c[0x0][0x17c], PT ;  /* 0x00005f0000007a0c */ /* 0x000fc60003f86270 */
[C---:B------:R-:W-:Y:S01]  /*12bb0*/  IMAD.WIDE R32, R35.reuse, 0x4, R188 ;  /* 0x0000000423207825 */ /* 0x040fe200078e02bc */
[----:B------:R2:W-:Y:S01]  /*12bc0*/  @P5 STG.E [R28.64], R16 ;  /* 0x000000101c005986 */ /* 0x0005e2000c101904 */
[----:B-1----:R-:W-:Y:S02]  /*12bd0*/  IADD3 R4, R252, 0x65, RZ ;  /* 0x00000065fc047810 */ /* 0x002fe40007ffe0ff */
[C---:B----4-:R-:W-:Y:S01]  /*12be0*/  IMAD.WIDE R14, R35.reuse, 0x4, R12 ;  /* 0x00000004230e7825 */ /* 0x050fe200078e020c */
[----:B------:R1:W-:Y:S01]  /*12bf0*/  @P6 STG.E [R30.64], R20 ;  /* 0x000000141e006986 */ /* 0x0003e2000c101904 */
[----:B------:R-:W-:Y:S02]  /*12c00*/  IADD3 R37, R35, c[0x0][0x198], RZ ;  /* 0x0000660023257a10 */ /* 0x000fe40007ffe0ff */
[----:B------:R-:W-:Y:S01]  /*12c10*/  ISETP.LT.AND P5, PT, R241, c[0x0][0x178], !P4 ;  /* 0x00005e00f1007a0c */ /* 0x000fe200067a1270 */
[----:B------:R4:W-:Y:S01]  /*12c20*/  @P2 STG.E [R32.64], R17 ;  /* 0x0000001120002986 */ /* 0x0009e2000c101904 */
[----:B------:R-:W-:-:S03]  /*12c30*/  ISETP.LT.AND P6, PT, R240, c[0x0][0x178], !P4 ;  /* 0x00005e00f0007a0c */ /* 0x000fc600067c1270 */
[----:B------:R3:W-:Y:S01]  /*12c40*/  @P0 STG.E [R14.64], R21 ;  /* 0x000000150e000986 */ /* 0x0007e2000c101904 */
[----:B------:R-:W-:Y:S01]  /*12c50*/  ISETP.LT.AND P0, PT, R241, c[0x0][0x178], !P1 ;  /* 0x00005e00f1007a0c */ /* 0x000fe20004f01270 */
[C---:B--2---:R-:W-:Y:S01]  /*12c60*/  IMAD.WIDE R28, R37.reuse, 0x4, R188 ;  /* 0x00000004251c7825 */ /* 0x044fe200078e02bc */
[----:B------:R-:W-:Y:S02]  /*12c70*/  ISETP.GE.AND P4, PT, R4, c[0x0][0x17c], PT ;  /* 0x00005f0004007a0c */ /* 0x000fe40003f86270 */
[----:B------:R-:W-:Y:S01]  /*12c80*/  ISETP.LT.AND P1, PT, R240, c[0x0][0x178], !P1 ;  /* 0x00005e00f0007a0c */ /* 0x000fe20004f21270 */
[C---:B-1----:R-:W-:Y:S01]  /*12c90*/  IMAD.WIDE R30, R37.reuse, 0x4, R12 ;  /* 0x00000004251e7825 */ /* 0x042fe200078e020c */
[----:B------:R-:W1:Y:S01]  /*12ca0*/  LDS.128 R4, [R3] ;  /* 0x0000000003047984 */ /* 0x000e620000000c00 */
[----:B------:R-:W-:Y:S02]  /*12cb0*/  IADD3 R37, R37, c[0x0][0x198], RZ ;  /* 0x0000660025257a10 */ /* 0x000fe40007ffe0ff */
[----:B------:R-:W-:-:S03]  /*12cc0*/  IADD3 R0, R252, 0x64, RZ ;  /* 0x00000064fc007810 */ /* 0x000fc60007ffe0ff */
[C---:B----4-:R-:W-:Y:S01]  /*12cd0*/  IMAD.WIDE R16, R37.reuse, 0x4, R188 ;  /* 0x0000000425107825 */ /* 0x050fe200078e02bc */
[----:B------:R-:W-:Y:S01]  /*12ce0*/  ISETP.GE.AND P3, PT, R0, c[0x0][0x17c], PT ;  /* 0x00005f0000007a0c */ /* 0x000fe20003f66270 */
[----:B------:R-:W-:Y:S02]  /*12cf0*/  @P5 STG.E [R28.64], R48 ;  /* 0x000000301c005986 */ /* 0x000fe4000c101904 */
[C---:B---3--:R-:W-:Y:S01]  /*12d00*/  IMAD.WIDE R14, R37.reuse, 0x4, R12 ;  /* 0x00000004250e7825 */ /* 0x048fe200078e020c */
[----:B------:R-:W-:Y:S01]  /*12d10*/  IADD3 R35, R37, c[0x0][0x198], RZ ;  /* 0x0000660025237a10 */ /* 0x000fe20007ffe0ff */
[----:B------:R-:W-:Y:S01]  /*12d20*/  @P6 STG.E [R30.64], R24 ;  /* 0x000000181e006986 */ /* 0x000fe2000c101904 */
[----:B------:R-:W-:Y:S02]  /*12d30*/  ISETP.LT.AND P5, PT, R241, c[0x0][0x178], !P3 ;  /* 0x00005e00f1007a0c */ /* 0x000fe40005fa1270 */
[----:B------:R-:W-:Y:S01]  /*12d40*/  ISETP.LT.AND P6, PT, R240, c[0x0][0x178], !P3 ;  /* 0x00005e00f0007a0c */ /* 0x000fe20005fc1270 */
[----:B------:R-:W-:Y:S01]  /*12d50*/  @P0 STG.E [R16.64], R49 ;  /* 0x0000003110000986 */ /* 0x000fe2000c101904 */
[----:B------:R-:W-:-:S03]  /*12d60*/  IADD3 R0, R252, 0x66, RZ ;  /* 0x00000066fc007810 */ /* 0x000fc60007ffe0ff */
[----:B------:R2:W-:Y:S01]  /*12d70*/  @P1 STG.E [R14.64], R25 ;  /* 0x000000190e001986 */ /* 0x0005e2000c101904 */
[----:B------:R-:W-:Y:S01]  /*12d80*/  ISETP.LT.AND P1, PT, R241, c[0x0][0x178], !P4 ;  /* 0x00005e00f1007a0c */ /* 0x000fe20006721270 */
[C---:B------:R-:W-:Y:S01]  /*12d90*/  IMAD.WIDE R20, R35.reuse, 0x4, R188 ;  /* 0x0000000423147825 */ /* 0x040fe200078e02bc */
[----:B------:R-:W-:Y:S01]  /*12da0*/  ISETP.LT.AND P4, PT, R240, c[0x0][0x178], !P4 ;  /* 0x00005e00f0007a0c */ /* 0x000fe20006781270 */
[----:B------:R-:W3:Y:S02]  /*12db0*/  LDS.128 R28, [R2+0x800] ;  /* 0x00080000021c7984 */ /* 0x000ee40000000c00 */
[C---:B------:R-:W-:Y:S01]  /*12dc0*/  IMAD.WIDE R32, R35.reuse, 0x4, R12 ;  /* 0x0000000423207825 */ /* 0x040fe200078e020c */
[----:B------:R-:W-:Y:S02]  /*12dd0*/  IADD3 R35, R35, c[0x0][0x198], RZ ;  /* 0x0000660023237a10 */ /* 0x000fe40007ffe0ff */
[----:B------:R-:W-:Y:S02]  /*12de0*/  ISETP.GE.AND P2, PT, R0, c[0x0][0x17c], PT ;  /* 0x00005f0000007a0c */ /* 0x000fe40003f46270 */
[----:B------:R-:W-:Y:S01]  /*12df0*/  IADD3 R0, R252, 0x67, RZ ;  /* 0x00000067fc007810 */ /* 0x000fe20007ffe0ff */
[C---:B--2---:R-:W-:Y:S01]  /*12e00*/  IMAD.WIDE R14, R35.reuse, 0x4, R188 ;  /* 0x00000004230e7825 */ /* 0x044fe200078e02bc */
        /* <DEDUP_REMOVED lines=10> */
[C---:B--2---:R-:W-:Y:S01]  /*12eb0*/  IMAD.WIDE R20, R37.reuse, 0x4, R188 ;  /* 0x0000000425147825 */ /* 0x044fe200078e02bc */
[----:B------:R-:W-:Y:S01]  /*12ec0*/  ISETP.LT.AND P3, PT, R240, c[0x0][0x178], !P3 ;  /* 0x00005e00f0007a0c */ /* 0x000fe20005f61270 */
[----:B------:R-:W2:Y:S01]  /*12ed0*/  LDS.128 R32, [R250+0x800] ;  /* 0x00080000fa207984 */ /* 0x000ea20000000c00 */
[----:B------:R-:W-:Y:S01]  /*12ee0*/  IADD3 R0, R252, 0x68, RZ ;  /* 0x00000068fc007810 */ /* 0x000fe20007ffe0ff */
[C---:B------:R-:W-:Y:S01]  /*12ef0*/  IMAD.WIDE R24, R37.reuse, 0x4, R12 ;  /* 0x0000000425187825 */ /* 0x040fe200078e020c */
[----:B------:R-:W-:Y:S02]  /*12f00*/  IADD3 R37, R37, c[0x0][0x198], RZ ;  /* 0x0000660025257a10 */ /* 0x000fe40007ffe0ff */
[----:B------:R-:W-:Y:S02]  /*12f10*/  ISETP.GE.AND P0, PT, R0, c[0x0][0x17c], PT ;  /* 0x00005f0000007a0c */ /* 0x000fe40003f06270 */
[----:B------:R-:W-:Y:S01]  /*12f20*/  IADD3 R0, R252, 0x69, RZ ;  /* 0x00000069fc007810 */ /* 0x000fe20007ffe0ff */
[C---:B----4-:R-:W-:Y:S01]  /*12f30*/  IMAD.WIDE R14, R37.reuse, 0x4, R188 ;  /* 0x00000004250e7825 */ /* 0x050fe200078e02bc */
[C---:B------:R-:W-:Y:S01]  /*12f40*/  IADD3 R39, R37.reuse, c[0x0][0x198], RZ ;  /* 0x0000660025277a10 */ /* 0x040fe20007ffe0ff */
[----:B------:R4:W-:Y:S02]  /*12f50*/  @P5 STG.E [R20.64], R128 ;  /* 0x0000008014005986 */ /* 0x0009e4000c101904 */
[----:B-1----:R-:W-:Y:S01]  /*12f60*/  IMAD.WIDE R8, R37, 0x4, R12 ;  /* 0x0000000425087825 */ /* 0x002fe200078e020c */
[----:B------:R-:W-:Y:S01]  /*12f70*/  ISETP.GE.AND P6, PT, R0, c[0x0][0x17c], PT ;  /* 0x00005f0000007a0c */ /* 0x000fe20003fc6270 */
[----:B------:R1:W-:Y:S01]  /*12f80*/  @P2 STG.E [R24.64], R4 ;  /* 0x0000000418002986 */ /* 0x0003e2000c101904 */
[----:B------:R-:W-:Y:S01]  /*12f90*/  ISETP.LT.AND P2, PT, R241, c[0x0][0x178], !P0 ;  /* 0x00005e00f1007a0c */ /* 0x000fe20004741270 */
[----:B------:R-:W-:Y:S01]  /*12fa0*/  IMAD.WIDE R16, R39, 0x4, R188 ;  /* 0x0000000427107825 */ /* 0x000fe200078e02bc */
[----:B------:R-:W-:Y:S01]  /*12fb0*/  ISETP.LT.AND P5, PT, R240, c[0x0][0x178], !P0 ;  /* 0x00005e00f0007a0c */ /* 0x000fe200047a1270 */
[----:B------:R3:W-:Y:S01]  /*12fc0*/  @P4 STG.E [R14.64], R129 ;  /* 0x000000810e004986 */ /* 0x0007e2000c101904 */
[----:B------:R-:W-:-:S03]  /*12fd0*/  IADD3 R0, R252, 0x6a, RZ ;  /* 0x0000006afc007810 */ /* 0x000fc60007ffe0ff */
[----:B------:R3:W-:Y:S01]  /*12fe0*/  @P3 STG.E [R8.64], R5 ;  /* 0x0000000508003986 */ /* 0x0007e2000c101904 */
[----:B----4-:R-:W-:Y:S01]  /*12ff0*/  IMAD.WIDE R20, R39, 0x4, R12 ;  /* 0x0000000427147825 */ /* 0x010fe200078e020c */
[----:B------:R-:W-:Y:S02]  /*13000*/  ISETP.LT.AND P3, PT, R241, c[0x0][0x178], !P6 ;  /* 0x00005e00f1007a0c */ /* 0x000fe40007761270 */
[----:B-1----:R-:W-:Y:S02]  /*13010*/  IADD3 R25, R39, c[0x0][0x198], RZ ;  /* 0x0000660027197a10 */ /* 0x002fe40007ffe0ff */
[----:B------:R-:W-:Y:S01]  /*13020*/  ISETP.LT.AND P6, PT, R240, c[0x0][0x178], !P6 ;  /* 0x00005e00f0007a0c */ /* 0x000fe200077c1270 */
[----:B------:R-:W1:Y:S01]  /*13030*/  LDS.128 R36, [R251+0x800] ;  /* 0x00080000fb247984 */ /* 0x000e620000000c00 */
[----:B------:R-:W-:Y:S01]  /*13040*/  ISETP.GE.AND P1, PT, R0, c[0x0][0x17c], PT ;  /* 0x00005f0000007a0c */ /* 0x000fe20003f26270 */
[C---:B---3--:R-:W-:Y:S01]  /*13050*/  IMAD.WIDE R14, R25.reuse, 0x4, R188 ;  /* 0x00000004190e7825 */ /* 0x048fe200078e02bc */
[----:B------:R-:W-:Y:S01]  /*13060*/  IADD3 R0, R252, 0x6b, RZ ;  /* 0x0000006bfc007810 */ /* 0x000fe20007ffe0ff */
[----:B------:R3:W-:Y:S01]  /*13070*/  @P2 STG.E [R16.64], R44 ;  /* 0x0000002c10002986 */ /* 0x0007e2000c101904 */
[C---:B------:R-:W-:Y:S01]  /*13080*/  IADD3 R41, R25.reuse, c[0x0][0x198], RZ ;  /* 0x0000660019297a10 */ /* 0x040fe20007ffe0ff */
[----:B------:R-:W-:Y:S01]  /*13090*/  IMAD.WIDE R4, R25, 0x4, R12 ;  /* 0x0000000419047825 */ /* 0x000fe200078e020c */
[----:B------:R-:W-:Y:S01]  /*130a0*/  ISETP.GE.AND P0, PT, R0, c[0x0][0x17c], PT ;  /* 0x00005f0000007a0c */ /* 0x000fe20003f06270 */
[----:B------:R-:W-:Y:S01]  /*130b0*/  @P5 STG.E [R20.64], R28 ;  /* 0x0000001c14005986 */ /* 0x000fe2000c101904 */
[----:B------:R-:W-:Y:S01]  /*130c0*/  ISETP.LT.AND P5, PT, R241, c[0x0][0x178], !P1 ;  /* 0x00005e00f1007a0c */ /* 0x000fe20004fa1270 */
[C---:B------:R-:W-:Y:S01]  /*130d0*/  IMAD.WIDE R8, R41.reuse, 0x4, R188 ;  /* 0x0000000429087825 */ /* 0x040fe200078e02bc */
[----:B------:R-:W-:Y:S01]  /*130e0*/  ISETP.LT.AND P1, PT, R240, c[0x0][0x178], !P1 ;  /* 0x00005e00f0007a0c */ /* 0x000fe20004f21270 */
[----:B------:R4:W-:Y:S01]  /*130f0*/  @P3 STG.E [R14.64], R45 ;  /* 0x0000002d0e003986 */ /* 0x0009e2000c101904 */
[----:B------:R-:W-:-:S03]  /*13100*/  IADD3 R25, R41, c[0x0][0x198], RZ ;  /* 0x0000660029197a10 */ /* 0x000fc60007ffe0ff */
[----:B------:R2:W-:Y:S01]  /*13110*/  @P6 STG.E [R4.64], R29 ;  /* 0x0000001d04006986 */ /* 0x0005e2000c101904 */
[----:B------:R-:W-:Y:S01]  /*13120*/  ISETP.LT.AND P6, PT, R241, c[0x0][0x178], !P0 ;  /* 0x00005e00f1007a0c */ /* 0x000fe200047c1270 */
[----:B---3--:R-:W-:Y:S01]  /*13130*/  IMAD.WIDE R16, R41, 0x4, R12 ;  /* 0x0000000429107825 */ /* 0x008fe200078e020c */
[----:B------:R-:W-:Y:S01]  /*13140*/  IADD3 R0, R252, 0x6c, RZ ;  /* 0x0000006cfc007810 */ /* 0x000fe20007ffe0ff */
[----:B------:R-:W3:Y:S03]  /*13150*/  LDS.128 R40, [R3+0x800] ;  /* 0x0008000003287984 */ /* 0x000ee60000000c00 */
[----:B------:R-:W-:Y:S02]  /*13160*/  ISETP.GE.AND P4, PT, R0, c[0x0][0x17c], PT ;  /* 0x00005f0000007a0c */ /* 0x000fe40003f86270 */
[----:B------:R-:W-:Y:S01]  /*13170*/  IADD3 R0, R252, 0x6d, RZ ;  /* 0x0000006dfc007810 */ /* 0x000fe20007ffe0ff */
[----:B----4-:R-:W-:Y:S01]  /*13180*/  IMAD.WIDE R14, R25, 0x4, R188 ;  /* 0x00000004190e7825 */ /* 0x010fe200078e02bc */
[----:B------:R-:W-:Y:S01]  /*13190*/  ISETP.LT.AND P0, PT, R240, c[0x0][0x178], !P0 ;  /* 0x00005e00f0007a0c */ /* 0x000fe20004701270 */
[----:B------:R-:W-:Y:S01]  /*131a0*/  @P5 STG.E [R8.64], R76 ;  /* 0x0000004c08005986 */ /* 0x000fe2000c101904 */
[----:B------:R-:W-:-:S02]  /*131b0*/  ISETP.GE.AND P2, PT, R0, c[0x0][0x17c], PT ;  /* 0x00005f0000007a0c */ /* 0x000fc40003f46270 */
[----:B------:R-:W-:Y:S01]  /*131c0*/  ISETP.LT.AND P5, PT, R241, c[0x0][0x178], !P4 ;  /* 0x00005e00f1007a0c */ /* 0x000fe200067a1270 */
[----:B--2---:R2:W-:Y:S01]  /*131d0*/  @P1 STG.E [R16.64], R32 ;  /* 0x0000002010001986 */ /* 0x0045e2000c101904 */
[----:B------:R-:W-:Y:S02]  /*131e0*/  IADD3 R5, R25, c[0x0][0x198], RZ ;  /* 0x0000660019057a10 */ /* 0x000fe40007ffe0ff */
[C---:B------:R-:W-:Y:S01]  /*131f0*/  ISETP.LT.AND P4, PT, R240.reuse, c[0x0][0x178], !P4 ;  /* 0x00005e00f0007a0c */ /* 0x040fe20006781270 */
[----:B------:R4:W-:Y:S01]  /*13200*/  @P6 STG.E [R14.64], R77 ;  /* 0x0000004d0e006986 */ /* 0x0009e2000c101904 */
[----:B------:R-:W-:Y:S02]  /*13210*/  ISETP.LT.AND P6, PT, R241, c[0x0][0x178], !P2 ;  /* 0x00005e00f1007a0c */ /* 0x000fe400057c1270 */
[----:B------:R-:W-:Y:S02]  /*13220*/  ISETP.LT.AND P2, PT, R240, c[0x0][0x178], !P2 ;  /* 0x00005e00f0007a0c */ /* 0x000fe40005741270 */
[----:B------:R-:W-:Y:S01]  /*13230*/  IADD3 R0, R252, 0x6e, RZ ;  /* 0x0000006efc007810 */ /* 0x000fe20007ffe0ff */
[----:B------:R-:W-:Y:S01]  /*13240*/  IMAD.WIDE R20, R25, 0x4, R12 ;  /* 0x0000000419147825 */ /* 0x000fe200078e020c */
[----:B--2---:R-:W-:-:S02]  /*13250*/  IADD3 R17, R5, c[0x0][0x198], RZ ;  /* 0x0000660005117a10 */ /* 0x004fc40007ffe0ff */
[----:B------:R-:W-:Y:S01]  /*13260*/  ISETP.GE.AND P3, PT, R0, c[0x0][0x17c], PT ;  /* 0x00005f0000007a0c */ /* 0x000fe20003f66270 */
[----:B------:R-:W-:Y:S01]  /*13270*/  IMAD.WIDE R2, R5, 0x4, R188 ;  /* 0x0000000405027825 */ /* 0x000fe200078e02bc */
[----:B------:R-:W-:-:S03]  /*13280*/  IADD3 R0, R252, 0x6f, RZ ;  /* 0x0000006ffc007810 */ /* 0x000fc60007ffe0ff */
[----:B------:R-:W-:Y:S01]  /*13290*/  IMAD.WIDE R4, R5, 0x4, R12 ;  /* 0x0000000405047825 */ /* 0x000fe200078e020c */
[----:B------:R2:W-:Y:S03]  /*132a0*/  @P0 STG.E [R20.64], R33 ;  /* 0x0000002114000986 */ /* 0x0005e6000c101904 */
[C---:B------:R-:W-:Y:S01]  /*132b0*/  IMAD.WIDE R8, R17.reuse, 0x4, R188 ;  /* 0x0000000411087825 */ /* 0x040fe200078e02bc */
[----:B------:R-:W-:Y:S01]  /*132c0*/  ISETP.GE.AND P1, PT, R0, c[0x0][0x17c], PT ;  /* 0x00005f0000007a0c */ /* 0x000fe20003f26270 */
[----:B------:R2:W-:Y:S02]  /*132d0*/  @P5 STG.E [R2.64], R108 ;  /* 0x0000006c02005986 */ /* 0x0005e4000c101904 */
[----:B----4-:R-:W-:Y:S01]  /*132e0*/  IMAD.WIDE R14, R17, 0x4, R12 ;  /* 0x00000004110e7825 */ /* 0x010fe200078e020c */
[----:B------:R-:W-:Y:S01]  /*132f0*/  ISETP.LT.AND P5, PT, R241, c[0x0][0x178], !P3 ;  /* 0x00005e00f1007a0c */ /* 0x000fe20005fa1270 */
[----:B-1----:R1:W-:Y:S01]  /*13300*/  @P4 STG.E [R4.64], R36 ;  /* 0x0000002404004986 */ /* 0x0023e2000c101904 */
[----:B------:R-:W-:-:S02]  /*13310*/  IADD3 R17, R17, c[0x0][0x198], RZ ;  /* 0x0000660011117a10 */ /* 0x000fc40007ffe0ff */
[C---:B------:R-:W-:Y:S01]  /*13320*/  ISETP.LT.AND P3, PT, R240.reuse, c[0x0][0x178], !P3 ;  /* 0x00005e00f0007a0c */ /* 0x040fe20005f61270 */
[----:B------:R4:W-:Y:S01]  /*13330*/  @P6 STG.E [R8.64], R109 ;  /* 0x0000006d08006986 */ /* 0x0009e2000c101904 */
[----:B------:R-:W-:-:S03]  /*13340*/  ISETP.LT.AND P6, PT, R240, c[0x0][0x178], !P1 ;  /* 0x00005e00f0007a0c */ /* 0x000fc60004fc1270 */
[----:B------:R3:W-:Y:S01]  /*13350*/  @P2 STG.E [R14.64], R37 ;  /* 0x000000250e002986 */ /* 0x0007e2000c101904 */
[----:B------:R-:W-:Y:S02]  /*13360*/  ISETP.LT.AND P2, PT, R241, c[0x0][0x178], !P1 ;  /* 0x00005e00f1007a0c */ /* 0x000fe40004f41270 */
[----:B------:R-:W-:Y:S02]  /*13370*/  IADD3 R0, R252, 0x70, RZ ;  /* 0x00000070fc007810 */ /* 0x000fe40007ffe0ff */
[C---:B--2---:R-:W-:Y:S01]  /*13380*/  IADD3 R21, R17.reuse, c[0x0][0x198], RZ ;  /* 0x0000660011157a10 */ /* 0x044fe20007ffe0ff */
[C---:B------:R-:W-:Y:S01]  /*13390*/  IMAD.WIDE R2, R17.reuse, 0x4, R188 ;  /* 0x0000000411027825 */ /* 0x040fe200078e02bc */
[----:B------:R-:W-:Y:S02]  /*133a0*/  ISETP.GE.AND P0, PT, R0, c[0x0][0x17c], PT ;  /* 0x00005f0000007a0c */ /* 0x000fe40003f06270 */
[----:B------:R-:W-:Y:S01]  /*133b0*/  IADD3 R0, R252, 0x71, RZ ;  /* 0x00000071fc007810 */ /* 0x000fe20007ffe0ff */
[----:B-1----:R-:W-:Y:S01]  /*133c0*/  IMAD.WIDE R4, R17, 0x4, R12 ;  /* 0x0000000411047825 */ /* 0x002fe200078e020c */
[----:B------:R1:W-:Y:S03]  /*133d0*/  @P5 STG.E [R2.64], R200 ;  /* 0x000000c802005986 */ /* 0x0003e6000c101904 */
[----:B----4-:R-:W-:Y:S01]  /*133e0*/  IMAD.WIDE R8, R21, 0x4, R188 ;  /* 0x0000000415087825 */ /* 0x010fe200078e02bc */
[----:B------:R-:W-:-:S03]  /*133f0*/  ISETP.GE.AND P4, PT, R0, c[0x0][0x17c], PT ;  /* 0x00005f0000007a0c */ /* 0x000fc60003f86270 */
[----:B---3--:R-:W-:Y:S01]  /*13400*/  IMAD.WIDE R14, R21, 0x4, R12 ;  /* 0x00000004150e7825 */ /* 0x008fe200078e020c */
[----:B------:R2:W-:Y:S01]  /*13410*/  @P3 STG.E [R4.64], R40 ;  /* 0x0000002804003986 */ /* 0x0005e2000c101904 */
[----:B------:R-:W-:Y:S02]  /*13420*/  ISETP.LT.AND P5, PT, R241, c[0x0][0x178], !P0 ;  /* 0x00005e00f1007a0c */ /* 0x000fe400047a1270 */
[----:B------:R-:W-:Y:S01]  /*13430*/  IADD3 R21, R21, c[0x0][0x198], RZ ;  /* 0x0000660015157a10 */ /* 0x000fe20007ffe0ff */
[----:B------:R3:W-:Y:S01]  /*13440*/  @P2 STG.E [R8.64], R201 ;  /* 0x000000c908002986 */ /* 0x0007e2000c101904 */
[----:B------:R-:W-:-:S03]  /*13450*/  ISETP.LT.AND P0, PT, R240, c[0x0][0x178], !P0 ;  /* 0x00005e00f0007a0c */ /* 0x000fc60004701270 */
[----:B------:R4:W-:Y:S01]  /*13460*/  @P6 STG.E [R14.64], R41 ;  /* 0x000000290e006986 */ /* 0x0009e2000c101904 */
[----:B------:R-:W-:Y:S02]  /*13470*/  ISETP.LT.AND P6, PT, R241, c[0x0][0x178], !P4 ;  /* 0x00005e00f1007a0c */ /* 0x000fe400067c1270 */
[----:B------:R-:W-:Y:S02]  /*13480*/  ISETP.LT.AND P4, PT, R240, c[0x0][0x178], !P4 ;  /* 0x00005e00f0007a0c */ /* 0x000fe40006781270 */
[----:B------:R-:W-:Y:S02]  /*13490*/  IADD3 R0, R252, 0x72, RZ ;  /* 0x00000072fc007810 */ /* 0x000fe40007ffe0ff */
[C---:B------:R-:W-:Y:S01]  /*134a0*/  IADD3 R17, R21.reuse, c[0x0][0x198], RZ ;  /* 0x0000660015117a10 */ /* 0x040fe20007ffe0ff */
[C---:B-1----:R-:W-:Y:S01]  /*134b0*/  IMAD.WIDE R2, R21.reuse, 0x4, R188 ;  /* 0x0000000415027825 */ /* 0x042fe200078e02bc */
[----:B------:R-:W-:Y:S02]  /*134c0*/  ISETP.GE.AND P1, PT, R0, c[0x0][0x17c], PT ;  /* 0x00005f0000007a0c */ /* 0x000fe40003f26270 */
[----:B------:R-:W-:Y:S01]  /*134d0*/  IADD3 R0, R252, 0x73, RZ ;  /* 0x00000073fc007810 */ /* 0x000fe20007ffe0ff */
[----:B--2---:R-:W-:Y:S01]  /*134e0*/  IMAD.WIDE R4, R21, 0x4, R12 ;  /* 0x0000000415047825 */ /* 0x004fe200078e020c */
[----:B------:R1:W-:Y:S03]  /*134f0*/  @P5 STG.E [R2.64], R18 ;  /* 0x0000001202005986 */ /* 0x0003e6000c101904 */
[----:B---3--:R-:W-:Y:S01]  /*13500*/  IMAD.WIDE R8, R17, 0x4, R188 ;  /* 0x0000000411087825 */ /* 0x008fe200078e02bc */
[----:B------:R-:W-:-:S03]  /*13510*/  ISETP.GE.AND P3, PT, R0, c[0x0][0x17c], PT ;  /* 0x00005f0000007a0c */ /* 0x000fc60003f66270 */
[----:B----4-:R-:W-:Y:S01]  /*13520*/  IMAD.WIDE R14, R17, 0x4, R12 ;  /* 0x00000004110e7825 */ /* 0x010fe200078e020c */
[----:B------:R2:W-:Y:S01]  /*13530*/  @P0 STG.E [R4.64], R22 ;  /* 0x0000001604000986 */ /* 0x0005e2000c101904 */
[----:B------:R-:W-:Y:S02]  /*13540*/  ISETP.LT.AND P5, PT, R241, c[0x0][0x178], !P1 ;  /* 0x00005e00f1007a0c */ /* 0x000fe40004fa1270 */
[----:B------:R-:W-:Y:S01]  /*13550*/  IADD3 R17, R17, c[0x0][0x198], RZ ;  /* 0x0000660011117a10 */ /* 0x000fe20007ffe0ff */
[----:B------:R3:W-:Y:S01]  /*13560*/  @P6 STG.E [R8.64], R19 ;  /* 0x0000001308006986 */ /* 0x0007e2000c101904 */
[----:B------:R-:W-:-:S03]  /*13570*/  ISETP.LT.AND P1, PT, R240, c[0x0][0x178], !P1 ;  /* 0x00005e00f0007a0c */ /* 0x000fc60004f21270 */
[----:B------:R4:W-:Y:S01]  /*13580*/  @P4 STG.E [R14.64], R23 ;  /* 0x000000170e004986 */ /* 0x0009e2000c101904 */
[----:B------:R-:W-:Y:S02]  /*13590*/  ISETP.LT.AND P4, PT, R241, c[0x0][0x178], !P3 ;  /* 0x00005e00f1007a0c */ /* 0x000fe40005f81270 */
[----:B------:R-:W-:Y:S02]  /*135a0*/  IADD3 R0, R252, 0x74, RZ ;  /* 0x00000074fc007810 */ /* 0x000fe40007ffe0ff */
[----:B------:R-:W-:Y:S02]  /*135b0*/  ISETP.LT.AND P6, PT, R240, c[0x0][0x178], !P3 ;  /* 0x00005e00f0007a0c */ /* 0x000fe40005fc1270 */
[C---:B------:R-:W-:Y:S01]  /*135c0*/  IADD3 R21, R17.reuse, c[0x0][0x198], RZ ;  /* 0x0000660011157a10 */ /* 0x040fe20007ffe0ff */
[C---:B-1----:R-:W-:Y:S01]  /*135d0*/  IMAD.WIDE R2, R17.reuse, 0x4, R188 ;  /* 0x0000000411027825 */ /* 0x042fe200078e02bc */
[----:B------:R-:W-:Y:S02]  /*135e0*/  ISETP.GE.AND P2, PT, R0, c[0x0][0x17c], PT ;  /* 0x00005f0000007a0c */ /* 0x000fe40003f46270 */
[----:B------:R-:W-:Y:S01]  /*135f0*/  IADD3 R0, R252, 0x75, RZ ;  /* 0x00000075fc007810 */ /* 0x000fe20007ffe0ff */
[----:B--2---:R-:W-:Y:S01]  /*13600*/  IMAD.WIDE R4, R17, 0x4, R12 ;  /* 0x0000000411047825 */ /* 0x004fe200078e020c */
[----:B------:R1:W-:Y:S03]  /*13610*/  @P5 STG.E [R2.64], R50 ;  /* 0x0000003202005986 */ /* 0x0003e6000c101904 */
[C---:B---3--:R-:W-:Y:S01]  /*13620*/  IMAD.WIDE R8, R21.reuse, 0x4, R188 ;  /* 0x0000000415087825 */ /* 0x048fe200078e02bc */
[----:B------:R-:W-:Y:S01]  /*13630*/  ISETP.GE.AND P0, PT, R0, c[0x0][0x17c], PT ;  /* 0x00005f0000007a0c */ /* 0x000fe20003f06270 */
[----:B------:R2:W-:Y:S02]  /*13640*/  @P1 STG.E [R4.64], R26 ;  /* 0x0000001a04001986 */ /* 0x0005e4000c101904 */
[----:B----4-:R-:W-:Y:S01]  /*13650*/  IMAD.WIDE R14, R21, 0x4, R12 ;  /* 0x00000004150e7825 */ /* 0x010fe200078e020c */
[----:B------:R-:W-:Y:S01]  /*13660*/  ISETP.LT.AND P5, PT, R241, c[0x0][0x178], !P2 ;  /* 0x00005e00f1007a0c */ /* 0x000fe200057a1270 */
[----:B------:R3:W-:Y:S01]  /*13670*/  @P4 STG.E [R8.64], R51 ;  /* 0x0000003308004986 */ /* 0x0007e2000c101904 */
[----:B------:R-:W-:-:S02]  /*13680*/  IADD3 R21, R21, c[0x0][0x198], RZ ;  /* 0x0000660015157a10 */ /* 0x000fc40007ffe0ff */
[----:B------:R-:W-:Y:S01]  /*13690*/  ISETP.LT.AND P2, PT, R240, c[0x0][0x178], !P2 ;  /* 0x00005e00f0007a0c */ /* 0x000fe20005741270 */
[----:B------:R4:W-:Y:S01]  /*136a0*/  @P6 STG.E [R14.64], R27 ;  /* 0x0000001b0e006986 */ /* 0x0009e2000c101904 */
[----:B------:R-:W-:Y:S02]  /*136b0*/  ISETP.LT.AND P4, PT, R241, c[0x0][0x178], !P0 ;  /* 0x00005e00f1007a0c */ /* 0x000fe40004781270 */
[----:B------:R-:W-:Y:S02]  /*136c0*/  IADD3 R0, R252, 0x76, RZ ;  /* 0x00000076fc007810 */ /* 0x000fe40007ffe0ff */
[----:B------:R-:W-:Y:S02]  /*136d0*/  ISETP.LT.AND P6, PT, R240, c[0x0][0x178], !P0 ;  /* 0x00005e00f0007a0c */ /* 0x000fe400047c1270 */
[C---:B------:R-:W-:Y:S01]  /*136e0*/  IADD3 R17, R21.reuse, c[0x0][0x198], RZ ;  /* 0x0000660015117a10 */ /* 0x040fe20007ffe0ff */
[----:B-1----:R-:W-:Y:S01]  /*136f0*/  IMAD.WIDE R2, R21, 0x4, R188 ;  /* 0x0000000415027825 */ /* 0x002fe200078e02bc */
[----:B------:R-:W-:-:S02]  /*13700*/  ISETP.GE.AND P3, PT, R0, c[0x0][0x17c], PT ;  /* 0x00005f0000007a0c */ /* 0x000fc40003f66270 */
        /* <DEDUP_REMOVED lines=25> */
[----:B------:R-:W-:Y:S01]  /*138a0*/  IADD3 R0, R252, 0x7a, RZ ;  /* 0x0000007afc007810 */ /* 0x000fe20007ffe0ff */
[----:B------:R-:W-:Y:S01]  /*138b0*/  @P4 STG.E [R8.64], R131 ;  /* 0x0000008308004986 */ /* 0x000fe2000c101904 */
[----:B------:R-:W-:-:S02]  /*138c0*/  ISETP.LT.AND P5, PT, R241, c[0x0][0x178], !P0 ;  /* 0x00005e00f1007a0c */ /* 0x000fc400047a1270 */
[----:B------:R-:W-:Y:S02]  /*138d0*/  IADD3 R19, R19, c[0x0][0x198], RZ ;  /* 0x0000660013137a10 */ /* 0x000fe40007ffe0ff */
[----:B------:R-:W-:Y:S01]  /*138e0*/  ISETP.LT.AND P0, PT, R240, c[0x0][0x178], !P0 ;  /* 0x00005e00f0007a0c */ /* 0x000fe20004701270 */
[----:B------:R3:W-:Y:S01]  /*138f0*/  @P6 STG.E [R10.64], R7 ;  /* 0x000000070a006986 */ /* 0x0007e2000c101904 */
[----:B------:R-:W-:Y:S02]  /*13900*/  ISETP.LT.AND P4, PT, R241, c[0x0][0x178], !P2 ;  /* 0x00005e00f1007a0c */ /* 0x000fe40005781270 */
[----:B------:R-:W-:Y:S02]  /*13910*/  ISETP.GE.AND P1, PT, R0, c[0x0][0x17c], PT ;  /* 0x00005f0000007a0c */ /* 0x000fe40003f26270 */
[----:B------:R-:W-:Y:S02]  /*13920*/  ISETP.LT.AND P6, PT, R240, c[0x0][0x178], !P2 ;  /* 0x00005e00f0007a0c */ /* 0x000fe400057c1270 */
[----:B------:R-:W-:-:S02]  /*13930*/  IADD3 R0, R252, 0x7b, RZ ;  /* 0x0000007bfc007810 */ /* 0x000fc40007ffe0ff */
        /* <DEDUP_REMOVED lines=9> */
[C---:B------:R-:W-:Y:S01]  /*139d0*/  IMAD.WIDE R8, R15.reuse, 0x4, R12 ;  /* 0x000000040f087825 */ /* 0x040fe200078e020c */
[----:B------:R-:W-:Y:S01]  /*139e0*/  IADD3 R15, R15, c[0x0][0x198], RZ ;  /* 0x000066000f0f7a10 */ /* 0x000fe20007ffe0ff */
[----:B------:R3:W-:Y:S01]  /*139f0*/  @P4 STG.E [R6.64], R47 ;  /* 0x0000002f06004986 */ /* 0x0007e2000c101904 */
[----:B------:R-:W-:-:S02]  /*13a00*/  ISETP.LT.AND P5, PT, R241, c[0x0][0x178], !P1 ;  /* 0x00005e00f1007a0c */ /* 0x000fc40004fa1270 */
[C---:B------:R-:W-:Y:S01]  /*13a10*/  ISETP.LT.AND P1, PT, R240.reuse, c[0x0][0x178], !P1 ;  /* 0x00005e00f0007a0c */ /* 0x040fe20004f21270 */
[----:B------:R4:W-:Y:S01]  /*13a20*/  @P6 STG.E [R8.64], R31 ;  /* 0x0000001f08006986 */ /* 0x0009e2000c101904 */
[----:B------:R-:W-:Y:S02]  /*13a30*/  ISETP.LT.AND P4, PT, R241, c[0x0][0x178], !P3 ;  /* 0x00005e00f1007a0c */ /* 0x000fe40005f81270 */
[----:B------:R-:W-:Y:S02]  /*13a40*/  ISETP.LT.AND P3, PT, R240, c[0x0][0x178], !P3 ;  /* 0x00005e00f0007a0c */ /* 0x000fe40005f61270 */
[----:B------:R-:W-:Y:S02]  /*13a50*/  IADD3 R11, R15, c[0x0][0x198], RZ ;  /* 0x000066000f0b7a10 */ /* 0x000fe40007ffe0ff */
[----:B------:R-:W-:Y:S01]  /*13a60*/  ISETP.LT.AND P6, PT, R241, c[0x0][0x178], !P2 ;  /* 0x00005e00f1007a0c */ /* 0x000fe200057c1270 */
[----:B-1----:R-:W-:Y:S01]  /*13a70*/  IMAD.WIDE R2, R15, 0x4, R188 ;  /* 0x000000040f027825 */ /* 0x002fe200078e02bc */
[----:B------:R-:W-:-:S02]  /*13a80*/  IADD3 R0, R252, 0x7d, RZ ;  /* 0x0000007dfc007810 */ /* 0x000fc40007ffe0ff */
[----:B------:R-:W-:Y:S01]  /*13a90*/  IADD3 R17, R11, c[0x0][0x198], RZ ;  /* 0x000066000b117a10 */ /* 0x000fe20007ffe0ff */
[----:B--2---:R-:W-:Y:S01]  /*13aa0*/  IMAD.WIDE R4, R15, 0x4, R12 ;  /* 0x000000040f047825 */ /* 0x004fe200078e020c */
[----:B------:R-:W-:-:S03]  /*13ab0*/  ISETP.GE.AND P0, PT, R0, c[0x0][0x17c], PT ;  /* 0x00005f0000007a0c */ /* 0x000fc60003f06270 */
[C---:B---3--:R-:W-:Y:S01]  /*13ac0*/  IMAD.WIDE R6, R11.reuse, 0x4, R188 ;  /* 0x000000040b067825 */ /* 0x048fe200078e02bc */
[C---:B------:R-:W-:Y:S01]  /*13ad0*/  IADD3 R0, R252.reuse, 0x7e, RZ ;  /* 0x0000007efc007810 */ /* 0x040fe20007ffe0ff */
[----:B------:R1:W-:Y:S02]  /*13ae0*/  @P5 STG.E [R2.64], R78 ;  /* 0x0000004e02005986 */ /* 0x0003e4000c101904 */
[----:B----4-:R-:W-:Y:S01]  /*13af0*/  IMAD.WIDE R8, R11, 0x4, R12 ;  /* 0x000000040b087825 */ /* 0x010fe200078e020c */
[----:B------:R-:W-:Y:S01]  /*13b00*/  IADD3 R252, R252, 0x7f, RZ ;  /* 0x0000007ffcfc7810 */ /* 0x000fe20007ffe0ff */
[----:B------:R2:W-:Y:S02]  /*13b10*/  @P1 STG.E [R4.64], R34 ;  /* 0x0000002204001986 */ /* 0x0005e4000c101904 */
[C---:B------:R-:W-:Y:S01]  /*13b20*/  IMAD.WIDE R10, R17.reuse, 0x4, R188 ;  /* 0x00000004110a7825 */ /* 0x040fe200078e02bc */
[----:B------:R-:W-:Y:S01]  /*13b30*/  ISETP.GE.AND P5, PT, R0, c[0x0][0x17c], PT ;  /* 0x00005f0000007a0c */ /* 0x000fe20003fa6270 */
[----:B------:R3:W-:Y:S01]  /*13b40*/  @P4 STG.E [R6.64], R79 ;  /* 0x0000004f06004986 */ /* 0x0007e2000c101904 */
[----:B------:R-:W-:-:S02]  /*13b50*/  IADD3 R15, R17, c[0x0][0x198], RZ ;  /* 0x00006600110f7a10 */ /* 0x000fc40007ffe0ff */
[----:B------:R-:W-:Y:S01]  /*13b60*/  ISETP.LT.AND P2, PT, R240, c[0x0][0x178], !P2 ;  /* 0x00005e00f0007a0c */ /* 0x000fe20005741270 */
[----:B------:R4:W-:Y:S01]  /*13b70*/  @P3 STG.E [R8.64], R35 ;  /* 0x0000002308003986 */ /* 0x0009e2000c101904 */
[----:B------:R-:W-:-:S03]  /*13b80*/  ISETP.GE.AND P1, PT, R252, c[0x0][0x17c], PT ;  /* 0x00005f00fc007a0c */ /* 0x000fc60003f26270 */
[----:B------:R1:W-:Y:S01]  /*13b90*/  @P6 STG.E [R10.64], R110 ;  /* 0x0000006e0a006986 */ /* 0x0003e2000c101904 */
[C---:B------:R-:W-:Y:S02]  /*13ba0*/  ISETP.LT.AND P6, PT, R241.reuse, c[0x0][0x178], !P0 ;  /* 0x00005e00f1007a0c */ /* 0x040fe400047c1270 */
[C---:B------:R-:W-:Y:S02]  /*13bb0*/  ISETP.LT.AND P0, PT, R240.reuse, c[0x0][0x178], !P0 ;  /* 0x00005e00f0007a0c */ /* 0x040fe40004701270 */
[----:B------:R-:W-:Y:S02]  /*13bc0*/  ISETP.LT.AND P4, PT, R241, c[0x0][0x178], !P5 ;  /* 0x00005e00f1007a0c */ /* 0x000fe40006f81270 */
[----:B------:R-:W-:Y:S02]  /*13bd0*/  IADD3 R19, R15, c[0x0][0x198], RZ ;  /* 0x000066000f137a10 */ /* 0x000fe40007ffe0ff */
[C---:B------:R-:W-:Y:S02]  /*13be0*/  ISETP.LT.AND P5, PT, R240.reuse, c[0x0][0x178], !P5 ;  /* 0x00005e00f0007a0c */ /* 0x040fe40006fa1270 */
[----:B------:R-:W-:Y:S01]  /*13bf0*/  ISETP.LT.AND P3, PT, R241, c[0x0][0x178], !P1 ;  /* 0x00005e00f1007a0c */ /* 0x000fe20004f61270 */
[----:B-1----:R-:W-:Y:S01]  /*13c00*/  IMAD.WIDE R2, R17, 0x4, R12 ;  /* 0x0000000411027825 */ /* 0x002fe200078e020c */
[----:B------:R-:W-:-:S02]  /*13c10*/  ISETP.LT.AND P1, PT, R240, c[0x0][0x178], !P1 ;  /* 0x00005e00f0007a0c */ /* 0x000fc40004f21270 */
[----:B------:R-:W-:Y:S01]  /*13c20*/  IADD3 R17, R19, c[0x0][0x198], RZ ;  /* 0x0000660013117a10 */ /* 0x000fe20007ffe0ff */
[C---:B--2---:R-:W-:Y:S01]  /*13c30*/  IMAD.WIDE R4, R15.reuse, 0x4, R188 ;  /* 0x000000040f047825 */ /* 0x044fe200078e02bc */
[----:B------:R1:W-:Y:S03]  /*13c40*/  @P2 STG.E [R2.64], R38 ;  /* 0x0000002602002986 */ /* 0x0003e6000c101904 */
[----:B---3--:R-:W-:Y:S01]  /*13c50*/  IMAD.WIDE R6, R15, 0x4, R12 ;  /* 0x000000040f067825 */ /* 0x008fe200078e020c */
[----:B------:R1:W-:Y:S03]  /*13c60*/  @P6 STG.E [R4.64], R111 ;  /* 0x0000006f04006986 */ /* 0x0003e6000c101904 */
[C---:B----4-:R-:W-:Y:S01]  /*13c70*/  IMAD.WIDE R8, R19.reuse, 0x4, R188 ;  /* 0x0000000413087825 */ /* 0x050fe200078e02bc */
[----:B------:R1:W-:Y:S03]  /*13c80*/  @P0 STG.E [R6.64], R39 ;  /* 0x0000002706000986 */ /* 0x0003e6000c101904 */
[----:B------:R-:W-:Y:S01]  /*13c90*/  IMAD.WIDE R10, R19, 0x4, R12 ;  /* 0x00000004130a7825 */ /* 0x000fe200078e020c */
[----:B------:R1:W-:Y:S03]  /*13ca0*/  @P4 STG.E [R8.64], R202 ;  /* 0x000000ca08004986 */ /* 0x0003e6000c101904 */
[C---:B------:R-:W-:Y:S01]  /*13cb0*/  IMAD.WIDE R188, R17.reuse, 0x4, R188 ;  /* 0x0000000411bc7825 */ /* 0x040fe200078e02bc */
[----:B------:R1:W-:Y:S04]  /*13cc0*/  @P5 STG.E [R10.64], R42 ;  /* 0x0000002a0a005986 */ /* 0x0003e8000c101904 */
[----:B------:R1:W-:Y:S01]  /*13cd0*/  @P3 STG.E [R188.64], R203 ;  /* 0x000000cbbc003986 */ /* 0x0003e2000c101904 */
[----:B------:R-:W-:Y:S01]  /*13ce0*/  IMAD.WIDE R12, R17, 0x4, R12 ;  /* 0x00000004110c7825 */ /* 0x000fe200078e020c */
[----:B------:R-:W-:Y:S06]  /*13cf0*/  @!P1 EXIT ;  /* 0x000000000000994d */ /* 0x000fec0003800000 */
[----:B------:R-:W-:Y:S01]  /*13d00*/  STG.E [R12.64], R43 ;  /* 0x0000002b0c007986 */ /* 0x000fe2000c101904 */
[----:B------:R-:W-:Y:S05]  /*13d10*/  EXIT ;  /* 0x000000000000794d */ /* 0x000fea0003800000 */
.L_x_3:
[----:B------:R-:W-:-:S00]  /*13d20*/  BRA `(.L_x_3) ;  /* 0xfffffff000007947 */ /* 0x000fc0000383ffff */
[----:B------:R-:W-:-:S00]  /*13d30*/  NOP ;  /* 0x0000000000007918 */ /* 0x000fc00000000000 */
        /* <DEDUP_REMOVED lines=12> */
.L_x_4:


//--------------------- .nv.shared.matmul_kernel  --------------------------
	.section	.nv.shared.matmul_kernel,"aw",@nobits
	.sectionflags	@""
	.align	16
